//
// Generated by NVIDIA NVVM Compiler
//
// Compiler Build ID: CL-36424714
// Cuda compilation tools, release 13.0, V13.0.88
// Based on NVVM 20.0.0
//

.version 9.0
.target sm_100
.address_size 64

	// .globl	_Z15add_sourceOnGPUILi4EEvPfS0_
.const .align 4 .u32 N;
.const .align 4 .f32 DT;
.const .align 4 .f32 VIS;
.const .align 4 .f32 DIFF;
.const .align 4 .u32 RADIUS;
.extern .shared .align 16 .b8 sharedMem[];

.visible .entry _Z15add_sourceOnGPUILi4EEvPfS0_(
	.param .u64 .ptr .align 1 _Z15add_sourceOnGPUILi4EEvPfS0__param_0,
	.param .u64 .ptr .align 1 _Z15add_sourceOnGPUILi4EEvPfS0__param_1
)
{
	.reg .pred 	%p<90>;
	.reg .b32 	%r<272>;
	.reg .b32 	%f<118>;
	.reg .b64 	%rd<162>;

	ld.param.u64 	%rd11, [_Z15add_sourceOnGPUILi4EEvPfS0__param_0];
	ld.param.u64 	%rd12, [_Z15add_sourceOnGPUILi4EEvPfS0__param_1];
	cvta.to.global.u64 	%rd1, %rd12;
	cvta.to.global.u64 	%rd2, %rd11;
	mov.u32 	%r73, %tid.x;
	mov.u32 	%r74, %ctaid.x;
	mov.u32 	%r75, %ntid.x;
	mad.lo.s32 	%r76, %r74, %r75, %r73;
	mov.u32 	%r77, %tid.y;
	mov.u32 	%r78, %ctaid.y;
	mov.u32 	%r79, %ntid.y;
	mad.lo.s32 	%r80, %r78, %r79, %r77;
	mad.lo.s32 	%r81, %r77, %r75, %r73;
	ld.const.u32 	%r1, [N];
	add.s32 	%r2, %r1, 2;
	add.s32 	%r82, %r1, 1;
	mov.u32 	%r83, %nctaid.x;
	mul.lo.s32 	%r84, %r75, %r83;
	div.u32 	%r3, %r82, %r84;
	add.s32 	%r4, %r3, 1;
	mov.u32 	%r85, %nctaid.y;
	mul.lo.s32 	%r86, %r79, %r85;
	div.u32 	%r87, %r82, %r86;
	add.s32 	%r5, %r87, 1;
	mad.lo.s32 	%r88, %r3, %r87, %r3;
	add.s32 	%r89, %r88, %r5;
	mul.lo.s32 	%r90, %r79, %r75;
	mul.lo.s32 	%r91, %r90, %r89;
	mad.lo.s32 	%r6, %r76, %r3, %r76;
	mad.lo.s32 	%r7, %r80, %r87, %r80;
	shl.b32 	%r92, %r91, 2;
	mov.u32 	%r93, sharedMem;
	add.s32 	%r8, %r93, %r92;
	add.s32 	%r9, %r7, 1;
	setp.ge.s32 	%p4, %r9, %r1;
	mul.lo.s32 	%r10, %r89, %r81;
	shl.b32 	%r94, %r10, 2;
	add.s32 	%r11, %r93, %r94;
	add.s32 	%r12, %r8, %r94;
	shl.b32 	%r95, %r4, 1;
	add.s32 	%r96, %r95, %r10;
	shl.b32 	%r97, %r4, 3;
	add.s32 	%r13, %r11, %r97;
	add.s32 	%r14, %r12, %r97;
	add.s32 	%r98, %r96, %r4;
	shl.b32 	%r99, %r4, 2;
	add.s32 	%r15, %r13, %r99;
	shl.b32 	%r100, %r98, 2;
	add.s32 	%r16, %r8, %r100;
	@%p4 bra 	$L__BB0_34;
	add.s32 	%r17, %r6, 1;
	setp.ge.s32 	%p5, %r17, %r1;
	@%p5 bra 	$L__BB0_34;
	mul.lo.s32 	%r18, %r2, %r7;
	setp.ge.s32 	%p6, %r7, %r2;
	@%p6 bra 	$L__BB0_4;
	add.s32 	%r101, %r18, %r6;
	mul.wide.s32 	%rd13, %r101, 4;
	add.s64 	%rd14, %rd2, %rd13;
	ld.global.f32 	%f3, [%rd14];
	st.shared.f32 	[%r11], %f3;
	add.s64 	%rd15, %rd1, %rd13;
	ld.global.f32 	%f4, [%rd15];
	st.shared.f32 	[%r12], %f4;
$L__BB0_4:
	cvt.s64.s32 	%rd16, %r6;
	cvt.s64.s32 	%rd17, %r18;
	add.s64 	%rd3, %rd17, %rd16;
	max.s32 	%r102, %r17, %r7;
	setp.ge.s32 	%p7, %r102, %r2;
	@%p7 bra 	$L__BB0_6;
	shl.b64 	%rd18, %rd3, 2;
	add.s64 	%rd19, %rd2, %rd18;
	ld.global.f32 	%f5, [%rd19+4];
	st.shared.f32 	[%r11+4], %f5;
	add.s64 	%rd20, %rd1, %rd18;
	ld.global.f32 	%f6, [%rd20+4];
	st.shared.f32 	[%r12+4], %f6;
$L__BB0_6:
	setp.ge.s32 	%p8, %r7, %r2;
	setp.ge.s32 	%p9, %r6, %r1;
	or.pred  	%p10, %p9, %p8;
	@%p10 bra 	$L__BB0_8;
	shl.b64 	%rd21, %rd3, 2;
	add.s64 	%rd22, %rd2, %rd21;
	ld.global.f32 	%f7, [%rd22+8];
	st.shared.f32 	[%r11+8], %f7;
	add.s64 	%rd23, %rd1, %rd21;
	ld.global.f32 	%f8, [%rd23+8];
	st.shared.f32 	[%r12+8], %f8;
$L__BB0_8:
	add.s32 	%r19, %r6, 3;
	max.s32 	%r103, %r19, %r7;
	setp.ge.s32 	%p11, %r103, %r2;
	@%p11 bra 	$L__BB0_10;
	shl.b64 	%rd24, %rd3, 2;
	add.s64 	%rd25, %rd2, %rd24;
	ld.global.f32 	%f9, [%rd25+12];
	st.shared.f32 	[%r11+12], %f9;
	add.s64 	%rd26, %rd1, %rd24;
	ld.global.f32 	%f10, [%rd26+12];
	st.shared.f32 	[%r12+12], %f10;
$L__BB0_10:
	max.s32 	%r104, %r6, %r9;
	setp.ge.s32 	%p12, %r104, %r2;
	@%p12 bra 	$L__BB0_12;
	mad.lo.s32 	%r105, %r2, %r7, %r6;
	add.s32 	%r106, %r105, %r2;
	mul.wide.s32 	%rd27, %r106, 4;
	add.s64 	%rd28, %rd2, %rd27;
	ld.global.f32 	%f11, [%rd28];
	shl.b32 	%r107, %r3, 2;
	add.s32 	%r108, %r11, %r107;
	st.shared.f32 	[%r108+4], %f11;
	add.s64 	%rd29, %rd1, %rd27;
	ld.global.f32 	%f12, [%rd29];
	add.s32 	%r109, %r12, %r107;
	st.shared.f32 	[%r109+4], %f12;
$L__BB0_12:
	mad.lo.s32 	%r110, %r2, %r7, %r2;
	cvt.s64.s32 	%rd30, %r110;
	add.s64 	%rd4, %rd30, %rd16;
	max.s32 	%r111, %r17, %r9;
	setp.ge.s32 	%p13, %r111, %r2;
	@%p13 bra 	$L__BB0_14;
	shl.b64 	%rd32, %rd4, 2;
	add.s64 	%rd33, %rd2, %rd32;
	ld.global.f32 	%f13, [%rd33+4];
	shl.b32 	%r112, %r3, 2;
	add.s32 	%r113, %r11, %r112;
	st.shared.f32 	[%r113+8], %f13;
	add.s64 	%rd34, %rd1, %rd32;
	ld.global.f32 	%f14, [%rd34+4];
	add.s32 	%r114, %r12, %r112;
	st.shared.f32 	[%r114+8], %f14;
$L__BB0_14:
	setp.ge.s32 	%p14, %r9, %r2;
	setp.ge.s32 	%p15, %r6, %r1;
	or.pred  	%p16, %p15, %p14;
	@%p16 bra 	$L__BB0_16;
	shl.b64 	%rd35, %rd4, 2;
	add.s64 	%rd36, %rd2, %rd35;
	ld.global.f32 	%f15, [%rd36+8];
	shl.b32 	%r115, %r3, 2;
	add.s32 	%r116, %r11, %r115;
	st.shared.f32 	[%r116+12], %f15;
	add.s64 	%rd37, %rd1, %rd35;
	ld.global.f32 	%f16, [%rd37+8];
	add.s32 	%r117, %r12, %r115;
	st.shared.f32 	[%r117+12], %f16;
$L__BB0_16:
	max.s32 	%r118, %r19, %r9;
	setp.ge.s32 	%p17, %r118, %r2;
	@%p17 bra 	$L__BB0_18;
	shl.b64 	%rd38, %rd4, 2;
	add.s64 	%rd39, %rd2, %rd38;
	ld.global.f32 	%f17, [%rd39+12];
	shl.b32 	%r119, %r3, 2;
	add.s32 	%r120, %r11, %r119;
	st.shared.f32 	[%r120+16], %f17;
	add.s64 	%rd40, %rd1, %rd38;
	ld.global.f32 	%f18, [%rd40+12];
	add.s32 	%r121, %r12, %r119;
	st.shared.f32 	[%r121+16], %f18;
$L__BB0_18:
	setp.ge.s32 	%p18, %r6, %r2;
	setp.ge.s32 	%p19, %r7, %r1;
	or.pred  	%p20, %p18, %p19;
	@%p20 bra 	$L__BB0_20;
	mad.lo.s32 	%r122, %r2, %r7, %r6;
	add.s32 	%r123, %r122, %r2;
	add.s32 	%r124, %r123, %r2;
	mul.wide.s32 	%rd41, %r124, 4;
	add.s64 	%rd42, %rd2, %rd41;
	ld.global.f32 	%f19, [%rd42];
	st.shared.f32 	[%r13], %f19;
	add.s64 	%rd43, %rd1, %rd41;
	ld.global.f32 	%f20, [%rd43];
	st.shared.f32 	[%r14], %f20;
$L__BB0_20:
	setp.ge.s32 	%p22, %r17, %r2;
	add.s32 	%r126, %r110, %r2;
	cvt.s64.s32 	%rd44, %r126;
	add.s64 	%rd5, %rd44, %rd16;
	or.pred  	%p23, %p22, %p19;
	@%p23 bra 	$L__BB0_22;
	shl.b64 	%rd46, %rd5, 2;
	add.s64 	%rd47, %rd2, %rd46;
	ld.global.f32 	%f21, [%rd47+4];
	st.shared.f32 	[%r13+4], %f21;
	add.s64 	%rd48, %rd1, %rd46;
	ld.global.f32 	%f22, [%rd48+4];
	st.shared.f32 	[%r14+4], %f22;
$L__BB0_22:
	max.s32 	%r127, %r6, %r7;
	setp.ge.s32 	%p24, %r127, %r1;
	@%p24 bra 	$L__BB0_24;
	shl.b64 	%rd49, %rd5, 2;
	add.s64 	%rd50, %rd2, %rd49;
	ld.global.f32 	%f23, [%rd50+8];
	st.shared.f32 	[%r13+8], %f23;
	add.s64 	%rd51, %rd1, %rd49;
	ld.global.f32 	%f24, [%rd51+8];
	st.shared.f32 	[%r14+8], %f24;
$L__BB0_24:
	setp.ge.s32 	%p25, %r7, %r1;
	setp.ge.s32 	%p26, %r19, %r2;
	or.pred  	%p27, %p26, %p25;
	@%p27 bra 	$L__BB0_26;
	shl.b64 	%rd52, %rd5, 2;
	add.s64 	%rd53, %rd2, %rd52;
	ld.global.f32 	%f25, [%rd53+12];
	st.shared.f32 	[%r13+12], %f25;
	add.s64 	%rd54, %rd1, %rd52;
	ld.global.f32 	%f26, [%rd54+12];
	st.shared.f32 	[%r14+12], %f26;
$L__BB0_26:
	add.s32 	%r20, %r7, 3;
	max.s32 	%r128, %r6, %r20;
	setp.ge.s32 	%p28, %r128, %r2;
	@%p28 bra 	$L__BB0_28;
	mad.lo.s32 	%r129, %r2, %r7, %r6;
	add.s32 	%r130, %r129, %r2;
	add.s32 	%r131, %r130, %r2;
	add.s32 	%r132, %r131, %r2;
	mul.wide.s32 	%rd55, %r132, 4;
	add.s64 	%rd56, %rd2, %rd55;
	ld.global.f32 	%f27, [%rd56];
	st.shared.f32 	[%r15], %f27;
	add.s64 	%rd57, %rd1, %rd55;
	ld.global.f32 	%f28, [%rd57];
	st.shared.f32 	[%r16], %f28;
$L__BB0_28:
	add.s32 	%r135, %r126, %r2;
	cvt.s64.s32 	%rd58, %r135;
	cvt.s64.s32 	%rd59, %r6;
	add.s64 	%rd6, %rd58, %rd59;
	shl.b64 	%rd60, %rd6, 2;
	add.s64 	%rd7, %rd1, %rd60;
	max.s32 	%r136, %r17, %r20;
	setp.ge.s32 	%p29, %r136, %r2;
	@%p29 bra 	$L__BB0_30;
	add.s64 	%rd62, %rd2, %rd60;
	ld.global.f32 	%f29, [%rd62+4];
	shl.b32 	%r137, %r4, 2;
	add.s32 	%r138, %r13, %r137;
	st.shared.f32 	[%r138+4], %f29;
	ld.global.f32 	%f30, [%rd7+4];
	st.shared.f32 	[%r16+4], %f30;
$L__BB0_30:
	setp.ge.s32 	%p30, %r20, %r2;
	setp.ge.s32 	%p31, %r6, %r1;
	or.pred  	%p32, %p31, %p30;
	@%p32 bra 	$L__BB0_32;
	add.s64 	%rd64, %rd2, %rd60;
	ld.global.f32 	%f31, [%rd64+8];
	shl.b32 	%r139, %r4, 2;
	add.s32 	%r140, %r13, %r139;
	st.shared.f32 	[%r140+8], %f31;
	ld.global.f32 	%f32, [%rd7+8];
	st.shared.f32 	[%r16+8], %f32;
$L__BB0_32:
	max.s32 	%r141, %r19, %r20;
	setp.ge.s32 	%p33, %r141, %r2;
	@%p33 bra 	$L__BB0_34;
	add.s64 	%rd66, %rd2, %rd60;
	ld.global.f32 	%f33, [%rd66+12];
	shl.b32 	%r142, %r4, 2;
	add.s32 	%r143, %r13, %r142;
	st.shared.f32 	[%r143+12], %f33;
	ld.global.f32 	%f34, [%rd7+12];
	st.shared.f32 	[%r16+12], %f34;
$L__BB0_34:
	setp.gt.s32 	%p34, %r5, 4;
	add.s32 	%r264, %r7, 4;
	setp.lt.s32 	%p35, %r264, %r2;
	and.pred  	%p1, %p34, %p35;
	not.pred 	%p36, %p1;
	@%p36 bra 	$L__BB0_45;
	setp.gt.s32 	%p37, %r4, 4;
	add.s32 	%r22, %r6, 4;
	setp.lt.s32 	%p38, %r22, %r2;
	and.pred  	%p2, %p37, %p38;
	sub.s32 	%r145, %r1, %r6;
	add.s32 	%r146, %r145, -3;
	add.s32 	%r147, %r3, -4;
	min.u32 	%r23, %r146, %r147;
	mov.b32 	%r259, 4;
	not.pred 	%p39, %p2;
	cvt.s64.s32 	%rd77, %r6;
	mov.u32 	%r258, %r264;
$L__BB0_36:
	mov.u32 	%r25, %r259;
	@%p39 bra 	$L__BB0_44;
	setp.lt.u32 	%p40, %r23, 3;
	mul.lo.s32 	%r26, %r2, %r258;
	mov.b32 	%r263, 4;
	mov.u32 	%r262, %r22;
	@%p40 bra 	$L__BB0_40;
	mov.b32 	%r261, 4;
	mov.u32 	%r262, %r22;
$L__BB0_39:
	add.s32 	%r150, %r26, %r262;
	mad.lo.s32 	%r151, %r25, %r4, %r10;
	add.s32 	%r152, %r151, %r261;
	mul.wide.s32 	%rd67, %r150, 4;
	add.s64 	%rd68, %rd2, %rd67;
	ld.global.f32 	%f35, [%rd68];
	shl.b32 	%r153, %r152, 2;
	mov.u32 	%r154, sharedMem;
	add.s32 	%r155, %r154, %r153;
	st.shared.f32 	[%r155], %f35;
	add.s64 	%rd69, %rd1, %rd67;
	ld.global.f32 	%f36, [%rd69];
	add.s32 	%r156, %r8, %r153;
	st.shared.f32 	[%r156], %f36;
	add.s32 	%r157, %r6, %r26;
	add.s32 	%r158, %r261, %r157;
	add.s32 	%r159, %r158, 1;
	mul.wide.s32 	%rd70, %r159, 4;
	add.s64 	%rd71, %rd2, %rd70;
	ld.global.f32 	%f37, [%rd71];
	st.shared.f32 	[%r155+4], %f37;
	add.s64 	%rd72, %rd1, %rd70;
	ld.global.f32 	%f38, [%rd72];
	st.shared.f32 	[%r156+4], %f38;
	ld.global.f32 	%f39, [%rd71+4];
	st.shared.f32 	[%r155+8], %f39;
	ld.global.f32 	%f40, [%rd72+4];
	st.shared.f32 	[%r156+8], %f40;
	ld.global.f32 	%f41, [%rd71+8];
	st.shared.f32 	[%r155+12], %f41;
	ld.global.f32 	%f42, [%rd72+8];
	st.shared.f32 	[%r156+12], %f42;
	add.s32 	%r263, %r261, 4;
	add.s32 	%r262, %r22, %r261;
	add.s32 	%r160, %r23, 1;
	and.b32  	%r161, %r160, -4;
	setp.ne.s32 	%p41, %r261, %r161;
	mov.u32 	%r261, %r263;
	@%p41 bra 	$L__BB0_39;
$L__BB0_40:
	add.s32 	%r162, %r23, 1;
	and.b32  	%r163, %r162, 3;
	setp.eq.s32 	%p42, %r163, 0;
	@%p42 bra 	$L__BB0_44;
	setp.eq.s32 	%p43, %r163, 1;
	add.s32 	%r166, %r26, %r262;
	mad.lo.s32 	%r167, %r25, %r4, %r10;
	add.s32 	%r168, %r167, %r263;
	mul.wide.s32 	%rd73, %r166, 4;
	add.s64 	%rd74, %rd2, %rd73;
	ld.global.f32 	%f43, [%rd74];
	shl.b32 	%r169, %r168, 2;
	mov.u32 	%r170, sharedMem;
	add.s32 	%r33, %r170, %r169;
	st.shared.f32 	[%r33], %f43;
	add.s64 	%rd75, %rd1, %rd73;
	ld.global.f32 	%f44, [%rd75];
	add.s32 	%r34, %r8, %r169;
	st.shared.f32 	[%r34], %f44;
	@%p43 bra 	$L__BB0_44;
	add.s32 	%r171, %r23, 1;
	and.b32  	%r172, %r171, 3;
	setp.eq.s32 	%p44, %r172, 2;
	cvt.s64.s32 	%rd76, %r26;
	cvt.s64.s32 	%rd78, %r263;
	add.s64 	%rd79, %rd78, %rd77;
	add.s64 	%rd80, %rd79, %rd76;
	shl.b64 	%rd81, %rd80, 2;
	add.s64 	%rd8, %rd2, %rd81;
	ld.global.f32 	%f45, [%rd8+4];
	st.shared.f32 	[%r33+4], %f45;
	add.s64 	%rd9, %rd1, %rd81;
	ld.global.f32 	%f46, [%rd9+4];
	st.shared.f32 	[%r34+4], %f46;
	@%p44 bra 	$L__BB0_44;
	ld.global.f32 	%f47, [%rd8+8];
	st.shared.f32 	[%r33+8], %f47;
	ld.global.f32 	%f48, [%rd9+8];
	st.shared.f32 	[%r34+8], %f48;
$L__BB0_44:
	add.s32 	%r259, %r25, 1;
	setp.lt.s32 	%p45, %r259, %r5;
	add.s32 	%r258, %r9, %r25;
	setp.lt.s32 	%p46, %r258, %r2;
	and.pred  	%p47, %p45, %p46;
	@%p47 bra 	$L__BB0_36;
$L__BB0_45:
	setp.ge.s32 	%p48, %r9, %r1;
	bar.sync 	0;
	@%p48 bra 	$L__BB0_79;
	add.s32 	%r37, %r6, 1;
	setp.ge.s32 	%p49, %r37, %r1;
	ld.const.f32 	%f1, [DT];
	@%p49 bra 	$L__BB0_79;
	mul.lo.s32 	%r38, %r2, %r7;
	setp.ge.s32 	%p50, %r7, %r2;
	add.s32 	%r39, %r38, %r6;
	@%p50 bra 	$L__BB0_49;
	ld.shared.f32 	%f49, [%r11];
	ld.shared.f32 	%f50, [%r12];
	fma.rn.f32 	%f51, %f1, %f50, %f49;
	mul.wide.s32 	%rd82, %r39, 4;
	add.s64 	%rd83, %rd2, %rd82;
	st.global.f32 	[%rd83], %f51;
$L__BB0_49:
	max.s32 	%r173, %r37, %r7;
	setp.ge.s32 	%p51, %r173, %r2;
	@%p51 bra 	$L__BB0_51;
	ld.shared.f32 	%f52, [%r11+4];
	ld.shared.f32 	%f53, [%r12+4];
	fma.rn.f32 	%f54, %f1, %f53, %f52;
	cvt.s64.s32 	%rd84, %r38;
	cvt.s64.s32 	%rd85, %r6;
	add.s64 	%rd86, %rd84, %rd85;
	shl.b64 	%rd87, %rd86, 2;
	add.s64 	%rd88, %rd2, %rd87;
	st.global.f32 	[%rd88+4], %f54;
$L__BB0_51:
	setp.ge.s32 	%p52, %r7, %r2;
	setp.ge.s32 	%p53, %r6, %r1;
	or.pred  	%p54, %p53, %p52;
	@%p54 bra 	$L__BB0_53;
	ld.shared.f32 	%f55, [%r11+8];
	ld.shared.f32 	%f56, [%r12+8];
	fma.rn.f32 	%f57, %f1, %f56, %f55;
	cvt.s64.s32 	%rd89, %r38;
	cvt.s64.s32 	%rd90, %r6;
	add.s64 	%rd91, %rd89, %rd90;
	shl.b64 	%rd92, %rd91, 2;
	add.s64 	%rd93, %rd2, %rd92;
	st.global.f32 	[%rd93+8], %f57;
$L__BB0_53:
	add.s32 	%r40, %r6, 3;
	max.s32 	%r174, %r40, %r7;
	setp.ge.s32 	%p55, %r174, %r2;
	@%p55 bra 	$L__BB0_55;
	ld.shared.f32 	%f58, [%r11+12];
	ld.shared.f32 	%f59, [%r12+12];
	fma.rn.f32 	%f60, %f1, %f59, %f58;
	cvt.s64.s32 	%rd94, %r38;
	cvt.s64.s32 	%rd95, %r6;
	add.s64 	%rd96, %rd94, %rd95;
	shl.b64 	%rd97, %rd96, 2;
	add.s64 	%rd98, %rd2, %rd97;
	st.global.f32 	[%rd98+12], %f60;
$L__BB0_55:
	add.s32 	%r41, %r38, %r2;
	add.s32 	%r42, %r39, %r2;
	max.s32 	%r175, %r6, %r9;
	setp.ge.s32 	%p56, %r175, %r2;
	@%p56 bra 	$L__BB0_57;
	shl.b32 	%r176, %r10, 2;
	mov.u32 	%r177, sharedMem;
	add.s32 	%r178, %r177, %r176;
	shl.b32 	%r179, %r3, 2;
	add.s32 	%r180, %r178, %r179;
	ld.shared.f32 	%f61, [%r180+4];
	add.s32 	%r181, %r8, %r176;
	add.s32 	%r182, %r181, %r179;
	ld.shared.f32 	%f62, [%r182+4];
	fma.rn.f32 	%f63, %f1, %f62, %f61;
	mul.wide.s32 	%rd99, %r42, 4;
	add.s64 	%rd100, %rd2, %rd99;
	st.global.f32 	[%rd100], %f63;
$L__BB0_57:
	max.s32 	%r183, %r37, %r9;
	setp.ge.s32 	%p57, %r183, %r2;
	@%p57 bra 	$L__BB0_59;
	shl.b32 	%r184, %r10, 2;
	mov.u32 	%r185, sharedMem;
	add.s32 	%r186, %r185, %r184;
	shl.b32 	%r187, %r3, 2;
	add.s32 	%r188, %r186, %r187;
	ld.shared.f32 	%f64, [%r188+8];
	add.s32 	%r189, %r8, %r184;
	add.s32 	%r190, %r189, %r187;
	ld.shared.f32 	%f65, [%r190+8];
	fma.rn.f32 	%f66, %f1, %f65, %f64;
	cvt.s64.s32 	%rd101, %r41;
	cvt.s64.s32 	%rd102, %r6;
	add.s64 	%rd103, %rd101, %rd102;
	shl.b64 	%rd104, %rd103, 2;
	add.s64 	%rd105, %rd2, %rd104;
	st.global.f32 	[%rd105+4], %f66;
$L__BB0_59:
	setp.ge.s32 	%p58, %r9, %r2;
	setp.ge.s32 	%p59, %r6, %r1;
	or.pred  	%p60, %p59, %p58;
	@%p60 bra 	$L__BB0_61;
	shl.b32 	%r191, %r10, 2;
	mov.u32 	%r192, sharedMem;
	add.s32 	%r193, %r192, %r191;
	shl.b32 	%r194, %r3, 2;
	add.s32 	%r195, %r193, %r194;
	ld.shared.f32 	%f67, [%r195+12];
	add.s32 	%r196, %r8, %r191;
	add.s32 	%r197, %r196, %r194;
	ld.shared.f32 	%f68, [%r197+12];
	fma.rn.f32 	%f69, %f1, %f68, %f67;
	cvt.s64.s32 	%rd106, %r41;
	cvt.s64.s32 	%rd107, %r6;
	add.s64 	%rd108, %rd106, %rd107;
	shl.b64 	%rd109, %rd108, 2;
	add.s64 	%rd110, %rd2, %rd109;
	st.global.f32 	[%rd110+8], %f69;
$L__BB0_61:
	max.s32 	%r198, %r40, %r9;
	setp.ge.s32 	%p61, %r198, %r2;
	@%p61 bra 	$L__BB0_63;
	shl.b32 	%r199, %r10, 2;
	mov.u32 	%r200, sharedMem;
	add.s32 	%r201, %r200, %r199;
	shl.b32 	%r202, %r3, 2;
	add.s32 	%r203, %r201, %r202;
	ld.shared.f32 	%f70, [%r203+16];
	add.s32 	%r204, %r8, %r199;
	add.s32 	%r205, %r204, %r202;
	ld.shared.f32 	%f71, [%r205+16];
	fma.rn.f32 	%f72, %f1, %f71, %f70;
	cvt.s64.s32 	%rd111, %r41;
	cvt.s64.s32 	%rd112, %r6;
	add.s64 	%rd113, %rd111, %rd112;
	shl.b64 	%rd114, %rd113, 2;
	add.s64 	%rd115, %rd2, %rd114;
	st.global.f32 	[%rd115+12], %f72;
$L__BB0_63:
	setp.ge.s32 	%p62, %r6, %r2;
	add.s32 	%r43, %r41, %r2;
	setp.ge.s32 	%p63, %r7, %r1;
	add.s32 	%r44, %r42, %r2;
	or.pred  	%p64, %p62, %p63;
	@%p64 bra 	$L__BB0_65;
	ld.shared.f32 	%f73, [%r13];
	shl.b32 	%r206, %r10, 2;
	add.s32 	%r207, %r8, %r206;
	shl.b32 	%r208, %r4, 3;
	add.s32 	%r209, %r207, %r208;
	ld.shared.f32 	%f74, [%r209];
	fma.rn.f32 	%f75, %f1, %f74, %f73;
	mul.wide.s32 	%rd116, %r44, 4;
	add.s64 	%rd117, %rd2, %rd116;
	st.global.f32 	[%rd117], %f75;
$L__BB0_65:
	setp.ge.s32 	%p65, %r7, %r1;
	setp.ge.s32 	%p66, %r37, %r2;
	or.pred  	%p67, %p66, %p65;
	@%p67 bra 	$L__BB0_67;
	ld.shared.f32 	%f76, [%r13+4];
	shl.b32 	%r210, %r10, 2;
	add.s32 	%r211, %r8, %r210;
	shl.b32 	%r212, %r4, 3;
	add.s32 	%r213, %r211, %r212;
	ld.shared.f32 	%f77, [%r213+4];
	fma.rn.f32 	%f78, %f1, %f77, %f76;
	cvt.s64.s32 	%rd118, %r43;
	cvt.s64.s32 	%rd119, %r6;
	add.s64 	%rd120, %rd118, %rd119;
	shl.b64 	%rd121, %rd120, 2;
	add.s64 	%rd122, %rd2, %rd121;
	st.global.f32 	[%rd122+4], %f78;
$L__BB0_67:
	max.s32 	%r214, %r6, %r7;
	setp.ge.s32 	%p68, %r214, %r1;
	@%p68 bra 	$L__BB0_69;
	ld.shared.f32 	%f79, [%r13+8];
	shl.b32 	%r215, %r10, 2;
	add.s32 	%r216, %r8, %r215;
	shl.b32 	%r217, %r4, 3;
	add.s32 	%r218, %r216, %r217;
	ld.shared.f32 	%f80, [%r218+8];
	fma.rn.f32 	%f81, %f1, %f80, %f79;
	cvt.s64.s32 	%rd123, %r43;
	cvt.s64.s32 	%rd124, %r6;
	add.s64 	%rd125, %rd123, %rd124;
	shl.b64 	%rd126, %rd125, 2;
	add.s64 	%rd127, %rd2, %rd126;
	st.global.f32 	[%rd127+8], %f81;
$L__BB0_69:
	setp.ge.s32 	%p69, %r7, %r1;
	setp.ge.s32 	%p70, %r40, %r2;
	or.pred  	%p71, %p70, %p69;
	@%p71 bra 	$L__BB0_71;
	ld.shared.f32 	%f82, [%r13+12];
	shl.b32 	%r219, %r10, 2;
	add.s32 	%r220, %r8, %r219;
	shl.b32 	%r221, %r4, 3;
	add.s32 	%r222, %r220, %r221;
	ld.shared.f32 	%f83, [%r222+12];
	fma.rn.f32 	%f84, %f1, %f83, %f82;
	cvt.s64.s32 	%rd128, %r43;
	cvt.s64.s32 	%rd129, %r6;
	add.s64 	%rd130, %rd128, %rd129;
	shl.b64 	%rd131, %rd130, 2;
	add.s64 	%rd132, %rd2, %rd131;
	st.global.f32 	[%rd132+12], %f84;
$L__BB0_71:
	shl.b32 	%r223, %r4, 1;
	add.s32 	%r224, %r223, %r10;
	add.s32 	%r225, %r224, %r4;
	shl.b32 	%r226, %r225, 2;
	add.s32 	%r45, %r8, %r226;
	shl.b32 	%r227, %r10, 2;
	mov.u32 	%r228, sharedMem;
	add.s32 	%r229, %r228, %r227;
	shl.b32 	%r230, %r4, 3;
	add.s32 	%r231, %r229, %r230;
	shl.b32 	%r232, %r4, 2;
	add.s32 	%r46, %r231, %r232;
	add.s32 	%r47, %r7, 3;
	add.s32 	%r48, %r43, %r2;
	max.s32 	%r233, %r6, %r47;
	setp.ge.s32 	%p72, %r233, %r2;
	@%p72 bra 	$L__BB0_73;
	ld.shared.f32 	%f85, [%r46];
	ld.shared.f32 	%f86, [%r45];
	fma.rn.f32 	%f87, %f1, %f86, %f85;
	add.s32 	%r234, %r44, %r2;
	mul.wide.s32 	%rd133, %r234, 4;
	add.s64 	%rd134, %rd2, %rd133;
	st.global.f32 	[%rd134], %f87;
$L__BB0_73:
	max.s32 	%r235, %r37, %r47;
	setp.ge.s32 	%p73, %r235, %r2;
	@%p73 bra 	$L__BB0_75;
	ld.shared.f32 	%f88, [%r46+4];
	ld.shared.f32 	%f89, [%r45+4];
	fma.rn.f32 	%f90, %f1, %f89, %f88;
	cvt.s64.s32 	%rd135, %r48;
	cvt.s64.s32 	%rd136, %r6;
	add.s64 	%rd137, %rd135, %rd136;
	shl.b64 	%rd138, %rd137, 2;
	add.s64 	%rd139, %rd2, %rd138;
	st.global.f32 	[%rd139+4], %f90;
$L__BB0_75:
	setp.ge.s32 	%p74, %r47, %r2;
	setp.ge.s32 	%p75, %r6, %r1;
	or.pred  	%p76, %p75, %p74;
	@%p76 bra 	$L__BB0_77;
	ld.shared.f32 	%f91, [%r46+8];
	ld.shared.f32 	%f92, [%r45+8];
	fma.rn.f32 	%f93, %f1, %f92, %f91;
	cvt.s64.s32 	%rd140, %r48;
	cvt.s64.s32 	%rd141, %r6;
	add.s64 	%rd142, %rd140, %rd141;
	shl.b64 	%rd143, %rd142, 2;
	add.s64 	%rd144, %rd2, %rd143;
	st.global.f32 	[%rd144+8], %f93;
$L__BB0_77:
	max.s32 	%r236, %r40, %r47;
	setp.ge.s32 	%p77, %r236, %r2;
	@%p77 bra 	$L__BB0_79;
	ld.shared.f32 	%f94, [%r46+12];
	ld.shared.f32 	%f95, [%r45+12];
	fma.rn.f32 	%f96, %f1, %f95, %f94;
	cvt.s64.s32 	%rd145, %r48;
	cvt.s64.s32 	%rd146, %r6;
	add.s64 	%rd147, %rd145, %rd146;
	shl.b64 	%rd148, %rd147, 2;
	add.s64 	%rd149, %rd2, %rd148;
	st.global.f32 	[%rd149+12], %f96;
$L__BB0_79:
	@%p36 bra 	$L__BB0_91;
	setp.gt.s32 	%p79, %r4, 4;
	add.s32 	%r49, %r6, 4;
	setp.lt.s32 	%p80, %r49, %r2;
	and.pred  	%p3, %p79, %p80;
	ld.const.f32 	%f2, [DT];
	sub.s32 	%r238, %r1, %r6;
	add.s32 	%r239, %r238, -3;
	add.s32 	%r240, %r3, -4;
	min.u32 	%r50, %r239, %r240;
	add.s32 	%r241, %r50, 1;
	and.b32  	%r51, %r241, 3;
	and.b32  	%r242, %r241, -4;
	neg.s32 	%r52, %r242;
	mov.b32 	%r265, 4;
	not.pred 	%p81, %p3;
	cvt.s64.s32 	%rd157, %r6;
$L__BB0_81:
	mov.u32 	%r54, %r265;
	@%p81 bra 	$L__BB0_90;
	setp.lt.u32 	%p82, %r50, 3;
	mul.lo.s32 	%r55, %r2, %r264;
	mad.lo.s32 	%r56, %r54, %r4, %r10;
	mov.b32 	%r271, 4;
	mov.u32 	%r270, %r49;
	@%p82 bra 	$L__BB0_86;
	add.s32 	%r57, %r6, %r55;
	mov.b32 	%r269, 4;
	mov.b32 	%r266, 0;
	mov.u32 	%r267, %r52;
	mov.u32 	%r270, %r49;
$L__BB0_84:
	add.s32 	%r246, %r55, %r270;
	add.s32 	%r247, %r56, %r269;
	shl.b32 	%r248, %r247, 2;
	mov.u32 	%r249, sharedMem;
	add.s32 	%r250, %r249, %r248;
	ld.shared.f32 	%f97, [%r250];
	add.s32 	%r251, %r8, %r248;
	ld.shared.f32 	%f98, [%r251];
	fma.rn.f32 	%f99, %f2, %f98, %f97;
	mul.wide.s32 	%rd150, %r246, 4;
	add.s64 	%rd151, %rd2, %rd150;
	st.global.f32 	[%rd151], %f99;
	add.s32 	%r252, %r269, %r57;
	add.s32 	%r253, %r252, 1;
	ld.shared.f32 	%f100, [%r250+4];
	ld.shared.f32 	%f101, [%r251+4];
	fma.rn.f32 	%f102, %f2, %f101, %f100;
	mul.wide.s32 	%rd152, %r253, 4;
	add.s64 	%rd153, %rd2, %rd152;
	st.global.f32 	[%rd153], %f102;
	ld.shared.f32 	%f103, [%r250+8];
	ld.shared.f32 	%f104, [%r251+8];
	fma.rn.f32 	%f105, %f2, %f104, %f103;
	st.global.f32 	[%rd153+4], %f105;
	ld.shared.f32 	%f106, [%r250+12];
	ld.shared.f32 	%f107, [%r251+12];
	fma.rn.f32 	%f108, %f2, %f107, %f106;
	st.global.f32 	[%rd153+8], %f108;
	add.s32 	%r62, %r269, 4;
	add.s32 	%r270, %r49, %r269;
	add.s32 	%r267, %r267, 4;
	add.s32 	%r266, %r266, 4;
	setp.ne.s32 	%p83, %r267, 0;
	mov.u32 	%r269, %r62;
	@%p83 bra 	$L__BB0_84;
	add.s32 	%r271, %r266, 4;
$L__BB0_86:
	setp.eq.s32 	%p84, %r51, 0;
	@%p84 bra 	$L__BB0_90;
	setp.eq.s32 	%p85, %r51, 1;
	add.s32 	%r254, %r55, %r270;
	add.s32 	%r255, %r56, %r271;
	shl.b32 	%r256, %r255, 2;
	mov.u32 	%r257, sharedMem;
	add.s32 	%r69, %r257, %r256;
	ld.shared.f32 	%f109, [%r69];
	add.s32 	%r70, %r8, %r256;
	ld.shared.f32 	%f110, [%r70];
	fma.rn.f32 	%f111, %f2, %f110, %f109;
	mul.wide.s32 	%rd154, %r254, 4;
	add.s64 	%rd155, %rd2, %rd154;
	st.global.f32 	[%rd155], %f111;
	@%p85 bra 	$L__BB0_90;
	setp.eq.s32 	%p86, %r51, 2;
	ld.shared.f32 	%f112, [%r69+4];
	ld.shared.f32 	%f113, [%r70+4];
	fma.rn.f32 	%f114, %f2, %f113, %f112;
	cvt.s64.s32 	%rd156, %r55;
	cvt.s64.s32 	%rd158, %r271;
	add.s64 	%rd159, %rd158, %rd157;
	add.s64 	%rd160, %rd159, %rd156;
	shl.b64 	%rd161, %rd160, 2;
	add.s64 	%rd10, %rd2, %rd161;
	st.global.f32 	[%rd10+4], %f114;
	@%p86 bra 	$L__BB0_90;
	ld.shared.f32 	%f115, [%r69+8];
	ld.shared.f32 	%f116, [%r70+8];
	fma.rn.f32 	%f117, %f2, %f116, %f115;
	st.global.f32 	[%rd10+8], %f117;
$L__BB0_90:
	add.s32 	%r265, %r54, 1;
	setp.lt.s32 	%p87, %r265, %r5;
	add.s32 	%r264, %r9, %r54;
	setp.lt.s32 	%p88, %r264, %r2;
	and.pred  	%p89, %p87, %p88;
	@%p89 bra 	$L__BB0_81;
$L__BB0_91:
	ret;

}
	// .globl	_Z12diffuseOnGPUILi4EEviPfS0_S0_ff
.visible .entry _Z12diffuseOnGPUILi4EEviPfS0_S0_ff(
	.param .u32 _Z12diffuseOnGPUILi4EEviPfS0_S0_ff_param_0,
	.param .u64 .ptr .align 1 _Z12diffuseOnGPUILi4EEviPfS0_S0_ff_param_1,
	.param .u64 .ptr .align 1 _Z12diffuseOnGPUILi4EEviPfS0_S0_ff_param_2,
	.param .u64 .ptr .align 1 _Z12diffuseOnGPUILi4EEviPfS0_S0_ff_param_3,
	.param .f32 _Z12diffuseOnGPUILi4EEviPfS0_S0_ff_param_4,
	.param .f32 _Z12diffuseOnGPUILi4EEviPfS0_S0_ff_param_5
)
{
	.reg .pred 	%p<740>;
	.reg .b32 	%r<1909>;
	.reg .b32 	%f<664>;
	.reg .b64 	%rd<707>;

	ld.param.u32 	%r714, [_Z12diffuseOnGPUILi4EEviPfS0_S0_ff_param_0];
	ld.param.u64 	%rd95, [_Z12diffuseOnGPUILi4EEviPfS0_S0_ff_param_1];
	ld.param.u64 	%rd96, [_Z12diffuseOnGPUILi4EEviPfS0_S0_ff_param_2];
	ld.param.u64 	%rd97, [_Z12diffuseOnGPUILi4EEviPfS0_S0_ff_param_3];
	ld.param.f32 	%f61, [_Z12diffuseOnGPUILi4EEviPfS0_S0_ff_param_4];
	ld.param.f32 	%f62, [_Z12diffuseOnGPUILi4EEviPfS0_S0_ff_param_5];
	cvta.to.global.u64 	%rd1, %rd96;
	cvta.to.global.u64 	%rd2, %rd95;
	cvta.to.global.u64 	%rd3, %rd97;
	mov.u32 	%r715, %tid.x;
	mov.u32 	%r716, %ctaid.x;
	mov.u32 	%r717, %ntid.x;
	mad.lo.s32 	%r1, %r716, %r717, %r715;
	mov.u32 	%r718, %tid.y;
	mov.u32 	%r719, %ctaid.y;
	mov.u32 	%r720, %ntid.y;
	mad.lo.s32 	%r2, %r719, %r720, %r718;
	mad.lo.s32 	%r3, %r718, %r717, %r715;
	ld.const.u32 	%r4, [N];
	add.s32 	%r5, %r4, 2;
	add.s32 	%r721, %r4, 1;
	mov.u32 	%r722, %nctaid.x;
	mul.lo.s32 	%r6, %r717, %r722;
	div.u32 	%r7, %r721, %r6;
	add.s32 	%r8, %r7, 1;
	mov.u32 	%r723, %nctaid.y;
	mul.lo.s32 	%r9, %r720, %r723;
	div.u32 	%r10, %r721, %r9;
	add.s32 	%r11, %r10, 1;
	mad.lo.s32 	%r724, %r7, %r10, %r7;
	add.s32 	%r12, %r724, %r11;
	mul.lo.s32 	%r725, %r720, %r717;
	mul.lo.s32 	%r726, %r725, %r12;
	mad.lo.s32 	%r13, %r1, %r7, %r1;
	mad.lo.s32 	%r14, %r2, %r10, %r2;
	shl.b32 	%r727, %r726, 2;
	mov.u32 	%r728, sharedMem;
	add.s32 	%r15, %r728, %r727;
	add.s32 	%r16, %r14, 1;
	setp.ge.s32 	%p8, %r16, %r4;
	@%p8 bra 	$L__BB1_234;
	add.s32 	%r17, %r13, 1;
	setp.ge.s32 	%p9, %r17, %r4;
	mul.lo.s32 	%r18, %r12, %r3;
	ld.const.u32 	%r729, [RADIUS];
	mul.lo.s32 	%r20, %r5, %r729;
	shl.b32 	%r730, %r729, 1;
	add.s32 	%r21, %r730, %r8;
	add.s32 	%r731, %r7, 3;
	add.s32 	%r732, %r10, 3;
	mul.lo.s32 	%r733, %r731, %r3;
	mul.lo.s32 	%r22, %r733, %r732;
	add.s32 	%r23, %r9, -1;
	mul.lo.s32 	%r24, %r5, %r11;
	add.s32 	%r25, %r6, -1;
	@%p9 bra 	$L__BB1_234;
	mul.lo.s32 	%r26, %r5, %r14;
	setp.lt.s32 	%p10, %r729, 1;
	add.s32 	%r734, %r729, %r11;
	mad.lo.s32 	%r27, %r21, %r734, %r22;
	mad.lo.s32 	%r28, %r21, %r729, %r22;
	@%p10 bra 	$L__BB1_46;
	add.s32 	%r29, %r26, %r13;
	add.s32 	%r744, %r729, %r27;
	shl.b32 	%r745, %r744, 2;
	add.s32 	%r30, %r15, %r745;
	shl.b32 	%r746, %r28, 2;
	add.s32 	%r31, %r15, %r746;
	add.s32 	%r747, %r28, %r7;
	add.s32 	%r748, %r729, %r747;
	shl.b32 	%r749, %r748, 2;
	add.s32 	%r32, %r15, %r749;
	add.s32 	%r750, %r729, %r28;
	shl.b32 	%r751, %r750, 2;
	add.s32 	%r33, %r15, %r751;
	mul.lo.s32 	%r752, %r11, %r8;
	mul.lo.s32 	%r753, %r752, %r3;
	shl.b32 	%r754, %r753, 2;
	add.s32 	%r34, %r728, %r754;
	add.s32 	%r756, %r729, %r22;
	shl.b32 	%r757, %r756, 2;
	add.s32 	%r35, %r15, %r757;
	max.s32 	%r758, %r13, %r14;
	setp.ge.s32 	%p17, %r758, %r5;
	@%p17 bra 	$L__BB1_13;
	setp.eq.s32 	%p18, %r2, 0;
	@%p18 bra 	$L__BB1_6;
	sub.s32 	%r759, %r29, %r20;
	mul.wide.s32 	%rd105, %r759, 4;
	add.s64 	%rd106, %rd2, %rd105;
	ld.global.f32 	%f71, [%rd106];
	st.shared.f32 	[%r35], %f71;
$L__BB1_6:
	setp.ge.u32 	%p19, %r2, %r23;
	@%p19 bra 	$L__BB1_8;
	add.s32 	%r760, %r24, %r29;
	mul.wide.s32 	%rd107, %r760, 4;
	add.s64 	%rd108, %rd2, %rd107;
	ld.global.f32 	%f72, [%rd108];
	st.shared.f32 	[%r30], %f72;
$L__BB1_8:
	setp.lt.s32 	%p20, %r1, 1;
	@%p20 bra 	$L__BB1_10;
	sub.s32 	%r761, %r29, %r729;
	mul.wide.s32 	%rd109, %r761, 4;
	add.s64 	%rd110, %rd2, %rd109;
	ld.global.f32 	%f73, [%rd110];
	st.shared.f32 	[%r31], %f73;
$L__BB1_10:
	setp.ge.u32 	%p21, %r1, %r25;
	@%p21 bra 	$L__BB1_12;
	add.s32 	%r762, %r29, %r8;
	mul.wide.s32 	%rd111, %r762, 4;
	add.s64 	%rd112, %rd2, %rd111;
	ld.global.f32 	%f74, [%rd112];
	st.shared.f32 	[%r32+4], %f74;
$L__BB1_12:
	mul.wide.s32 	%rd113, %r29, 4;
	add.s64 	%rd114, %rd2, %rd113;
	ld.global.f32 	%f75, [%rd114];
	st.shared.f32 	[%r33], %f75;
	add.s64 	%rd115, %rd1, %rd113;
	ld.global.f32 	%f76, [%rd115];
	st.shared.f32 	[%r34], %f76;
$L__BB1_13:
	cvt.s64.s32 	%rd116, %r13;
	cvt.s64.s32 	%rd117, %r26;
	add.s64 	%rd118, %rd117, %rd116;
	cvt.s64.s32 	%rd119, %r24;
	add.s64 	%rd120, %rd118, %rd119;
	shl.b64 	%rd121, %rd120, 2;
	add.s64 	%rd4, %rd2, %rd121;
	shl.b64 	%rd122, %rd118, 2;
	add.s64 	%rd5, %rd1, %rd122;
	cvt.u64.u32 	%rd123, %r729;
	sub.s64 	%rd124, %rd118, %rd123;
	shl.b64 	%rd125, %rd124, 2;
	add.s64 	%rd6, %rd2, %rd125;
	cvt.s64.s32 	%rd126, %r8;
	add.s64 	%rd127, %rd118, %rd126;
	shl.b64 	%rd128, %rd127, 2;
	add.s64 	%rd7, %rd2, %rd128;
	mul.lo.s32 	%r765, %r5, %r729;
	cvt.s64.s32 	%rd129, %r765;
	sub.s64 	%rd130, %rd118, %rd129;
	shl.b64 	%rd131, %rd130, 2;
	add.s64 	%rd8, %rd2, %rd131;
	max.s32 	%r766, %r17, %r14;
	setp.ge.s32 	%p22, %r766, %r5;
	@%p22 bra 	$L__BB1_24;
	setp.eq.s32 	%p23, %r2, 0;
	@%p23 bra 	$L__BB1_16;
	ld.global.f32 	%f77, [%rd8+4];
	add.s32 	%r767, %r7, 3;
	mul.lo.s32 	%r768, %r767, %r3;
	mad.lo.s32 	%r770, %r768, %r732, %r729;
	shl.b32 	%r771, %r770, 2;
	add.s32 	%r772, %r15, %r771;
	st.shared.f32 	[%r772+4], %f77;
$L__BB1_16:
	setp.ge.u32 	%p24, %r2, %r23;
	@%p24 bra 	$L__BB1_18;
	ld.global.f32 	%f78, [%rd4+4];
	add.s32 	%r773, %r7, 3;
	mul.lo.s32 	%r774, %r773, %r3;
	shl.b32 	%r776, %r729, 1;
	add.s32 	%r777, %r776, %r8;
	add.s32 	%r778, %r729, %r11;
	mul.lo.s32 	%r779, %r777, %r778;
	mad.lo.s32 	%r780, %r774, %r732, %r779;
	add.s32 	%r781, %r729, %r780;
	shl.b32 	%r782, %r781, 2;
	add.s32 	%r783, %r15, %r782;
	st.shared.f32 	[%r783+4], %f78;
$L__BB1_18:
	setp.eq.s32 	%p25, %r729, 1;
	@%p25 bra 	$L__BB1_23;
	setp.lt.s32 	%p26, %r1, 1;
	@%p26 bra 	$L__BB1_21;
	ld.global.f32 	%f79, [%rd6+4];
	shl.b32 	%r784, %r729, 1;
	add.s32 	%r785, %r784, %r8;
	mul.lo.s32 	%r786, %r785, %r729;
	add.s32 	%r787, %r7, 3;
	mul.lo.s32 	%r788, %r787, %r3;
	mad.lo.s32 	%r790, %r788, %r732, %r786;
	shl.b32 	%r791, %r790, 2;
	add.s32 	%r792, %r15, %r791;
	st.shared.f32 	[%r792+4], %f79;
$L__BB1_21:
	setp.ge.u32 	%p27, %r1, %r25;
	@%p27 bra 	$L__BB1_23;
	ld.global.f32 	%f80, [%rd7+4];
	st.shared.f32 	[%r32+8], %f80;
$L__BB1_23:
	mul.lo.s32 	%r793, %r5, %r14;
	cvt.s64.s32 	%rd132, %r793;
	cvt.s64.s32 	%rd133, %r13;
	add.s64 	%rd134, %rd132, %rd133;
	shl.b64 	%rd135, %rd134, 2;
	add.s64 	%rd136, %rd2, %rd135;
	ld.global.f32 	%f81, [%rd136+4];
	add.s32 	%r794, %r7, 3;
	mul.lo.s32 	%r795, %r794, %r3;
	shl.b32 	%r797, %r729, 1;
	add.s32 	%r798, %r797, %r8;
	mul.lo.s32 	%r799, %r798, %r729;
	mad.lo.s32 	%r800, %r795, %r732, %r799;
	add.s32 	%r801, %r729, %r800;
	shl.b32 	%r802, %r801, 2;
	add.s32 	%r803, %r15, %r802;
	st.shared.f32 	[%r803+4], %f81;
	ld.global.f32 	%f82, [%rd5+4];
	mul.lo.s32 	%r804, %r11, %r8;
	mul.lo.s32 	%r805, %r804, %r3;
	shl.b32 	%r806, %r805, 2;
	mov.u32 	%r807, sharedMem;
	add.s32 	%r808, %r807, %r806;
	st.shared.f32 	[%r808+4], %f82;
$L__BB1_24:
	setp.ge.s32 	%p28, %r14, %r5;
	setp.ge.s32 	%p29, %r13, %r4;
	or.pred  	%p30, %p29, %p28;
	@%p30 bra 	$L__BB1_35;
	setp.eq.s32 	%p31, %r2, 0;
	@%p31 bra 	$L__BB1_27;
	ld.global.f32 	%f83, [%rd8+8];
	add.s32 	%r809, %r7, 3;
	mul.lo.s32 	%r810, %r809, %r3;
	mad.lo.s32 	%r812, %r810, %r732, %r729;
	shl.b32 	%r813, %r812, 2;
	add.s32 	%r814, %r15, %r813;
	st.shared.f32 	[%r814+8], %f83;
$L__BB1_27:
	setp.ge.u32 	%p32, %r2, %r23;
	@%p32 bra 	$L__BB1_29;
	ld.global.f32 	%f84, [%rd4+8];
	add.s32 	%r815, %r7, 3;
	mul.lo.s32 	%r816, %r815, %r3;
	shl.b32 	%r818, %r729, 1;
	add.s32 	%r819, %r818, %r8;
	add.s32 	%r820, %r729, %r11;
	mul.lo.s32 	%r821, %r819, %r820;
	mad.lo.s32 	%r822, %r816, %r732, %r821;
	add.s32 	%r823, %r729, %r822;
	shl.b32 	%r824, %r823, 2;
	add.s32 	%r825, %r15, %r824;
	st.shared.f32 	[%r825+8], %f84;
$L__BB1_29:
	setp.lt.u32 	%p33, %r729, 3;
	@%p33 bra 	$L__BB1_34;
	setp.lt.s32 	%p34, %r1, 1;
	@%p34 bra 	$L__BB1_32;
	ld.global.f32 	%f85, [%rd6+8];
	shl.b32 	%r826, %r729, 1;
	add.s32 	%r827, %r826, %r8;
	mul.lo.s32 	%r828, %r827, %r729;
	add.s32 	%r829, %r7, 3;
	mul.lo.s32 	%r830, %r829, %r3;
	mad.lo.s32 	%r832, %r830, %r732, %r828;
	shl.b32 	%r833, %r832, 2;
	add.s32 	%r834, %r15, %r833;
	st.shared.f32 	[%r834+8], %f85;
$L__BB1_32:
	setp.ge.u32 	%p35, %r1, %r25;
	@%p35 bra 	$L__BB1_34;
	ld.global.f32 	%f86, [%rd7+8];
	st.shared.f32 	[%r32+12], %f86;
$L__BB1_34:
	mul.lo.s32 	%r835, %r5, %r14;
	cvt.s64.s32 	%rd137, %r835;
	cvt.s64.s32 	%rd138, %r13;
	add.s64 	%rd139, %rd137, %rd138;
	shl.b64 	%rd140, %rd139, 2;
	add.s64 	%rd141, %rd2, %rd140;
	ld.global.f32 	%f87, [%rd141+8];
	add.s32 	%r836, %r7, 3;
	mul.lo.s32 	%r837, %r836, %r3;
	shl.b32 	%r839, %r729, 1;
	add.s32 	%r840, %r839, %r8;
	mul.lo.s32 	%r841, %r840, %r729;
	mad.lo.s32 	%r842, %r837, %r732, %r841;
	add.s32 	%r843, %r729, %r842;
	shl.b32 	%r844, %r843, 2;
	add.s32 	%r845, %r15, %r844;
	st.shared.f32 	[%r845+8], %f87;
	ld.global.f32 	%f88, [%rd5+8];
	mul.lo.s32 	%r846, %r11, %r8;
	mul.lo.s32 	%r847, %r846, %r3;
	shl.b32 	%r848, %r847, 2;
	mov.u32 	%r849, sharedMem;
	add.s32 	%r850, %r849, %r848;
	st.shared.f32 	[%r850+8], %f88;
$L__BB1_35:
	add.s32 	%r851, %r13, 3;
	max.s32 	%r852, %r851, %r14;
	setp.ge.s32 	%p36, %r852, %r5;
	@%p36 bra 	$L__BB1_54;
	setp.eq.s32 	%p37, %r2, 0;
	@%p37 bra 	$L__BB1_38;
	ld.global.f32 	%f89, [%rd8+12];
	add.s32 	%r853, %r7, 3;
	mul.lo.s32 	%r854, %r853, %r3;
	mad.lo.s32 	%r856, %r854, %r732, %r729;
	shl.b32 	%r857, %r856, 2;
	add.s32 	%r858, %r15, %r857;
	st.shared.f32 	[%r858+12], %f89;
$L__BB1_38:
	setp.ge.u32 	%p38, %r2, %r23;
	@%p38 bra 	$L__BB1_40;
	ld.global.f32 	%f90, [%rd4+12];
	add.s32 	%r859, %r7, 3;
	mul.lo.s32 	%r860, %r859, %r3;
	shl.b32 	%r862, %r729, 1;
	add.s32 	%r863, %r862, %r8;
	add.s32 	%r864, %r729, %r11;
	mul.lo.s32 	%r865, %r863, %r864;
	mad.lo.s32 	%r866, %r860, %r732, %r865;
	add.s32 	%r867, %r729, %r866;
	shl.b32 	%r868, %r867, 2;
	add.s32 	%r869, %r15, %r868;
	st.shared.f32 	[%r869+12], %f90;
$L__BB1_40:
	setp.lt.u32 	%p39, %r729, 4;
	@%p39 bra 	$L__BB1_45;
	setp.lt.s32 	%p40, %r1, 1;
	@%p40 bra 	$L__BB1_43;
	ld.global.f32 	%f91, [%rd6+12];
	shl.b32 	%r870, %r729, 1;
	add.s32 	%r871, %r870, %r8;
	mul.lo.s32 	%r872, %r871, %r729;
	add.s32 	%r873, %r7, 3;
	mul.lo.s32 	%r874, %r873, %r3;
	mad.lo.s32 	%r876, %r874, %r732, %r872;
	shl.b32 	%r877, %r876, 2;
	add.s32 	%r878, %r15, %r877;
	st.shared.f32 	[%r878+12], %f91;
$L__BB1_43:
	setp.ge.u32 	%p41, %r1, %r25;
	@%p41 bra 	$L__BB1_45;
	ld.global.f32 	%f92, [%rd7+12];
	st.shared.f32 	[%r32+16], %f92;
$L__BB1_45:
	mul.lo.s32 	%r879, %r5, %r14;
	cvt.s64.s32 	%rd142, %r879;
	cvt.s64.s32 	%rd143, %r13;
	add.s64 	%rd144, %rd142, %rd143;
	shl.b64 	%rd145, %rd144, 2;
	add.s64 	%rd146, %rd2, %rd145;
	ld.global.f32 	%f93, [%rd146+12];
	add.s32 	%r880, %r7, 3;
	mul.lo.s32 	%r881, %r880, %r3;
	shl.b32 	%r883, %r729, 1;
	add.s32 	%r884, %r883, %r8;
	mul.lo.s32 	%r885, %r884, %r729;
	mad.lo.s32 	%r886, %r881, %r732, %r885;
	add.s32 	%r887, %r729, %r886;
	shl.b32 	%r888, %r887, 2;
	add.s32 	%r889, %r15, %r888;
	st.shared.f32 	[%r889+12], %f93;
	ld.global.f32 	%f94, [%rd5+12];
	mul.lo.s32 	%r890, %r11, %r8;
	mul.lo.s32 	%r891, %r890, %r3;
	shl.b32 	%r892, %r891, 2;
	mov.u32 	%r893, sharedMem;
	add.s32 	%r894, %r893, %r892;
	st.shared.f32 	[%r894+12], %f94;
	bra.uni 	$L__BB1_54;
$L__BB1_46:
	add.s32 	%r735, %r729, %r28;
	shl.b32 	%r736, %r735, 2;
	add.s32 	%r36, %r15, %r736;
	shl.b32 	%r737, %r18, 2;
	add.s32 	%r37, %r728, %r737;
	max.s32 	%r739, %r13, %r14;
	setp.ge.s32 	%p11, %r739, %r5;
	@%p11 bra 	$L__BB1_48;
	add.s32 	%r740, %r26, %r13;
	mul.wide.s32 	%rd98, %r740, 4;
	add.s64 	%rd99, %rd2, %rd98;
	ld.global.f32 	%f63, [%rd99];
	st.shared.f32 	[%r36], %f63;
	add.s64 	%rd100, %rd1, %rd98;
	ld.global.f32 	%f64, [%rd100];
	st.shared.f32 	[%r37], %f64;
$L__BB1_48:
	cvt.s64.s32 	%rd101, %r13;
	cvt.s64.s32 	%rd102, %r26;
	add.s64 	%rd103, %rd102, %rd101;
	shl.b64 	%rd104, %rd103, 2;
	add.s64 	%rd9, %rd1, %rd104;
	add.s64 	%rd10, %rd2, %rd104;
	max.s32 	%r741, %r17, %r14;
	setp.ge.s32 	%p12, %r741, %r5;
	@%p12 bra 	$L__BB1_50;
	ld.global.f32 	%f65, [%rd10+4];
	st.shared.f32 	[%r36+4], %f65;
	ld.global.f32 	%f66, [%rd9+4];
	st.shared.f32 	[%r37+4], %f66;
$L__BB1_50:
	setp.ge.s32 	%p13, %r14, %r5;
	setp.ge.s32 	%p14, %r13, %r4;
	or.pred  	%p15, %p14, %p13;
	@%p15 bra 	$L__BB1_52;
	ld.global.f32 	%f67, [%rd10+8];
	st.shared.f32 	[%r36+8], %f67;
	ld.global.f32 	%f68, [%rd9+8];
	st.shared.f32 	[%r37+8], %f68;
$L__BB1_52:
	add.s32 	%r742, %r13, 3;
	max.s32 	%r743, %r742, %r14;
	setp.ge.s32 	%p16, %r743, %r5;
	@%p16 bra 	$L__BB1_54;
	ld.global.f32 	%f69, [%rd10+12];
	st.shared.f32 	[%r36+12], %f69;
	ld.global.f32 	%f70, [%rd9+12];
	st.shared.f32 	[%r37+12], %f70;
$L__BB1_54:
	mad.lo.s32 	%r38, %r5, %r14, %r5;
	mul.lo.s32 	%r895, %r11, %r8;
	mad.lo.s32 	%r39, %r895, %r3, %r7;
	setp.gt.s32 	%p42, %r729, 1;
	mad.lo.s32 	%r40, %r733, %r732, %r21;
	add.s32 	%r901, %r729, %r11;
	mad.lo.s32 	%r41, %r21, %r901, %r40;
	mad.lo.s32 	%r42, %r21, %r729, %r40;
	add.s32 	%r43, %r42, %r8;
	@%p42 bra 	$L__BB1_68;
	add.s32 	%r44, %r38, %r13;
	add.s32 	%r902, %r729, %r42;
	shl.b32 	%r903, %r902, 2;
	add.s32 	%r45, %r15, %r903;
	shl.b32 	%r904, %r39, 2;
	mov.u32 	%r905, sharedMem;
	add.s32 	%r46, %r905, %r904;
	max.s32 	%r906, %r13, %r16;
	setp.ge.s32 	%p43, %r906, %r5;
	@%p43 bra 	$L__BB1_62;
	setp.ne.s32 	%p44, %r729, 1;
	@%p44 bra 	$L__BB1_61;
	setp.lt.s32 	%p45, %r1, 1;
	@%p45 bra 	$L__BB1_59;
	add.s32 	%r907, %r44, -1;
	mul.wide.s32 	%rd147, %r907, 4;
	add.s64 	%rd148, %rd2, %rd147;
	ld.global.f32 	%f95, [%rd148];
	shl.b32 	%r908, %r42, 2;
	add.s32 	%r909, %r15, %r908;
	st.shared.f32 	[%r909], %f95;
$L__BB1_59:
	setp.ge.u32 	%p46, %r1, %r25;
	@%p46 bra 	$L__BB1_61;
	add.s32 	%r910, %r44, %r8;
	mul.wide.s32 	%rd149, %r910, 4;
	add.s64 	%rd150, %rd2, %rd149;
	ld.global.f32 	%f96, [%rd150];
	shl.b32 	%r911, %r43, 2;
	add.s32 	%r912, %r15, %r911;
	st.shared.f32 	[%r912+4], %f96;
$L__BB1_61:
	mul.wide.s32 	%rd151, %r44, 4;
	add.s64 	%rd152, %rd2, %rd151;
	ld.global.f32 	%f97, [%rd152];
	st.shared.f32 	[%r45], %f97;
	add.s64 	%rd153, %rd1, %rd151;
	ld.global.f32 	%f98, [%rd153];
	st.shared.f32 	[%r46+4], %f98;
$L__BB1_62:
	cvt.s64.s32 	%rd154, %r13;
	cvt.s64.s32 	%rd155, %r38;
	add.s64 	%rd156, %rd155, %rd154;
	shl.b64 	%rd157, %rd156, 2;
	add.s64 	%rd11, %rd1, %rd157;
	add.s64 	%rd12, %rd2, %rd157;
	max.s32 	%r913, %r17, %r16;
	setp.ge.s32 	%p47, %r913, %r5;
	@%p47 bra 	$L__BB1_64;
	ld.global.f32 	%f99, [%rd12+4];
	st.shared.f32 	[%r45+4], %f99;
	ld.global.f32 	%f100, [%rd11+4];
	st.shared.f32 	[%r46+8], %f100;
$L__BB1_64:
	setp.ge.s32 	%p48, %r16, %r5;
	setp.ge.s32 	%p49, %r13, %r4;
	or.pred  	%p50, %p49, %p48;
	@%p50 bra 	$L__BB1_66;
	ld.global.f32 	%f101, [%rd12+8];
	st.shared.f32 	[%r45+8], %f101;
	ld.global.f32 	%f102, [%rd11+8];
	st.shared.f32 	[%r46+12], %f102;
$L__BB1_66:
	add.s32 	%r914, %r13, 3;
	max.s32 	%r915, %r914, %r16;
	setp.ge.s32 	%p51, %r915, %r5;
	@%p51 bra 	$L__BB1_110;
	ld.global.f32 	%f103, [%rd12+12];
	st.shared.f32 	[%r45+12], %f103;
	ld.global.f32 	%f104, [%rd11+12];
	st.shared.f32 	[%r46+16], %f104;
	bra.uni 	$L__BB1_110;
$L__BB1_68:
	add.s32 	%r47, %r38, %r13;
	add.s32 	%r916, %r729, %r41;
	shl.b32 	%r917, %r916, 2;
	add.s32 	%r48, %r15, %r917;
	add.s32 	%r918, %r43, %r729;
	shl.b32 	%r919, %r918, 2;
	add.s32 	%r920, %r919, %r15;
	add.s32 	%r49, %r920, -4;
	add.s32 	%r921, %r729, %r42;
	shl.b32 	%r922, %r921, 2;
	add.s32 	%r50, %r15, %r922;
	shl.b32 	%r923, %r39, 2;
	mov.u32 	%r924, sharedMem;
	add.s32 	%r51, %r924, %r923;
	add.s32 	%r925, %r40, %r729;
	shl.b32 	%r926, %r925, 2;
	add.s32 	%r927, %r926, %r15;
	add.s32 	%r52, %r927, -4;
	shl.b32 	%r928, %r42, 2;
	add.s32 	%r53, %r15, %r928;
	max.s32 	%r929, %r13, %r16;
	setp.ge.s32 	%p52, %r929, %r5;
	@%p52 bra 	$L__BB1_78;
	setp.eq.s32 	%p53, %r2, 0;
	@%p53 bra 	$L__BB1_71;
	mul.lo.s32 	%r930, %r5, %r729;
	sub.s32 	%r931, %r47, %r930;
	mul.wide.s32 	%rd158, %r931, 4;
	add.s64 	%rd159, %rd2, %rd158;
	ld.global.f32 	%f105, [%rd159];
	st.shared.f32 	[%r52+4], %f105;
$L__BB1_71:
	setp.ge.u32 	%p54, %r2, %r23;
	@%p54 bra 	$L__BB1_73;
	mad.lo.s32 	%r932, %r5, %r11, %r47;
	mul.wide.s32 	%rd160, %r932, 4;
	add.s64 	%rd161, %rd2, %rd160;
	ld.global.f32 	%f106, [%rd161];
	st.shared.f32 	[%r48], %f106;
$L__BB1_73:
	setp.lt.s32 	%p55, %r1, 1;
	@%p55 bra 	$L__BB1_75;
	sub.s32 	%r933, %r47, %r729;
	mul.wide.s32 	%rd162, %r933, 4;
	add.s64 	%rd163, %rd2, %rd162;
	ld.global.f32 	%f107, [%rd163];
	st.shared.f32 	[%r53], %f107;
$L__BB1_75:
	setp.ge.u32 	%p56, %r1, %r25;
	@%p56 bra 	$L__BB1_77;
	add.s32 	%r934, %r47, %r8;
	mul.wide.s32 	%rd164, %r934, 4;
	add.s64 	%rd165, %rd2, %rd164;
	ld.global.f32 	%f108, [%rd165];
	st.shared.f32 	[%r49+4], %f108;
$L__BB1_77:
	mul.wide.s32 	%rd166, %r47, 4;
	add.s64 	%rd167, %rd2, %rd166;
	ld.global.f32 	%f109, [%rd167];
	st.shared.f32 	[%r50], %f109;
	add.s64 	%rd168, %rd1, %rd166;
	ld.global.f32 	%f110, [%rd168];
	st.shared.f32 	[%r51+4], %f110;
$L__BB1_78:
	add.s32 	%r55, %r9, -1;
	add.s32 	%r938, %r13, 1;
	cvt.s64.s32 	%rd169, %r13;
	cvt.s64.s32 	%rd170, %r38;
	add.s64 	%rd171, %rd170, %rd169;
	mul.lo.s32 	%r940, %r5, %r11;
	cvt.s64.s32 	%rd172, %r940;
	add.s64 	%rd173, %rd171, %rd172;
	shl.b64 	%rd174, %rd173, 2;
	add.s64 	%rd13, %rd2, %rd174;
	cvt.u64.u32 	%rd175, %r729;
	sub.s64 	%rd176, %rd171, %rd175;
	shl.b64 	%rd177, %rd176, 2;
	add.s64 	%rd14, %rd2, %rd177;
	cvt.s64.s32 	%rd178, %r8;
	add.s64 	%rd179, %rd171, %rd178;
	shl.b64 	%rd180, %rd179, 2;
	add.s64 	%rd15, %rd2, %rd180;
	mul.lo.s32 	%r941, %r5, %r729;
	cvt.s64.s32 	%rd181, %r941;
	sub.s64 	%rd182, %rd171, %rd181;
	shl.b64 	%rd183, %rd182, 2;
	add.s64 	%rd16, %rd2, %rd183;
	max.s32 	%r942, %r938, %r16;
	setp.ge.s32 	%p57, %r942, %r5;
	@%p57 bra 	$L__BB1_88;
	setp.eq.s32 	%p58, %r2, 0;
	@%p58 bra 	$L__BB1_81;
	ld.global.f32 	%f111, [%rd16+4];
	st.shared.f32 	[%r52+8], %f111;
$L__BB1_81:
	setp.ge.u32 	%p59, %r2, %r55;
	@%p59 bra 	$L__BB1_83;
	ld.global.f32 	%f112, [%rd13+4];
	add.s32 	%r943, %r7, 3;
	mul.lo.s32 	%r944, %r943, %r3;
	add.s32 	%r945, %r10, 3;
	shl.b32 	%r946, %r729, 1;
	add.s32 	%r947, %r946, %r8;
	add.s32 	%r948, %r729, %r11;
	mul.lo.s32 	%r949, %r947, %r948;
	mad.lo.s32 	%r950, %r944, %r945, %r949;
	add.s32 	%r951, %r950, %r947;
	add.s32 	%r952, %r729, %r951;
	shl.b32 	%r953, %r952, 2;
	add.s32 	%r954, %r15, %r953;
	st.shared.f32 	[%r954+4], %f112;
$L__BB1_83:
	setp.lt.s32 	%p60, %r1, 1;
	@%p60 bra 	$L__BB1_85;
	ld.global.f32 	%f113, [%rd14+4];
	shl.b32 	%r955, %r42, 2;
	add.s32 	%r956, %r15, %r955;
	st.shared.f32 	[%r956+4], %f113;
$L__BB1_85:
	setp.ge.u32 	%p61, %r1, %r25;
	@%p61 bra 	$L__BB1_87;
	ld.global.f32 	%f114, [%rd15+4];
	st.shared.f32 	[%r49+8], %f114;
$L__BB1_87:
	cvt.s64.s32 	%rd184, %r38;
	cvt.s64.s32 	%rd185, %r13;
	add.s64 	%rd186, %rd184, %rd185;
	shl.b64 	%rd187, %rd186, 2;
	add.s64 	%rd188, %rd2, %rd187;
	ld.global.f32 	%f115, [%rd188+4];
	add.s32 	%r958, %r729, %r42;
	shl.b32 	%r959, %r958, 2;
	add.s32 	%r960, %r15, %r959;
	st.shared.f32 	[%r960+4], %f115;
	add.s64 	%rd189, %rd1, %rd187;
	ld.global.f32 	%f116, [%rd189+4];
	mul.lo.s32 	%r961, %r11, %r8;
	mad.lo.s32 	%r962, %r961, %r3, %r7;
	shl.b32 	%r963, %r962, 2;
	mov.u32 	%r964, sharedMem;
	add.s32 	%r965, %r964, %r963;
	st.shared.f32 	[%r965+8], %f116;
$L__BB1_88:
	setp.ge.s32 	%p62, %r16, %r5;
	setp.ge.s32 	%p63, %r13, %r4;
	or.pred  	%p64, %p63, %p62;
	@%p64 bra 	$L__BB1_99;
	setp.eq.s32 	%p65, %r2, 0;
	@%p65 bra 	$L__BB1_91;
	ld.global.f32 	%f117, [%rd16+8];
	st.shared.f32 	[%r52+12], %f117;
$L__BB1_91:
	setp.ge.u32 	%p66, %r2, %r55;
	@%p66 bra 	$L__BB1_93;
	ld.global.f32 	%f118, [%rd13+8];
	add.s32 	%r966, %r7, 3;
	mul.lo.s32 	%r967, %r966, %r3;
	add.s32 	%r968, %r10, 3;
	shl.b32 	%r969, %r729, 1;
	add.s32 	%r970, %r969, %r8;
	add.s32 	%r971, %r729, %r11;
	mul.lo.s32 	%r972, %r970, %r971;
	mad.lo.s32 	%r973, %r967, %r968, %r972;
	add.s32 	%r974, %r973, %r970;
	add.s32 	%r975, %r729, %r974;
	shl.b32 	%r976, %r975, 2;
	add.s32 	%r977, %r15, %r976;
	st.shared.f32 	[%r977+8], %f118;
$L__BB1_93:
	setp.eq.s32 	%p67, %r729, 2;
	@%p67 bra 	$L__BB1_98;
	setp.lt.s32 	%p68, %r1, 1;
	@%p68 bra 	$L__BB1_96;
	ld.global.f32 	%f119, [%rd14+8];
	shl.b32 	%r978, %r42, 2;
	add.s32 	%r979, %r15, %r978;
	st.shared.f32 	[%r979+8], %f119;
$L__BB1_96:
	setp.ge.u32 	%p69, %r1, %r25;
	@%p69 bra 	$L__BB1_98;
	ld.global.f32 	%f120, [%rd15+8];
	st.shared.f32 	[%r49+12], %f120;
$L__BB1_98:
	cvt.s64.s32 	%rd190, %r38;
	cvt.s64.s32 	%rd191, %r13;
	add.s64 	%rd192, %rd190, %rd191;
	shl.b64 	%rd193, %rd192, 2;
	add.s64 	%rd194, %rd2, %rd193;
	ld.global.f32 	%f121, [%rd194+8];
	add.s32 	%r981, %r729, %r42;
	shl.b32 	%r982, %r981, 2;
	add.s32 	%r983, %r15, %r982;
	st.shared.f32 	[%r983+8], %f121;
	add.s64 	%rd195, %rd1, %rd193;
	ld.global.f32 	%f122, [%rd195+8];
	mul.lo.s32 	%r984, %r11, %r8;
	mad.lo.s32 	%r985, %r984, %r3, %r7;
	shl.b32 	%r986, %r985, 2;
	mov.u32 	%r987, sharedMem;
	add.s32 	%r988, %r987, %r986;
	st.shared.f32 	[%r988+12], %f122;
$L__BB1_99:
	add.s32 	%r989, %r13, 3;
	max.s32 	%r990, %r989, %r16;
	setp.ge.s32 	%p70, %r990, %r5;
	@%p70 bra 	$L__BB1_110;
	setp.eq.s32 	%p71, %r2, 0;
	@%p71 bra 	$L__BB1_102;
	ld.global.f32 	%f123, [%rd16+12];
	st.shared.f32 	[%r52+16], %f123;
$L__BB1_102:
	setp.ge.u32 	%p72, %r2, %r55;
	@%p72 bra 	$L__BB1_104;
	ld.global.f32 	%f124, [%rd13+12];
	add.s32 	%r991, %r7, 3;
	mul.lo.s32 	%r992, %r991, %r3;
	add.s32 	%r993, %r10, 3;
	shl.b32 	%r994, %r729, 1;
	add.s32 	%r995, %r994, %r8;
	add.s32 	%r996, %r729, %r11;
	mul.lo.s32 	%r997, %r995, %r996;
	mad.lo.s32 	%r998, %r992, %r993, %r997;
	add.s32 	%r999, %r998, %r995;
	add.s32 	%r1000, %r729, %r999;
	shl.b32 	%r1001, %r1000, 2;
	add.s32 	%r1002, %r15, %r1001;
	st.shared.f32 	[%r1002+12], %f124;
$L__BB1_104:
	setp.lt.u32 	%p73, %r729, 4;
	@%p73 bra 	$L__BB1_109;
	setp.lt.s32 	%p74, %r1, 1;
	@%p74 bra 	$L__BB1_107;
	ld.global.f32 	%f125, [%rd14+12];
	shl.b32 	%r1003, %r42, 2;
	add.s32 	%r1004, %r15, %r1003;
	st.shared.f32 	[%r1004+12], %f125;
$L__BB1_107:
	setp.ge.u32 	%p75, %r1, %r25;
	@%p75 bra 	$L__BB1_109;
	ld.global.f32 	%f126, [%rd15+12];
	st.shared.f32 	[%r49+16], %f126;
$L__BB1_109:
	cvt.s64.s32 	%rd196, %r38;
	cvt.s64.s32 	%rd197, %r13;
	add.s64 	%rd198, %rd196, %rd197;
	shl.b64 	%rd199, %rd198, 2;
	add.s64 	%rd200, %rd2, %rd199;
	ld.global.f32 	%f127, [%rd200+12];
	add.s32 	%r1006, %r729, %r42;
	shl.b32 	%r1007, %r1006, 2;
	add.s32 	%r1008, %r15, %r1007;
	st.shared.f32 	[%r1008+12], %f127;
	add.s64 	%rd201, %rd1, %rd199;
	ld.global.f32 	%f128, [%rd201+12];
	mul.lo.s32 	%r1009, %r11, %r8;
	mad.lo.s32 	%r1010, %r1009, %r3, %r7;
	shl.b32 	%r1011, %r1010, 2;
	mov.u32 	%r1012, sharedMem;
	add.s32 	%r1013, %r1012, %r1011;
	st.shared.f32 	[%r1013+16], %f128;
$L__BB1_110:
	add.s32 	%r57, %r38, %r5;
	shl.b32 	%r1015, %r8, 1;
	mad.lo.s32 	%r58, %r895, %r3, %r1015;
	setp.gt.s32 	%p76, %r729, 2;
	shl.b32 	%r1017, %r729, 1;
	add.s32 	%r1018, %r1017, %r8;
	add.s32 	%r1019, %r7, 3;
	mul.lo.s32 	%r1020, %r1019, %r3;
	add.s32 	%r1021, %r10, 3;
	mad.lo.s32 	%r1022, %r1020, %r1021, %r1018;
	add.s32 	%r59, %r1022, %r1018;
	add.s32 	%r1023, %r729, %r11;
	mad.lo.s32 	%r60, %r1018, %r1023, %r59;
	add.s32 	%r61, %r42, %r1018;
	add.s32 	%r62, %r43, %r1018;
	@%p76 bra 	$L__BB1_129;
	setp.ge.s32 	%p77, %r14, %r4;
	add.s32 	%r63, %r57, %r13;
	setp.ge.s32 	%p78, %r13, %r5;
	add.s32 	%r1024, %r62, %r729;
	shl.b32 	%r1025, %r1024, 2;
	add.s32 	%r1026, %r1025, %r15;
	add.s32 	%r64, %r1026, -4;
	add.s32 	%r1027, %r729, %r61;
	shl.b32 	%r1028, %r1027, 2;
	add.s32 	%r65, %r15, %r1028;
	shl.b32 	%r1029, %r58, 2;
	mov.u32 	%r1030, sharedMem;
	add.s32 	%r66, %r1030, %r1029;
	or.pred  	%p79, %p78, %p77;
	@%p79 bra 	$L__BB1_118;
	setp.lt.s32 	%p80, %r729, 1;
	@%p80 bra 	$L__BB1_117;
	setp.lt.s32 	%p81, %r1, 1;
	@%p81 bra 	$L__BB1_115;
	sub.s32 	%r1031, %r63, %r729;
	mul.wide.s32 	%rd202, %r1031, 4;
	add.s64 	%rd203, %rd2, %rd202;
	ld.global.f32 	%f129, [%rd203];
	shl.b32 	%r1032, %r61, 2;
	add.s32 	%r1033, %r15, %r1032;
	st.shared.f32 	[%r1033], %f129;
$L__BB1_115:
	setp.ge.u32 	%p82, %r1, %r25;
	@%p82 bra 	$L__BB1_117;
	add.s32 	%r1034, %r63, %r8;
	mul.wide.s32 	%rd204, %r1034, 4;
	add.s64 	%rd205, %rd2, %rd204;
	ld.global.f32 	%f130, [%rd205];
	st.shared.f32 	[%r64+4], %f130;
$L__BB1_117:
	mul.wide.s32 	%rd206, %r63, 4;
	add.s64 	%rd207, %rd2, %rd206;
	ld.global.f32 	%f131, [%rd207];
	st.shared.f32 	[%r65], %f131;
	add.s64 	%rd208, %rd1, %rd206;
	ld.global.f32 	%f132, [%rd208];
	st.shared.f32 	[%r66], %f132;
$L__BB1_118:
	setp.ge.s32 	%p83, %r14, %r4;
	setp.ge.s32 	%p84, %r17, %r5;
	cvt.s64.s32 	%rd209, %r13;
	cvt.s64.s32 	%rd210, %r57;
	add.s64 	%rd17, %rd210, %rd209;
	shl.b64 	%rd211, %rd17, 2;
	add.s64 	%rd18, %rd1, %rd211;
	add.s64 	%rd19, %rd2, %rd211;
	or.pred  	%p85, %p84, %p83;
	@%p85 bra 	$L__BB1_125;
	setp.ne.s32 	%p86, %r729, 2;
	@%p86 bra 	$L__BB1_124;
	setp.lt.s32 	%p87, %r1, 1;
	@%p87 bra 	$L__BB1_122;
	add.s64 	%rd213, %rd211, %rd2;
	ld.global.f32 	%f133, [%rd213+-4];
	shl.b32 	%r1035, %r61, 2;
	add.s32 	%r1036, %r15, %r1035;
	st.shared.f32 	[%r1036+4], %f133;
$L__BB1_122:
	setp.ge.u32 	%p88, %r1, %r25;
	@%p88 bra 	$L__BB1_124;
	mul.wide.s32 	%rd214, %r8, 4;
	add.s64 	%rd215, %rd19, %rd214;
	ld.global.f32 	%f134, [%rd215+4];
	st.shared.f32 	[%r1026+4], %f134;
$L__BB1_124:
	ld.global.f32 	%f135, [%rd19+4];
	st.shared.f32 	[%r65+4], %f135;
	ld.global.f32 	%f136, [%rd18+4];
	st.shared.f32 	[%r66+4], %f136;
$L__BB1_125:
	max.s32 	%r1040, %r13, %r14;
	setp.ge.s32 	%p89, %r1040, %r4;
	@%p89 bra 	$L__BB1_127;
	ld.global.f32 	%f137, [%rd19+8];
	st.shared.f32 	[%r65+8], %f137;
	ld.global.f32 	%f138, [%rd18+8];
	st.shared.f32 	[%r66+8], %f138;
$L__BB1_127:
	setp.ge.s32 	%p90, %r14, %r4;
	add.s32 	%r1041, %r13, 3;
	setp.ge.s32 	%p91, %r1041, %r5;
	or.pred  	%p92, %p91, %p90;
	@%p92 bra 	$L__BB1_170;
	ld.global.f32 	%f139, [%rd19+12];
	st.shared.f32 	[%r65+12], %f139;
	ld.global.f32 	%f140, [%rd18+12];
	st.shared.f32 	[%r66+12], %f140;
	bra.uni 	$L__BB1_170;
$L__BB1_129:
	setp.ge.s32 	%p93, %r14, %r4;
	add.s32 	%r67, %r57, %r13;
	setp.ge.s32 	%p94, %r13, %r5;
	add.s32 	%r1042, %r729, %r60;
	shl.b32 	%r1043, %r1042, 2;
	add.s32 	%r68, %r15, %r1043;
	add.s32 	%r1044, %r62, %r729;
	shl.b32 	%r1045, %r1044, 2;
	add.s32 	%r1046, %r1045, %r15;
	add.s32 	%r69, %r1046, -4;
	add.s32 	%r1047, %r729, %r61;
	shl.b32 	%r1048, %r1047, 2;
	add.s32 	%r70, %r15, %r1048;
	add.s32 	%r1049, %r729, %r59;
	shl.b32 	%r1050, %r1049, 2;
	add.s32 	%r71, %r15, %r1050;
	shl.b32 	%r1051, %r61, 2;
	add.s32 	%r72, %r15, %r1051;
	or.pred  	%p95, %p94, %p93;
	@%p95 bra 	$L__BB1_139;
	setp.eq.s32 	%p96, %r2, 0;
	@%p96 bra 	$L__BB1_132;
	mul.lo.s32 	%r1052, %r5, %r729;
	sub.s32 	%r1053, %r67, %r1052;
	mul.wide.s32 	%rd216, %r1053, 4;
	add.s64 	%rd217, %rd2, %rd216;
	ld.global.f32 	%f141, [%rd217];
	st.shared.f32 	[%r71], %f141;
$L__BB1_132:
	add.s32 	%r1054, %r9, -1;
	setp.ge.u32 	%p97, %r2, %r1054;
	@%p97 bra 	$L__BB1_134;
	mad.lo.s32 	%r1055, %r5, %r11, %r67;
	mul.wide.s32 	%rd218, %r1055, 4;
	add.s64 	%rd219, %rd2, %rd218;
	ld.global.f32 	%f142, [%rd219];
	st.shared.f32 	[%r68], %f142;
$L__BB1_134:
	setp.lt.s32 	%p98, %r1, 1;
	@%p98 bra 	$L__BB1_136;
	sub.s32 	%r1056, %r67, %r729;
	mul.wide.s32 	%rd220, %r1056, 4;
	add.s64 	%rd221, %rd2, %rd220;
	ld.global.f32 	%f143, [%rd221];
	st.shared.f32 	[%r72], %f143;
$L__BB1_136:
	setp.ge.u32 	%p99, %r1, %r25;
	@%p99 bra 	$L__BB1_138;
	add.s32 	%r1057, %r67, %r8;
	mul.wide.s32 	%rd222, %r1057, 4;
	add.s64 	%rd223, %rd2, %rd222;
	ld.global.f32 	%f144, [%rd223];
	st.shared.f32 	[%r69+4], %f144;
$L__BB1_138:
	mul.wide.s32 	%rd224, %r67, 4;
	add.s64 	%rd225, %rd2, %rd224;
	ld.global.f32 	%f145, [%rd225];
	st.shared.f32 	[%r70], %f145;
	add.s64 	%rd226, %rd1, %rd224;
	ld.global.f32 	%f146, [%rd226];
	mul.lo.s32 	%r1059, %r11, %r8;
	mad.lo.s32 	%r1060, %r1059, %r3, %r1015;
	shl.b32 	%r1061, %r1060, 2;
	mov.u32 	%r1062, sharedMem;
	add.s32 	%r1063, %r1062, %r1061;
	st.shared.f32 	[%r1063], %f146;
$L__BB1_139:
	add.s32 	%r74, %r9, -1;
	setp.ge.s32 	%p100, %r14, %r4;
	setp.ge.s32 	%p101, %r17, %r5;
	cvt.s64.s32 	%rd227, %r13;
	mad.lo.s32 	%r1067, %r5, %r14, %r5;
	add.s32 	%r75, %r1067, %r5;
	cvt.s64.s32 	%rd228, %r75;
	add.s64 	%rd229, %rd228, %rd227;
	mul.lo.s32 	%r1068, %r5, %r11;
	cvt.s64.s32 	%rd230, %r1068;
	add.s64 	%rd231, %rd229, %rd230;
	shl.b64 	%rd232, %rd231, 2;
	add.s64 	%rd20, %rd2, %rd232;
	cvt.u64.u32 	%rd233, %r729;
	sub.s64 	%rd234, %rd229, %rd233;
	shl.b64 	%rd235, %rd234, 2;
	add.s64 	%rd21, %rd2, %rd235;
	cvt.s64.s32 	%rd236, %r8;
	add.s64 	%rd237, %rd229, %rd236;
	shl.b64 	%rd238, %rd237, 2;
	add.s64 	%rd22, %rd2, %rd238;
	mul.lo.s32 	%r1069, %r5, %r729;
	cvt.s64.s32 	%rd239, %r1069;
	sub.s64 	%rd240, %rd229, %rd239;
	shl.b64 	%rd241, %rd240, 2;
	add.s64 	%rd23, %rd2, %rd241;
	or.pred  	%p102, %p101, %p100;
	@%p102 bra 	$L__BB1_149;
	setp.eq.s32 	%p103, %r2, 0;
	@%p103 bra 	$L__BB1_142;
	ld.global.f32 	%f147, [%rd23+4];
	add.s32 	%r1072, %r10, 3;
	shl.b32 	%r1073, %r729, 1;
	add.s32 	%r1074, %r1073, %r8;
	mad.lo.s32 	%r1075, %r1020, %r1072, %r1074;
	add.s32 	%r1076, %r1075, %r1074;
	add.s32 	%r1077, %r729, %r1076;
	shl.b32 	%r1078, %r1077, 2;
	add.s32 	%r1079, %r15, %r1078;
	st.shared.f32 	[%r1079+4], %f147;
$L__BB1_142:
	setp.ge.u32 	%p104, %r2, %r74;
	@%p104 bra 	$L__BB1_144;
	ld.global.f32 	%f148, [%rd20+4];
	add.s32 	%r1080, %r7, 3;
	mul.lo.s32 	%r1081, %r1080, %r3;
	add.s32 	%r1082, %r10, 3;
	shl.b32 	%r1083, %r729, 1;
	add.s32 	%r1084, %r1083, %r8;
	add.s32 	%r1085, %r729, %r11;
	mul.lo.s32 	%r1086, %r1084, %r1085;
	mad.lo.s32 	%r1087, %r1081, %r1082, %r1086;
	add.s32 	%r1088, %r1087, %r1084;
	add.s32 	%r1089, %r1088, %r1084;
	add.s32 	%r1090, %r729, %r1089;
	shl.b32 	%r1091, %r1090, 2;
	add.s32 	%r1092, %r15, %r1091;
	st.shared.f32 	[%r1092+4], %f148;
$L__BB1_144:
	setp.lt.s32 	%p105, %r1, 1;
	@%p105 bra 	$L__BB1_146;
	ld.global.f32 	%f149, [%rd21+4];
	shl.b32 	%r1093, %r61, 2;
	add.s32 	%r1094, %r15, %r1093;
	st.shared.f32 	[%r1094+4], %f149;
$L__BB1_146:
	setp.ge.u32 	%p106, %r1, %r25;
	@%p106 bra 	$L__BB1_148;
	ld.global.f32 	%f150, [%rd22+4];
	st.shared.f32 	[%r69+8], %f150;
$L__BB1_148:
	cvt.s64.s32 	%rd242, %r75;
	cvt.s64.s32 	%rd243, %r13;
	add.s64 	%rd244, %rd242, %rd243;
	shl.b64 	%rd245, %rd244, 2;
	add.s64 	%rd246, %rd2, %rd245;
	ld.global.f32 	%f151, [%rd246+4];
	add.s32 	%r1095, %r729, %r61;
	shl.b32 	%r1096, %r1095, 2;
	add.s32 	%r1097, %r15, %r1096;
	st.shared.f32 	[%r1097+4], %f151;
	add.s64 	%rd247, %rd1, %rd245;
	ld.global.f32 	%f152, [%rd247+4];
	mul.lo.s32 	%r1099, %r11, %r8;
	mad.lo.s32 	%r1100, %r1099, %r3, %r1015;
	shl.b32 	%r1101, %r1100, 2;
	mov.u32 	%r1102, sharedMem;
	add.s32 	%r1103, %r1102, %r1101;
	st.shared.f32 	[%r1103+4], %f152;
$L__BB1_149:
	max.s32 	%r1104, %r13, %r14;
	setp.ge.s32 	%p107, %r1104, %r4;
	@%p107 bra 	$L__BB1_159;
	setp.eq.s32 	%p108, %r2, 0;
	@%p108 bra 	$L__BB1_152;
	ld.global.f32 	%f153, [%rd23+8];
	add.s32 	%r1105, %r7, 3;
	mul.lo.s32 	%r1106, %r1105, %r3;
	add.s32 	%r1107, %r10, 3;
	shl.b32 	%r1108, %r729, 1;
	add.s32 	%r1109, %r1108, %r8;
	mad.lo.s32 	%r1110, %r1106, %r1107, %r1109;
	add.s32 	%r1111, %r1110, %r1109;
	add.s32 	%r1112, %r729, %r1111;
	shl.b32 	%r1113, %r1112, 2;
	add.s32 	%r1114, %r15, %r1113;
	st.shared.f32 	[%r1114+8], %f153;
$L__BB1_152:
	setp.ge.u32 	%p109, %r2, %r74;
	@%p109 bra 	$L__BB1_154;
	ld.global.f32 	%f154, [%rd20+8];
	add.s32 	%r1115, %r7, 3;
	mul.lo.s32 	%r1116, %r1115, %r3;
	add.s32 	%r1117, %r10, 3;
	shl.b32 	%r1118, %r729, 1;
	add.s32 	%r1119, %r1118, %r8;
	add.s32 	%r1120, %r729, %r11;
	mul.lo.s32 	%r1121, %r1119, %r1120;
	mad.lo.s32 	%r1122, %r1116, %r1117, %r1121;
	add.s32 	%r1123, %r1122, %r1119;
	add.s32 	%r1124, %r1123, %r1119;
	add.s32 	%r1125, %r729, %r1124;
	shl.b32 	%r1126, %r1125, 2;
	add.s32 	%r1127, %r15, %r1126;
	st.shared.f32 	[%r1127+8], %f154;
$L__BB1_154:
	setp.lt.s32 	%p110, %r1, 1;
	@%p110 bra 	$L__BB1_156;
	ld.global.f32 	%f155, [%rd21+8];
	shl.b32 	%r1128, %r61, 2;
	add.s32 	%r1129, %r15, %r1128;
	st.shared.f32 	[%r1129+8], %f155;
$L__BB1_156:
	setp.ge.u32 	%p111, %r1, %r25;
	@%p111 bra 	$L__BB1_158;
	ld.global.f32 	%f156, [%rd22+8];
	st.shared.f32 	[%r69+12], %f156;
$L__BB1_158:
	cvt.s64.s32 	%rd248, %r75;
	cvt.s64.s32 	%rd249, %r13;
	add.s64 	%rd250, %rd248, %rd249;
	shl.b64 	%rd251, %rd250, 2;
	add.s64 	%rd252, %rd2, %rd251;
	ld.global.f32 	%f157, [%rd252+8];
	add.s32 	%r1130, %r729, %r61;
	shl.b32 	%r1131, %r1130, 2;
	add.s32 	%r1132, %r15, %r1131;
	st.shared.f32 	[%r1132+8], %f157;
	add.s64 	%rd253, %rd1, %rd251;
	ld.global.f32 	%f158, [%rd253+8];
	mul.lo.s32 	%r1134, %r11, %r8;
	mad.lo.s32 	%r1135, %r1134, %r3, %r1015;
	shl.b32 	%r1136, %r1135, 2;
	mov.u32 	%r1137, sharedMem;
	add.s32 	%r1138, %r1137, %r1136;
	st.shared.f32 	[%r1138+8], %f158;
$L__BB1_159:
	add.s32 	%r1139, %r13, 3;
	setp.ge.s32 	%p113, %r1139, %r5;
	or.pred  	%p114, %p113, %p100;
	@%p114 bra 	$L__BB1_170;
	setp.eq.s32 	%p115, %r2, 0;
	@%p115 bra 	$L__BB1_162;
	ld.global.f32 	%f159, [%rd23+12];
	add.s32 	%r1142, %r10, 3;
	shl.b32 	%r1143, %r729, 1;
	add.s32 	%r1144, %r1143, %r8;
	mad.lo.s32 	%r1145, %r1020, %r1142, %r1144;
	add.s32 	%r1146, %r1145, %r1144;
	add.s32 	%r1147, %r729, %r1146;
	shl.b32 	%r1148, %r1147, 2;
	add.s32 	%r1149, %r15, %r1148;
	st.shared.f32 	[%r1149+12], %f159;
$L__BB1_162:
	setp.ge.u32 	%p116, %r2, %r74;
	@%p116 bra 	$L__BB1_164;
	ld.global.f32 	%f160, [%rd20+12];
	add.s32 	%r1150, %r7, 3;
	mul.lo.s32 	%r1151, %r1150, %r3;
	add.s32 	%r1152, %r10, 3;
	shl.b32 	%r1153, %r729, 1;
	add.s32 	%r1154, %r1153, %r8;
	add.s32 	%r1155, %r729, %r11;
	mul.lo.s32 	%r1156, %r1154, %r1155;
	mad.lo.s32 	%r1157, %r1151, %r1152, %r1156;
	add.s32 	%r1158, %r1157, %r1154;
	add.s32 	%r1159, %r1158, %r1154;
	add.s32 	%r1160, %r729, %r1159;
	shl.b32 	%r1161, %r1160, 2;
	add.s32 	%r1162, %r15, %r1161;
	st.shared.f32 	[%r1162+12], %f160;
$L__BB1_164:
	setp.eq.s32 	%p117, %r729, 3;
	@%p117 bra 	$L__BB1_169;
	setp.lt.s32 	%p118, %r1, 1;
	@%p118 bra 	$L__BB1_167;
	ld.global.f32 	%f161, [%rd21+12];
	shl.b32 	%r1163, %r61, 2;
	add.s32 	%r1164, %r15, %r1163;
	st.shared.f32 	[%r1164+12], %f161;
$L__BB1_167:
	setp.ge.u32 	%p119, %r1, %r25;
	@%p119 bra 	$L__BB1_169;
	ld.global.f32 	%f162, [%rd22+12];
	st.shared.f32 	[%r69+16], %f162;
$L__BB1_169:
	cvt.s64.s32 	%rd254, %r75;
	cvt.s64.s32 	%rd255, %r13;
	add.s64 	%rd256, %rd254, %rd255;
	shl.b64 	%rd257, %rd256, 2;
	add.s64 	%rd258, %rd2, %rd257;
	ld.global.f32 	%f163, [%rd258+12];
	add.s32 	%r1165, %r729, %r61;
	shl.b32 	%r1166, %r1165, 2;
	add.s32 	%r1167, %r15, %r1166;
	st.shared.f32 	[%r1167+12], %f163;
	add.s64 	%rd259, %rd1, %rd257;
	ld.global.f32 	%f164, [%rd259+12];
	mul.lo.s32 	%r1169, %r11, %r8;
	mad.lo.s32 	%r1170, %r1169, %r3, %r1015;
	shl.b32 	%r1171, %r1170, 2;
	mov.u32 	%r1172, sharedMem;
	add.s32 	%r1173, %r1172, %r1171;
	st.shared.f32 	[%r1173+12], %f164;
$L__BB1_170:
	add.s32 	%r76, %r14, 3;
	add.s32 	%r77, %r57, %r5;
	mul.lo.s32 	%r1177, %r11, %r8;
	mad.lo.s32 	%r1178, %r1177, %r3, %r1015;
	add.s32 	%r78, %r1178, %r8;
	setp.gt.s32 	%p120, %r729, 3;
	shl.b32 	%r1179, %r729, 1;
	add.s32 	%r1180, %r1179, %r8;
	add.s32 	%r1181, %r7, 3;
	mul.lo.s32 	%r1182, %r1181, %r3;
	add.s32 	%r1183, %r10, 3;
	mad.lo.s32 	%r1184, %r1182, %r1183, %r1180;
	add.s32 	%r1185, %r1184, %r1180;
	add.s32 	%r79, %r1185, %r1180;
	add.s32 	%r1186, %r729, %r11;
	mad.lo.s32 	%r80, %r1180, %r1186, %r79;
	add.s32 	%r81, %r61, %r1180;
	add.s32 	%r82, %r62, %r1180;
	@%p120 bra 	$L__BB1_194;
	add.s32 	%r83, %r77, %r13;
	add.s32 	%r1187, %r82, %r729;
	shl.b32 	%r1188, %r1187, 2;
	add.s32 	%r1189, %r1188, %r15;
	add.s32 	%r84, %r1189, -4;
	add.s32 	%r1190, %r729, %r81;
	shl.b32 	%r1191, %r1190, 2;
	add.s32 	%r85, %r15, %r1191;
	shl.b32 	%r1192, %r78, 2;
	mov.u32 	%r1193, sharedMem;
	add.s32 	%r86, %r1193, %r1192;
	shl.b32 	%r1194, %r81, 2;
	add.s32 	%r87, %r15, %r1194;
	max.s32 	%r1195, %r13, %r76;
	setp.ge.s32 	%p121, %r1195, %r5;
	@%p121 bra 	$L__BB1_178;
	setp.lt.s32 	%p122, %r729, 1;
	@%p122 bra 	$L__BB1_177;
	setp.lt.s32 	%p123, %r1, 1;
	@%p123 bra 	$L__BB1_175;
	sub.s32 	%r1196, %r83, %r729;
	mul.wide.s32 	%rd260, %r1196, 4;
	add.s64 	%rd261, %rd2, %rd260;
	ld.global.f32 	%f165, [%rd261];
	st.shared.f32 	[%r87], %f165;
$L__BB1_175:
	setp.ge.u32 	%p124, %r1, %r25;
	@%p124 bra 	$L__BB1_177;
	add.s32 	%r1197, %r83, %r8;
	mul.wide.s32 	%rd262, %r1197, 4;
	add.s64 	%rd263, %rd2, %rd262;
	ld.global.f32 	%f166, [%rd263];
	st.shared.f32 	[%r84+4], %f166;
$L__BB1_177:
	mul.wide.s32 	%rd264, %r83, 4;
	add.s64 	%rd265, %rd2, %rd264;
	ld.global.f32 	%f167, [%rd265];
	st.shared.f32 	[%r85], %f167;
	add.s64 	%rd266, %rd1, %rd264;
	ld.global.f32 	%f168, [%rd266];
	st.shared.f32 	[%r86], %f168;
$L__BB1_178:
	cvt.s64.s32 	%rd267, %r13;
	cvt.s64.s32 	%rd268, %r77;
	cvt.s64.s32 	%rd269, %r729;
	add.s64 	%rd270, %rd268, %rd267;
	sub.s64 	%rd271, %rd270, %rd269;
	shl.b64 	%rd272, %rd271, 2;
	add.s64 	%rd24, %rd2, %rd272;
	cvt.s64.s32 	%rd273, %r8;
	add.s64 	%rd274, %rd270, %rd273;
	shl.b64 	%rd275, %rd274, 2;
	add.s64 	%rd25, %rd2, %rd275;
	shl.b64 	%rd276, %rd270, 2;
	add.s64 	%rd26, %rd1, %rd276;
	add.s64 	%rd27, %rd2, %rd276;
	max.s32 	%r1198, %r17, %r76;
	setp.ge.s32 	%p125, %r1198, %r5;
	@%p125 bra 	$L__BB1_185;
	setp.lt.s32 	%p126, %r729, 2;
	@%p126 bra 	$L__BB1_184;
	setp.lt.s32 	%p127, %r1, 1;
	@%p127 bra 	$L__BB1_182;
	ld.global.f32 	%f169, [%rd24+4];
	st.shared.f32 	[%r87+4], %f169;
$L__BB1_182:
	setp.ge.u32 	%p128, %r1, %r25;
	@%p128 bra 	$L__BB1_184;
	ld.global.f32 	%f170, [%rd25+4];
	st.shared.f32 	[%r84+8], %f170;
$L__BB1_184:
	ld.global.f32 	%f171, [%rd27+4];
	st.shared.f32 	[%r85+4], %f171;
	ld.global.f32 	%f172, [%rd26+4];
	st.shared.f32 	[%r86+4], %f172;
$L__BB1_185:
	setp.ge.s32 	%p129, %r76, %r5;
	setp.ge.s32 	%p130, %r13, %r4;
	or.pred  	%p131, %p130, %p129;
	@%p131 bra 	$L__BB1_192;
	setp.ne.s32 	%p132, %r729, 3;
	@%p132 bra 	$L__BB1_191;
	setp.lt.s32 	%p133, %r1, 1;
	@%p133 bra 	$L__BB1_189;
	ld.global.f32 	%f173, [%rd24+8];
	st.shared.f32 	[%r87+8], %f173;
$L__BB1_189:
	setp.ge.u32 	%p134, %r1, %r25;
	@%p134 bra 	$L__BB1_191;
	ld.global.f32 	%f174, [%rd25+8];
	st.shared.f32 	[%r84+12], %f174;
$L__BB1_191:
	ld.global.f32 	%f175, [%rd27+8];
	st.shared.f32 	[%r85+8], %f175;
	ld.global.f32 	%f176, [%rd26+8];
	st.shared.f32 	[%r86+8], %f176;
$L__BB1_192:
	add.s32 	%r1199, %r13, 3;
	max.s32 	%r1200, %r1199, %r76;
	setp.ge.s32 	%p135, %r1200, %r5;
	@%p135 bra 	$L__BB1_234;
	ld.global.f32 	%f177, [%rd27+12];
	st.shared.f32 	[%r85+12], %f177;
	ld.global.f32 	%f178, [%rd26+12];
	st.shared.f32 	[%r86+12], %f178;
	bra.uni 	$L__BB1_234;
$L__BB1_194:
	add.s32 	%r88, %r77, %r13;
	add.s32 	%r1201, %r729, %r80;
	shl.b32 	%r1202, %r1201, 2;
	add.s32 	%r89, %r15, %r1202;
	add.s32 	%r1203, %r82, %r729;
	shl.b32 	%r1204, %r1203, 2;
	add.s32 	%r1205, %r1204, %r15;
	add.s32 	%r90, %r1205, -4;
	add.s32 	%r1206, %r729, %r81;
	shl.b32 	%r1207, %r1206, 2;
	add.s32 	%r91, %r15, %r1207;
	add.s32 	%r1208, %r729, %r79;
	shl.b32 	%r1209, %r1208, 2;
	add.s32 	%r92, %r15, %r1209;
	shl.b32 	%r1210, %r78, 2;
	mov.u32 	%r1211, sharedMem;
	add.s32 	%r93, %r1211, %r1210;
	shl.b32 	%r1212, %r81, 2;
	add.s32 	%r94, %r15, %r1212;
	max.s32 	%r1213, %r13, %r76;
	setp.ge.s32 	%p136, %r1213, %r5;
	@%p136 bra 	$L__BB1_204;
	setp.eq.s32 	%p137, %r2, 0;
	@%p137 bra 	$L__BB1_197;
	mul.lo.s32 	%r1214, %r5, %r729;
	sub.s32 	%r1215, %r88, %r1214;
	mul.wide.s32 	%rd277, %r1215, 4;
	add.s64 	%rd278, %rd2, %rd277;
	ld.global.f32 	%f179, [%rd278];
	st.shared.f32 	[%r92], %f179;
$L__BB1_197:
	add.s32 	%r1216, %r9, -1;
	setp.ge.u32 	%p138, %r2, %r1216;
	@%p138 bra 	$L__BB1_199;
	mad.lo.s32 	%r1217, %r5, %r11, %r88;
	mul.wide.s32 	%rd279, %r1217, 4;
	add.s64 	%rd280, %rd2, %rd279;
	ld.global.f32 	%f180, [%rd280];
	st.shared.f32 	[%r89], %f180;
$L__BB1_199:
	setp.lt.s32 	%p139, %r1, 1;
	@%p139 bra 	$L__BB1_201;
	sub.s32 	%r1218, %r88, %r729;
	mul.wide.s32 	%rd281, %r1218, 4;
	add.s64 	%rd282, %rd2, %rd281;
	ld.global.f32 	%f181, [%rd282];
	st.shared.f32 	[%r94], %f181;
$L__BB1_201:
	setp.ge.u32 	%p140, %r1, %r25;
	@%p140 bra 	$L__BB1_203;
	add.s32 	%r1219, %r88, %r8;
	mul.wide.s32 	%rd283, %r1219, 4;
	add.s64 	%rd284, %rd2, %rd283;
	ld.global.f32 	%f182, [%rd284];
	st.shared.f32 	[%r90+4], %f182;
$L__BB1_203:
	mul.wide.s32 	%rd285, %r88, 4;
	add.s64 	%rd286, %rd2, %rd285;
	ld.global.f32 	%f183, [%rd286];
	st.shared.f32 	[%r91], %f183;
	add.s64 	%rd287, %rd1, %rd285;
	ld.global.f32 	%f184, [%rd287];
	st.shared.f32 	[%r93], %f184;
$L__BB1_204:
	add.s32 	%r1220, %r14, 3;
	cvt.s64.s32 	%rd288, %r13;
	cvt.s64.s32 	%rd289, %r77;
	add.s64 	%rd290, %rd289, %rd288;
	mul.lo.s32 	%r1221, %r5, %r11;
	cvt.s64.s32 	%rd291, %r1221;
	add.s64 	%rd292, %rd290, %rd291;
	shl.b64 	%rd293, %rd292, 2;
	add.s64 	%rd28, %rd2, %rd293;
	cvt.u64.u32 	%rd294, %r729;
	sub.s64 	%rd295, %rd290, %rd294;
	shl.b64 	%rd296, %rd295, 2;
	add.s64 	%rd29, %rd2, %rd296;
	cvt.s64.s32 	%rd297, %r8;
	add.s64 	%rd298, %rd290, %rd297;
	shl.b64 	%rd299, %rd298, 2;
	add.s64 	%rd30, %rd2, %rd299;
	shl.b64 	%rd300, %rd290, 2;
	add.s64 	%rd31, %rd1, %rd300;
	mul.lo.s32 	%r1222, %r5, %r729;
	cvt.s64.s32 	%rd301, %r1222;
	sub.s64 	%rd302, %rd290, %rd301;
	shl.b64 	%rd303, %rd302, 2;
	add.s64 	%rd32, %rd2, %rd303;
	add.s64 	%rd33, %rd2, %rd300;
	max.s32 	%r1223, %r17, %r1220;
	setp.ge.s32 	%p141, %r1223, %r5;
	@%p141 bra 	$L__BB1_214;
	setp.eq.s32 	%p142, %r2, 0;
	@%p142 bra 	$L__BB1_207;
	ld.global.f32 	%f185, [%rd32+4];
	st.shared.f32 	[%r92+4], %f185;
$L__BB1_207:
	add.s32 	%r1224, %r9, -1;
	setp.ge.u32 	%p143, %r2, %r1224;
	@%p143 bra 	$L__BB1_209;
	ld.global.f32 	%f186, [%rd28+4];
	st.shared.f32 	[%r89+4], %f186;
$L__BB1_209:
	setp.lt.s32 	%p144, %r1, 1;
	@%p144 bra 	$L__BB1_211;
	ld.global.f32 	%f187, [%rd29+4];
	st.shared.f32 	[%r94+4], %f187;
$L__BB1_211:
	setp.ge.u32 	%p145, %r1, %r25;
	@%p145 bra 	$L__BB1_213;
	ld.global.f32 	%f188, [%rd30+4];
	st.shared.f32 	[%r90+8], %f188;
$L__BB1_213:
	ld.global.f32 	%f189, [%rd33+4];
	st.shared.f32 	[%r91+4], %f189;
	ld.global.f32 	%f190, [%rd31+4];
	st.shared.f32 	[%r93+4], %f190;
$L__BB1_214:
	setp.ge.s32 	%p146, %r1220, %r5;
	setp.ge.s32 	%p147, %r13, %r4;
	or.pred  	%p148, %p147, %p146;
	@%p148 bra 	$L__BB1_224;
	setp.eq.s32 	%p149, %r2, 0;
	@%p149 bra 	$L__BB1_217;
	ld.global.f32 	%f191, [%rd32+8];
	st.shared.f32 	[%r92+8], %f191;
$L__BB1_217:
	add.s32 	%r1226, %r9, -1;
	setp.ge.u32 	%p150, %r2, %r1226;
	@%p150 bra 	$L__BB1_219;
	ld.global.f32 	%f192, [%rd28+8];
	st.shared.f32 	[%r89+8], %f192;
$L__BB1_219:
	setp.lt.s32 	%p151, %r1, 1;
	@%p151 bra 	$L__BB1_221;
	ld.global.f32 	%f193, [%rd29+8];
	st.shared.f32 	[%r94+8], %f193;
$L__BB1_221:
	setp.ge.u32 	%p152, %r1, %r25;
	@%p152 bra 	$L__BB1_223;
	ld.global.f32 	%f194, [%rd30+8];
	st.shared.f32 	[%r90+12], %f194;
$L__BB1_223:
	ld.global.f32 	%f195, [%rd33+8];
	st.shared.f32 	[%r91+8], %f195;
	ld.global.f32 	%f196, [%rd31+8];
	st.shared.f32 	[%r93+8], %f196;
$L__BB1_224:
	add.s32 	%r1228, %r13, 3;
	max.s32 	%r1229, %r1228, %r1220;
	setp.ge.s32 	%p153, %r1229, %r5;
	@%p153 bra 	$L__BB1_234;
	setp.eq.s32 	%p154, %r2, 0;
	@%p154 bra 	$L__BB1_227;
	ld.global.f32 	%f197, [%rd32+12];
	st.shared.f32 	[%r92+12], %f197;
$L__BB1_227:
	add.s32 	%r1230, %r9, -1;
	setp.ge.u32 	%p155, %r2, %r1230;
	@%p155 bra 	$L__BB1_229;
	ld.global.f32 	%f198, [%rd28+12];
	st.shared.f32 	[%r89+12], %f198;
$L__BB1_229:
	setp.lt.s32 	%p156, %r1, 1;
	@%p156 bra 	$L__BB1_231;
	ld.global.f32 	%f199, [%rd29+12];
	st.shared.f32 	[%r94+12], %f199;
$L__BB1_231:
	setp.ge.u32 	%p157, %r1, %r25;
	@%p157 bra 	$L__BB1_233;
	ld.global.f32 	%f200, [%rd30+12];
	st.shared.f32 	[%r90+16], %f200;
$L__BB1_233:
	ld.global.f32 	%f201, [%rd33+12];
	st.shared.f32 	[%r91+12], %f201;
	ld.global.f32 	%f202, [%rd31+12];
	st.shared.f32 	[%r93+12], %f202;
$L__BB1_234:
	setp.lt.s32 	%p158, %r11, 5;
	add.s32 	%r1731, %r14, 4;
	setp.ge.s32 	%p159, %r1731, %r5;
	or.pred  	%p160, %p158, %p159;
	@%p160 bra 	$L__BB1_313;
	setp.gt.s32 	%p161, %r8, 4;
	add.s32 	%r96, %r13, 4;
	setp.lt.s32 	%p162, %r96, %r5;
	and.pred  	%p1, %p161, %p162;
	ld.const.s32 	%rd34, [RADIUS];
	add.s32 	%r97, %r6, -1;
	sub.s32 	%r1232, %r4, %r13;
	add.s32 	%r1233, %r1232, -3;
	add.s32 	%r1234, %r7, -4;
	min.u32 	%r98, %r1233, %r1234;
	mov.b32 	%r1732, 4;
	not.pred 	%p163, %p1;
	cvt.s64.s32 	%rd321, %r13;
$L__BB1_236:
	@%p163 bra 	$L__BB1_312;
	cvt.u32.u64 	%r1235, %rd34;
	mul.lo.s32 	%r101, %r5, %r1731;
	add.s32 	%r1236, %r1235, %r1732;
	setp.ge.s32 	%p164, %r1732, %r1235;
	ld.const.u32 	%r1237, [RADIUS];
	shl.b32 	%r1238, %r1237, 1;
	add.s32 	%r1239, %r1238, %r8;
	add.s32 	%r1240, %r7, 3;
	mul.lo.s32 	%r1241, %r1240, %r3;
	add.s32 	%r1242, %r10, 3;
	mul.lo.s32 	%r1243, %r1239, %r1236;
	mad.lo.s32 	%r102, %r1241, %r1242, %r1243;
	@%p164 bra 	$L__BB1_270;
	mul.lo.s32 	%r103, %r5, %r1237;
	setp.eq.s32 	%p191, %r98, 0;
	mov.b32 	%r1736, 4;
	mov.u32 	%r1735, %r96;
	@%p191 bra 	$L__BB1_259;
	mov.b32 	%r1736, 4;
	mov.u32 	%r1735, %r96;
$L__BB1_240:
	mov.u32 	%r105, %r1736;
	setp.eq.s32 	%p192, %r2, 0;
	add.s32 	%r106, %r101, %r1735;
	add.s32 	%r107, %r1235, %r105;
	add.s32 	%r1305, %r7, 3;
	mul.lo.s32 	%r1306, %r1305, %r3;
	add.s32 	%r1307, %r10, 3;
	ld.const.u32 	%r1308, [RADIUS];
	shl.b32 	%r1309, %r1308, 1;
	add.s32 	%r1310, %r1309, %r8;
	mul.lo.s32 	%r1311, %r1310, %r1732;
	mad.lo.s32 	%r1312, %r1306, %r1307, %r1311;
	add.s32 	%r1313, %r107, %r1312;
	shl.b32 	%r1314, %r1313, 2;
	add.s32 	%r108, %r15, %r1314;
	@%p192 bra 	$L__BB1_242;
	sub.s32 	%r1315, %r106, %r103;
	mul.wide.s32 	%rd331, %r1315, 4;
	add.s64 	%rd332, %rd2, %rd331;
	ld.global.f32 	%f231, [%rd332];
	st.shared.f32 	[%r108], %f231;
$L__BB1_242:
	add.s32 	%r1316, %r9, -1;
	setp.ge.u32 	%p193, %r2, %r1316;
	cvt.u32.u64 	%r1323, %rd34;
	add.s32 	%r1324, %r1323, %r1732;
	add.s32 	%r1325, %r1324, %r11;
	mul.lo.s32 	%r1326, %r1310, %r1325;
	mad.lo.s32 	%r1327, %r1306, %r1307, %r1326;
	add.s32 	%r1328, %r107, %r1327;
	shl.b32 	%r1329, %r1328, 2;
	add.s32 	%r109, %r15, %r1329;
	@%p193 bra 	$L__BB1_244;
	mad.lo.s32 	%r1330, %r5, %r11, %r106;
	mul.wide.s32 	%rd333, %r1330, 4;
	add.s64 	%rd334, %rd2, %rd333;
	ld.global.f32 	%f232, [%rd334];
	st.shared.f32 	[%r109], %f232;
$L__BB1_244:
	setp.ge.s32 	%p194, %r105, %r1323;
	add.s32 	%r1332, %r102, %r7;
	add.s32 	%r1333, %r107, %r1332;
	shl.b32 	%r1334, %r1333, 2;
	add.s32 	%r110, %r15, %r1334;
	@%p194 bra 	$L__BB1_249;
	setp.lt.s32 	%p195, %r1, 1;
	@%p195 bra 	$L__BB1_247;
	sub.s32 	%r1336, %r106, %r1323;
	mul.wide.s32 	%rd335, %r1336, 4;
	add.s64 	%rd336, %rd2, %rd335;
	ld.global.f32 	%f233, [%rd336];
	add.s32 	%r1337, %r105, %r102;
	shl.b32 	%r1338, %r1337, 2;
	add.s32 	%r1339, %r15, %r1338;
	st.shared.f32 	[%r1339], %f233;
$L__BB1_247:
	setp.ge.u32 	%p196, %r1, %r97;
	@%p196 bra 	$L__BB1_249;
	add.s32 	%r1340, %r106, %r8;
	mul.wide.s32 	%rd337, %r1340, 4;
	add.s64 	%rd338, %rd2, %rd337;
	ld.global.f32 	%f234, [%rd338];
	st.shared.f32 	[%r110+4], %f234;
$L__BB1_249:
	mul.wide.s32 	%rd339, %r106, 4;
	add.s64 	%rd340, %rd2, %rd339;
	ld.global.f32 	%f235, [%rd340];
	add.s32 	%r1341, %r107, %r102;
	shl.b32 	%r1342, %r1341, 2;
	add.s32 	%r111, %r15, %r1342;
	st.shared.f32 	[%r111], %f235;
	add.s64 	%rd341, %rd1, %rd339;
	ld.global.f32 	%f236, [%rd341];
	mul.lo.s32 	%r1343, %r11, %r8;
	mul.lo.s32 	%r1344, %r1343, %r3;
	mad.lo.s32 	%r1345, %r1732, %r8, %r1344;
	add.s32 	%r1346, %r1345, %r105;
	shl.b32 	%r1347, %r1346, 2;
	mov.u32 	%r1348, sharedMem;
	add.s32 	%r112, %r1348, %r1347;
	st.shared.f32 	[%r112], %f236;
	add.s32 	%r113, %r105, 1;
	add.s32 	%r1349, %r13, %r101;
	add.s32 	%r114, %r113, %r1349;
	@%p192 bra 	$L__BB1_251;
	sub.s32 	%r1350, %r114, %r103;
	mul.wide.s32 	%rd342, %r1350, 4;
	add.s64 	%rd343, %rd2, %rd342;
	ld.global.f32 	%f237, [%rd343];
	add.s32 	%r1352, %r1323, %r105;
	add.s32 	%r1353, %r7, 3;
	mul.lo.s32 	%r1354, %r1353, %r3;
	add.s32 	%r1355, %r10, 3;
	ld.const.u32 	%r1356, [RADIUS];
	shl.b32 	%r1357, %r1356, 1;
	add.s32 	%r1358, %r1357, %r8;
	mul.lo.s32 	%r1359, %r1358, %r1732;
	mad.lo.s32 	%r1360, %r1354, %r1355, %r1359;
	add.s32 	%r1361, %r1352, %r1360;
	shl.b32 	%r1362, %r1361, 2;
	add.s32 	%r1363, %r15, %r1362;
	st.shared.f32 	[%r1363+4], %f237;
$L__BB1_251:
	add.s32 	%r1364, %r9, -1;
	setp.ge.u32 	%p198, %r2, %r1364;
	@%p198 bra 	$L__BB1_253;
	mad.lo.s32 	%r1365, %r5, %r11, %r114;
	mul.wide.s32 	%rd344, %r1365, 4;
	add.s64 	%rd345, %rd2, %rd344;
	ld.global.f32 	%f238, [%rd345];
	cvt.u32.u64 	%r1366, %rd34;
	add.s32 	%r1367, %r1366, %r105;
	add.s32 	%r1368, %r7, 3;
	mul.lo.s32 	%r1369, %r1368, %r3;
	add.s32 	%r1370, %r10, 3;
	ld.const.u32 	%r1371, [RADIUS];
	shl.b32 	%r1372, %r1371, 1;
	add.s32 	%r1373, %r1372, %r8;
	add.s32 	%r1374, %r1366, %r1732;
	add.s32 	%r1375, %r1374, %r11;
	mul.lo.s32 	%r1376, %r1373, %r1375;
	mad.lo.s32 	%r1377, %r1369, %r1370, %r1376;
	add.s32 	%r1378, %r1367, %r1377;
	shl.b32 	%r1379, %r1378, 2;
	add.s32 	%r1380, %r15, %r1379;
	st.shared.f32 	[%r1380+4], %f238;
$L__BB1_253:
	cvt.u32.u64 	%r1381, %rd34;
	setp.ge.s32 	%p199, %r113, %r1381;
	@%p199 bra 	$L__BB1_258;
	setp.lt.s32 	%p200, %r1, 1;
	@%p200 bra 	$L__BB1_256;
	sub.s32 	%r1383, %r114, %r1381;
	mul.wide.s32 	%rd346, %r1383, 4;
	add.s64 	%rd347, %rd2, %rd346;
	ld.global.f32 	%f239, [%rd347];
	add.s32 	%r1384, %r105, %r102;
	shl.b32 	%r1385, %r1384, 2;
	add.s32 	%r1386, %r15, %r1385;
	st.shared.f32 	[%r1386+4], %f239;
$L__BB1_256:
	setp.ge.u32 	%p201, %r1, %r97;
	@%p201 bra 	$L__BB1_258;
	add.s32 	%r1387, %r114, %r8;
	mul.wide.s32 	%rd348, %r1387, 4;
	add.s64 	%rd349, %rd2, %rd348;
	ld.global.f32 	%f240, [%rd349];
	st.shared.f32 	[%r110+8], %f240;
$L__BB1_258:
	mul.wide.s32 	%rd350, %r114, 4;
	add.s64 	%rd351, %rd2, %rd350;
	ld.global.f32 	%f241, [%rd351];
	st.shared.f32 	[%r111+4], %f241;
	add.s64 	%rd352, %rd1, %rd350;
	ld.global.f32 	%f242, [%rd352];
	st.shared.f32 	[%r112+4], %f242;
	add.s32 	%r1736, %r105, 2;
	add.s32 	%r1735, %r1736, %r13;
	add.s32 	%r1388, %r105, -2;
	add.s32 	%r1389, %r98, 1;
	and.b32  	%r1390, %r1389, -2;
	setp.ne.s32 	%p202, %r1388, %r1390;
	@%p202 bra 	$L__BB1_240;
$L__BB1_259:
	and.b32  	%r1391, %r98, 1;
	setp.eq.b32 	%p203, %r1391, 1;
	@%p203 bra 	$L__BB1_312;
	setp.eq.s32 	%p204, %r2, 0;
	add.s32 	%r119, %r101, %r1735;
	add.s32 	%r120, %r1235, %r1736;
	@%p204 bra 	$L__BB1_262;
	sub.s32 	%r1393, %r119, %r103;
	mul.wide.s32 	%rd353, %r1393, 4;
	add.s64 	%rd354, %rd2, %rd353;
	ld.global.f32 	%f243, [%rd354];
	add.s32 	%r1394, %r7, 3;
	mul.lo.s32 	%r1395, %r1394, %r3;
	add.s32 	%r1396, %r10, 3;
	ld.const.u32 	%r1397, [RADIUS];
	shl.b32 	%r1398, %r1397, 1;
	add.s32 	%r1399, %r1398, %r8;
	mul.lo.s32 	%r1400, %r1399, %r1732;
	mad.lo.s32 	%r1401, %r1395, %r1396, %r1400;
	add.s32 	%r1402, %r120, %r1401;
	shl.b32 	%r1403, %r1402, 2;
	add.s32 	%r1404, %r15, %r1403;
	st.shared.f32 	[%r1404], %f243;
$L__BB1_262:
	add.s32 	%r1405, %r9, -1;
	setp.ge.u32 	%p205, %r2, %r1405;
	@%p205 bra 	$L__BB1_264;
	mad.lo.s32 	%r1406, %r5, %r11, %r119;
	mul.wide.s32 	%rd355, %r1406, 4;
	add.s64 	%rd356, %rd2, %rd355;
	ld.global.f32 	%f244, [%rd356];
	add.s32 	%r1407, %r7, 3;
	mul.lo.s32 	%r1408, %r1407, %r3;
	add.s32 	%r1409, %r10, 3;
	ld.const.u32 	%r1410, [RADIUS];
	shl.b32 	%r1411, %r1410, 1;
	add.s32 	%r1412, %r1411, %r8;
	add.s32 	%r1414, %r1235, %r1732;
	add.s32 	%r1415, %r1414, %r11;
	mul.lo.s32 	%r1416, %r1412, %r1415;
	mad.lo.s32 	%r1417, %r1408, %r1409, %r1416;
	add.s32 	%r1418, %r120, %r1417;
	shl.b32 	%r1419, %r1418, 2;
	add.s32 	%r1420, %r15, %r1419;
	st.shared.f32 	[%r1420], %f244;
$L__BB1_264:
	setp.ge.s32 	%p206, %r1736, %r1235;
	@%p206 bra 	$L__BB1_269;
	setp.lt.s32 	%p207, %r1, 1;
	@%p207 bra 	$L__BB1_267;
	sub.s32 	%r1423, %r119, %r1235;
	mul.wide.s32 	%rd357, %r1423, 4;
	add.s64 	%rd358, %rd2, %rd357;
	ld.global.f32 	%f245, [%rd358];
	add.s32 	%r1424, %r1736, %r102;
	shl.b32 	%r1425, %r1424, 2;
	add.s32 	%r1426, %r15, %r1425;
	st.shared.f32 	[%r1426], %f245;
$L__BB1_267:
	setp.ge.u32 	%p208, %r1, %r97;
	@%p208 bra 	$L__BB1_269;
	add.s32 	%r1427, %r119, %r8;
	mul.wide.s32 	%rd359, %r1427, 4;
	add.s64 	%rd360, %rd2, %rd359;
	ld.global.f32 	%f246, [%rd360];
	add.s32 	%r1428, %r102, %r7;
	add.s32 	%r1429, %r120, %r1428;
	shl.b32 	%r1430, %r1429, 2;
	add.s32 	%r1431, %r15, %r1430;
	st.shared.f32 	[%r1431+4], %f246;
$L__BB1_269:
	mul.wide.s32 	%rd361, %r119, 4;
	add.s64 	%rd362, %rd2, %rd361;
	ld.global.f32 	%f247, [%rd362];
	add.s32 	%r1432, %r120, %r102;
	shl.b32 	%r1433, %r1432, 2;
	add.s32 	%r1434, %r15, %r1433;
	st.shared.f32 	[%r1434], %f247;
	add.s64 	%rd363, %rd1, %rd361;
	ld.global.f32 	%f248, [%rd363];
	mul.lo.s32 	%r1435, %r11, %r8;
	mul.lo.s32 	%r1436, %r1435, %r3;
	mad.lo.s32 	%r1437, %r1732, %r8, %r1436;
	add.s32 	%r1438, %r1437, %r1736;
	shl.b32 	%r1439, %r1438, 2;
	mov.u32 	%r1440, sharedMem;
	add.s32 	%r1441, %r1440, %r1439;
	st.shared.f32 	[%r1441], %f248;
	bra.uni 	$L__BB1_312;
$L__BB1_270:
	setp.lt.u32 	%p165, %r98, 3;
	mov.b32 	%r1740, 4;
	mov.u32 	%r1739, %r96;
	@%p165 bra 	$L__BB1_293;
	mov.b32 	%r1740, 4;
	mov.u32 	%r1739, %r96;
$L__BB1_272:
	mov.u32 	%r122, %r1740;
	cvt.u32.u64 	%r1246, %rd34;
	add.s32 	%r123, %r101, %r1739;
	add.s32 	%r124, %r1246, %r122;
	setp.ge.s32 	%p166, %r122, %r1246;
	add.s32 	%r1247, %r122, %r102;
	shl.b32 	%r1248, %r1247, 2;
	add.s32 	%r125, %r15, %r1248;
	add.s32 	%r1249, %r102, %r7;
	add.s32 	%r1250, %r124, %r1249;
	shl.b32 	%r1251, %r1250, 2;
	add.s32 	%r126, %r15, %r1251;
	@%p166 bra 	$L__BB1_277;
	setp.lt.s32 	%p167, %r1, 1;
	@%p167 bra 	$L__BB1_275;
	sub.s32 	%r1253, %r123, %r1246;
	mul.wide.s32 	%rd304, %r1253, 4;
	add.s64 	%rd305, %rd2, %rd304;
	ld.global.f32 	%f203, [%rd305];
	st.shared.f32 	[%r125], %f203;
$L__BB1_275:
	setp.ge.u32 	%p168, %r1, %r97;
	@%p168 bra 	$L__BB1_277;
	add.s32 	%r1254, %r123, %r8;
	mul.wide.s32 	%rd306, %r1254, 4;
	add.s64 	%rd307, %rd2, %rd306;
	ld.global.f32 	%f204, [%rd307];
	st.shared.f32 	[%r126+4], %f204;
$L__BB1_277:
	mul.wide.s32 	%rd308, %r123, 4;
	add.s64 	%rd309, %rd2, %rd308;
	ld.global.f32 	%f205, [%rd309];
	add.s32 	%r1256, %r124, %r102;
	shl.b32 	%r1257, %r1256, 2;
	add.s32 	%r127, %r15, %r1257;
	st.shared.f32 	[%r127], %f205;
	add.s64 	%rd310, %rd1, %rd308;
	ld.global.f32 	%f206, [%rd310];
	mul.lo.s32 	%r1258, %r11, %r8;
	mul.lo.s32 	%r1259, %r1258, %r3;
	mad.lo.s32 	%r1260, %r1732, %r8, %r1259;
	add.s32 	%r1261, %r1260, %r122;
	shl.b32 	%r1262, %r1261, 2;
	mov.u32 	%r1263, sharedMem;
	add.s32 	%r128, %r1263, %r1262;
	st.shared.f32 	[%r128], %f206;
	add.s32 	%r1264, %r122, 1;
	add.s32 	%r1265, %r13, %r101;
	add.s32 	%r129, %r1264, %r1265;
	setp.ge.s32 	%p169, %r1264, %r1246;
	sub.s32 	%r1266, %r129, %r1246;
	mul.wide.s32 	%rd311, %r1266, 4;
	add.s64 	%rd35, %rd2, %rd311;
	add.s32 	%r1267, %r129, %r8;
	mul.wide.s32 	%rd312, %r1267, 4;
	add.s64 	%rd36, %rd2, %rd312;
	@%p169 bra 	$L__BB1_282;
	setp.lt.s32 	%p170, %r1, 1;
	@%p170 bra 	$L__BB1_280;
	ld.global.f32 	%f207, [%rd35];
	st.shared.f32 	[%r125+4], %f207;
$L__BB1_280:
	setp.ge.u32 	%p171, %r1, %r97;
	@%p171 bra 	$L__BB1_282;
	ld.global.f32 	%f208, [%rd36];
	st.shared.f32 	[%r126+8], %f208;
$L__BB1_282:
	cvt.u32.u64 	%r1268, %rd34;
	mul.wide.s32 	%rd313, %r129, 4;
	add.s64 	%rd37, %rd2, %rd313;
	ld.global.f32 	%f209, [%rd37];
	st.shared.f32 	[%r127+4], %f209;
	add.s64 	%rd38, %rd1, %rd313;
	ld.global.f32 	%f210, [%rd38];
	st.shared.f32 	[%r128+4], %f210;
	add.s32 	%r1269, %r122, 2;
	setp.ge.s32 	%p172, %r1269, %r1268;
	@%p172 bra 	$L__BB1_287;
	setp.lt.s32 	%p173, %r1, 1;
	@%p173 bra 	$L__BB1_285;
	ld.global.f32 	%f211, [%rd35+4];
	st.shared.f32 	[%r125+8], %f211;
$L__BB1_285:
	setp.ge.u32 	%p174, %r1, %r97;
	@%p174 bra 	$L__BB1_287;
	ld.global.f32 	%f212, [%rd36+4];
	st.shared.f32 	[%r126+12], %f212;
$L__BB1_287:
	cvt.u32.u64 	%r1270, %rd34;
	ld.global.f32 	%f213, [%rd37+4];
	st.shared.f32 	[%r127+8], %f213;
	ld.global.f32 	%f214, [%rd38+4];
	st.shared.f32 	[%r128+8], %f214;
	add.s32 	%r1271, %r122, 3;
	setp.ge.s32 	%p175, %r1271, %r1270;
	@%p175 bra 	$L__BB1_292;
	setp.lt.s32 	%p176, %r1, 1;
	@%p176 bra 	$L__BB1_290;
	ld.global.f32 	%f215, [%rd35+8];
	st.shared.f32 	[%r125+12], %f215;
$L__BB1_290:
	setp.ge.u32 	%p177, %r1, %r97;
	@%p177 bra 	$L__BB1_292;
	ld.global.f32 	%f216, [%rd36+8];
	st.shared.f32 	[%r126+16], %f216;
$L__BB1_292:
	ld.global.f32 	%f217, [%rd37+8];
	st.shared.f32 	[%r127+12], %f217;
	ld.global.f32 	%f218, [%rd38+8];
	st.shared.f32 	[%r128+12], %f218;
	add.s32 	%r1740, %r122, 4;
	add.s32 	%r1739, %r96, %r122;
	add.s32 	%r1272, %r98, 1;
	and.b32  	%r1273, %r1272, -4;
	setp.ne.s32 	%p178, %r122, %r1273;
	@%p178 bra 	$L__BB1_272;
$L__BB1_293:
	add.s32 	%r1274, %r98, 1;
	and.b32  	%r1275, %r1274, 3;
	setp.eq.s32 	%p179, %r1275, 0;
	@%p179 bra 	$L__BB1_312;
	cvt.u32.u64 	%r1276, %rd34;
	add.s32 	%r134, %r101, %r1739;
	add.s32 	%r135, %r1276, %r1740;
	setp.ge.s32 	%p180, %r1740, %r1276;
	add.s32 	%r1277, %r1740, %r102;
	shl.b32 	%r1278, %r1277, 2;
	add.s32 	%r136, %r15, %r1278;
	add.s32 	%r1279, %r102, %r7;
	add.s32 	%r1280, %r135, %r1279;
	shl.b32 	%r1281, %r1280, 2;
	add.s32 	%r137, %r15, %r1281;
	@%p180 bra 	$L__BB1_299;
	setp.lt.s32 	%p181, %r1, 1;
	@%p181 bra 	$L__BB1_297;
	sub.s32 	%r1283, %r134, %r1276;
	mul.wide.s32 	%rd314, %r1283, 4;
	add.s64 	%rd315, %rd2, %rd314;
	ld.global.f32 	%f219, [%rd315];
	st.shared.f32 	[%r136], %f219;
$L__BB1_297:
	setp.ge.u32 	%p182, %r1, %r97;
	@%p182 bra 	$L__BB1_299;
	add.s32 	%r1284, %r134, %r8;
	mul.wide.s32 	%rd316, %r1284, 4;
	add.s64 	%rd317, %rd2, %rd316;
	ld.global.f32 	%f220, [%rd317];
	st.shared.f32 	[%r137+4], %f220;
$L__BB1_299:
	setp.eq.s32 	%p183, %r1275, 1;
	mul.wide.s32 	%rd318, %r134, 4;
	add.s64 	%rd319, %rd2, %rd318;
	ld.global.f32 	%f221, [%rd319];
	add.s32 	%r1287, %r135, %r102;
	shl.b32 	%r1288, %r1287, 2;
	add.s32 	%r138, %r15, %r1288;
	st.shared.f32 	[%r138], %f221;
	add.s64 	%rd320, %rd1, %rd318;
	ld.global.f32 	%f222, [%rd320];
	mul.lo.s32 	%r1289, %r11, %r8;
	mul.lo.s32 	%r1290, %r1289, %r3;
	mad.lo.s32 	%r1291, %r1732, %r8, %r1290;
	add.s32 	%r1292, %r1291, %r1740;
	shl.b32 	%r1293, %r1292, 2;
	mov.u32 	%r1294, sharedMem;
	add.s32 	%r139, %r1294, %r1293;
	st.shared.f32 	[%r139], %f222;
	@%p183 bra 	$L__BB1_312;
	add.s32 	%r1296, %r1740, 1;
	setp.ge.s32 	%p184, %r1296, %r1276;
	cvt.s64.s32 	%rd322, %r1740;
	add.s64 	%rd323, %rd322, %rd321;
	cvt.s64.s32 	%rd324, %r101;
	add.s64 	%rd39, %rd323, %rd324;
	sub.s64 	%rd325, %rd39, %rd34;
	shl.b64 	%rd326, %rd325, 2;
	add.s64 	%rd40, %rd2, %rd326;
	cvt.u64.u32 	%rd327, %r8;
	add.s64 	%rd328, %rd39, %rd327;
	shl.b64 	%rd329, %rd328, 2;
	add.s64 	%rd41, %rd2, %rd329;
	@%p184 bra 	$L__BB1_305;
	setp.lt.s32 	%p185, %r1, 1;
	@%p185 bra 	$L__BB1_303;
	ld.global.f32 	%f223, [%rd40+4];
	st.shared.f32 	[%r136+4], %f223;
$L__BB1_303:
	setp.ge.u32 	%p186, %r1, %r97;
	@%p186 bra 	$L__BB1_305;
	ld.global.f32 	%f224, [%rd41+4];
	st.shared.f32 	[%r137+8], %f224;
$L__BB1_305:
	setp.eq.s32 	%p187, %r1275, 2;
	shl.b64 	%rd330, %rd39, 2;
	add.s64 	%rd42, %rd2, %rd330;
	ld.global.f32 	%f225, [%rd42+4];
	st.shared.f32 	[%r138+4], %f225;
	add.s64 	%rd43, %rd1, %rd330;
	ld.global.f32 	%f226, [%rd43+4];
	st.shared.f32 	[%r139+4], %f226;
	@%p187 bra 	$L__BB1_312;
	add.s32 	%r1300, %r1740, 2;
	setp.ge.s32 	%p188, %r1300, %r1276;
	@%p188 bra 	$L__BB1_311;
	setp.lt.s32 	%p189, %r1, 1;
	@%p189 bra 	$L__BB1_309;
	ld.global.f32 	%f227, [%rd40+8];
	st.shared.f32 	[%r136+8], %f227;
$L__BB1_309:
	setp.ge.u32 	%p190, %r1, %r97;
	@%p190 bra 	$L__BB1_311;
	ld.global.f32 	%f228, [%rd41+8];
	st.shared.f32 	[%r137+12], %f228;
$L__BB1_311:
	ld.global.f32 	%f229, [%rd42+8];
	st.shared.f32 	[%r138+8], %f229;
	ld.global.f32 	%f230, [%rd43+8];
	st.shared.f32 	[%r139+8], %f230;
$L__BB1_312:
	add.s32 	%r1732, %r1732, 1;
	setp.lt.s32 	%p209, %r1732, %r11;
	add.s32 	%r1731, %r1732, %r14;
	setp.lt.s32 	%p210, %r1731, %r5;
	and.pred  	%p211, %p209, %p210;
	@%p211 bra 	$L__BB1_236;
$L__BB1_313:
	mul.lo.s32 	%r142, %r11, %r8;
	add.s32 	%r1442, %r14, 1;
	setp.ge.s32 	%p212, %r1442, %r4;
	bar.sync 	0;
	@%p212 bra 	$L__BB1_347;
	add.s32 	%r1443, %r13, 1;
	setp.ge.s32 	%p213, %r1443, %r4;
	mul.lo.s32 	%r143, %r142, %r3;
	ld.const.u32 	%r144, [RADIUS];
	shl.b32 	%r1444, %r144, 1;
	add.s32 	%r145, %r1444, %r8;
	add.s32 	%r146, %r7, 3;
	@%p213 bra 	$L__BB1_347;
	mul.lo.s32 	%r1445, %r146, %r3;
	add.s32 	%r1446, %r10, 3;
	mul.lo.s32 	%r1447, %r1445, %r1446;
	mul.lo.s32 	%r147, %r5, %r14;
	setp.lt.s32 	%p214, %r14, 1;
	setp.gt.s32 	%p215, %r14, %r4;
	mad.lo.s32 	%r1448, %r145, %r144, %r145;
	add.s32 	%r148, %r1447, %r1448;
	add.s32 	%r1449, %r144, -1;
	mad.lo.s32 	%r1450, %r145, %r1449, %r1447;
	add.s32 	%r149, %r147, %r13;
	setp.gt.s32 	%p216, %r13, 0;
	setp.le.s32 	%p217, %r13, %r4;
	and.pred  	%p2, %p216, %p217;
	not.pred 	%p218, %p2;
	or.pred  	%p219, %p218, %p214;
	add.s32 	%r1451, %r144, %r148;
	shl.b32 	%r1452, %r1451, 2;
	add.s32 	%r150, %r15, %r1452;
	add.s32 	%r1453, %r144, %r1450;
	shl.b32 	%r1454, %r1453, 2;
	add.s32 	%r151, %r15, %r1454;
	shl.b32 	%r1455, %r145, 2;
	add.s32 	%r152, %r151, %r1455;
	or.pred  	%p220, %p219, %p215;
	@%p220 bra 	$L__BB1_317;
	shl.b32 	%r1456, %r143, 2;
	mov.u32 	%r1457, sharedMem;
	add.s32 	%r1458, %r1457, %r1456;
	ld.shared.f32 	%f249, [%r1458];
	ld.shared.f32 	%f250, [%r150];
	ld.shared.f32 	%f251, [%r151];
	add.f32 	%f252, %f250, %f251;
	ld.shared.f32 	%f253, [%r152+4];
	add.f32 	%f254, %f252, %f253;
	ld.shared.f32 	%f255, [%r152+-4];
	add.f32 	%f256, %f254, %f255;
	fma.rn.f32 	%f257, %f61, %f256, %f249;
	div.rn.f32 	%f258, %f257, %f62;
	mul.wide.s32 	%rd364, %r149, 4;
	add.s64 	%rd365, %rd3, %rd364;
	st.global.f32 	[%rd365], %f258;
$L__BB1_317:
	setp.gt.s32 	%p221, %r14, %r4;
	setp.lt.s32 	%p222, %r14, 1;
	setp.lt.s32 	%p223, %r13, 0;
	setp.ge.s32 	%p224, %r13, %r4;
	or.pred  	%p225, %p223, %p222;
	or.pred  	%p226, %p225, %p224;
	cvt.s64.s32 	%rd44, %r13;
	cvt.s64.s32 	%rd366, %r147;
	add.s64 	%rd367, %rd366, %rd44;
	shl.b64 	%rd368, %rd367, 2;
	add.s64 	%rd45, %rd3, %rd368;
	or.pred  	%p227, %p226, %p221;
	@%p227 bra 	$L__BB1_319;
	shl.b32 	%r1459, %r143, 2;
	mov.u32 	%r1460, sharedMem;
	add.s32 	%r1461, %r1460, %r1459;
	ld.shared.f32 	%f259, [%r1461+4];
	ld.shared.f32 	%f260, [%r150+4];
	ld.shared.f32 	%f261, [%r151+4];
	add.f32 	%f262, %f260, %f261;
	ld.shared.f32 	%f263, [%r152+8];
	add.f32 	%f264, %f262, %f263;
	ld.shared.f32 	%f265, [%r152];
	add.f32 	%f266, %f264, %f265;
	fma.rn.f32 	%f267, %f61, %f266, %f259;
	div.rn.f32 	%f268, %f267, %f62;
	st.global.f32 	[%rd45+4], %f268;
$L__BB1_319:
	setp.gt.s32 	%p228, %r14, %r4;
	setp.lt.s32 	%p229, %r14, 1;
	add.s32 	%r1462, %r13, 2;
	setp.gt.s32 	%p230, %r13, -2;
	setp.le.s32 	%p231, %r1462, %r4;
	and.pred  	%p3, %p230, %p231;
	not.pred 	%p232, %p3;
	or.pred  	%p233, %p232, %p229;
	or.pred  	%p234, %p233, %p228;
	@%p234 bra 	$L__BB1_321;
	shl.b32 	%r1463, %r143, 2;
	mov.u32 	%r1464, sharedMem;
	add.s32 	%r1465, %r1464, %r1463;
	ld.shared.f32 	%f269, [%r1465+8];
	ld.shared.f32 	%f270, [%r150+8];
	ld.shared.f32 	%f271, [%r151+8];
	add.f32 	%f272, %f270, %f271;
	ld.shared.f32 	%f273, [%r152+12];
	add.f32 	%f274, %f272, %f273;
	ld.shared.f32 	%f275, [%r152+4];
	add.f32 	%f276, %f274, %f275;
	fma.rn.f32 	%f277, %f61, %f276, %f269;
	div.rn.f32 	%f278, %f277, %f62;
	st.global.f32 	[%rd45+8], %f278;
$L__BB1_321:
	setp.gt.s32 	%p235, %r14, %r4;
	setp.lt.s32 	%p236, %r14, 1;
	add.s32 	%r1466, %r13, 3;
	setp.gt.s32 	%p237, %r13, -3;
	setp.le.s32 	%p238, %r1466, %r4;
	and.pred  	%p4, %p237, %p238;
	not.pred 	%p239, %p4;
	or.pred  	%p240, %p239, %p236;
	or.pred  	%p241, %p240, %p235;
	@%p241 bra 	$L__BB1_323;
	shl.b32 	%r1467, %r143, 2;
	mov.u32 	%r1468, sharedMem;
	add.s32 	%r1469, %r1468, %r1467;
	ld.shared.f32 	%f279, [%r1469+12];
	ld.shared.f32 	%f280, [%r150+12];
	ld.shared.f32 	%f281, [%r151+12];
	add.f32 	%f282, %f280, %f281;
	ld.shared.f32 	%f283, [%r152+16];
	add.f32 	%f284, %f282, %f283;
	ld.shared.f32 	%f285, [%r152+8];
	add.f32 	%f286, %f284, %f285;
	fma.rn.f32 	%f287, %f61, %f286, %f279;
	div.rn.f32 	%f288, %f287, %f62;
	st.global.f32 	[%rd45+12], %f288;
$L__BB1_323:
	add.s32 	%r153, %r147, %r5;
	add.s32 	%r154, %r7, %r143;
	setp.lt.s32 	%p242, %r14, 0;
	setp.ge.s32 	%p243, %r14, %r4;
	add.s32 	%r155, %r148, %r145;
	add.s32 	%r156, %r149, %r5;
	or.pred  	%p245, %p218, %p242;
	add.s32 	%r1470, %r144, %r155;
	shl.b32 	%r1471, %r1470, 2;
	add.s32 	%r157, %r15, %r1471;
	or.pred  	%p246, %p245, %p243;
	@%p246 bra 	$L__BB1_325;
	shl.b32 	%r1472, %r154, 2;
	mov.u32 	%r1473, sharedMem;
	add.s32 	%r1474, %r1473, %r1472;
	ld.shared.f32 	%f289, [%r1474+4];
	ld.shared.f32 	%f290, [%r157];
	ld.shared.f32 	%f291, [%r152];
	add.f32 	%f292, %f290, %f291;
	ld.shared.f32 	%f293, [%r150+4];
	add.f32 	%f294, %f292, %f293;
	ld.shared.f32 	%f295, [%r150+-4];
	add.f32 	%f296, %f294, %f295;
	fma.rn.f32 	%f297, %f61, %f296, %f289;
	div.rn.f32 	%f298, %f297, %f62;
	mul.wide.s32 	%rd369, %r156, 4;
	add.s64 	%rd370, %rd3, %rd369;
	st.global.f32 	[%rd370], %f298;
$L__BB1_325:
	or.b32  	%r1475, %r14, %r13;
	setp.lt.s32 	%p247, %r1475, 0;
	max.s32 	%r1476, %r14, %r13;
	setp.ge.s32 	%p248, %r1476, %r4;
	cvt.s64.s32 	%rd371, %r153;
	add.s64 	%rd372, %rd371, %rd44;
	shl.b64 	%rd373, %rd372, 2;
	add.s64 	%rd46, %rd3, %rd373;
	or.pred  	%p249, %p248, %p247;
	@%p249 bra 	$L__BB1_327;
	add.s32 	%r1477, %r8, %r143;
	shl.b32 	%r1478, %r1477, 2;
	mov.u32 	%r1479, sharedMem;
	add.s32 	%r1480, %r1479, %r1478;
	ld.shared.f32 	%f299, [%r1480+4];
	ld.shared.f32 	%f300, [%r157+4];
	ld.shared.f32 	%f301, [%r152+4];
	add.f32 	%f302, %f300, %f301;
	ld.shared.f32 	%f303, [%r150+8];
	add.f32 	%f304, %f302, %f303;
	ld.shared.f32 	%f305, [%r150];
	add.f32 	%f306, %f304, %f305;
	fma.rn.f32 	%f307, %f61, %f306, %f299;
	div.rn.f32 	%f308, %f307, %f62;
	st.global.f32 	[%rd46+4], %f308;
$L__BB1_327:
	setp.ge.s32 	%p250, %r14, %r4;
	setp.lt.s32 	%p251, %r14, 0;
	or.pred  	%p253, %p232, %p251;
	or.pred  	%p254, %p253, %p250;
	@%p254 bra 	$L__BB1_329;
	shl.b32 	%r1481, %r154, 2;
	mov.u32 	%r1482, sharedMem;
	add.s32 	%r1483, %r1481, %r1482;
	ld.shared.f32 	%f309, [%r1483+12];
	ld.shared.f32 	%f310, [%r157+8];
	ld.shared.f32 	%f311, [%r152+8];
	add.f32 	%f312, %f310, %f311;
	ld.shared.f32 	%f313, [%r150+12];
	add.f32 	%f314, %f312, %f313;
	ld.shared.f32 	%f315, [%r150+4];
	add.f32 	%f316, %f314, %f315;
	fma.rn.f32 	%f317, %f61, %f316, %f309;
	div.rn.f32 	%f318, %f317, %f62;
	st.global.f32 	[%rd46+8], %f318;
$L__BB1_329:
	setp.ge.s32 	%p255, %r14, %r4;
	setp.lt.s32 	%p256, %r14, 0;
	or.pred  	%p258, %p239, %p256;
	or.pred  	%p259, %p258, %p255;
	@%p259 bra 	$L__BB1_331;
	add.s32 	%r1484, %r146, %r143;
	shl.b32 	%r1485, %r1484, 2;
	mov.u32 	%r1486, sharedMem;
	add.s32 	%r1487, %r1486, %r1485;
	ld.shared.f32 	%f319, [%r1487+4];
	ld.shared.f32 	%f320, [%r157+12];
	ld.shared.f32 	%f321, [%r152+12];
	add.f32 	%f322, %f320, %f321;
	ld.shared.f32 	%f323, [%r150+16];
	add.f32 	%f324, %f322, %f323;
	ld.shared.f32 	%f325, [%r150+8];
	add.f32 	%f326, %f324, %f325;
	fma.rn.f32 	%f327, %f61, %f326, %f319;
	div.rn.f32 	%f328, %f327, %f62;
	st.global.f32 	[%rd46+12], %f328;
$L__BB1_331:
	add.s32 	%r158, %r14, 2;
	add.s32 	%r159, %r153, %r5;
	shl.b32 	%r1488, %r8, 1;
	add.s32 	%r160, %r1488, %r143;
	setp.lt.s32 	%p260, %r14, -1;
	setp.gt.s32 	%p261, %r158, %r4;
	add.s32 	%r161, %r155, %r145;
	add.s32 	%r162, %r156, %r5;
	or.pred  	%p263, %p218, %p260;
	add.s32 	%r1489, %r144, %r161;
	shl.b32 	%r1490, %r1489, 2;
	add.s32 	%r163, %r15, %r1490;
	or.pred  	%p264, %p263, %p261;
	@%p264 bra 	$L__BB1_333;
	shl.b32 	%r1491, %r160, 2;
	mov.u32 	%r1492, sharedMem;
	add.s32 	%r1493, %r1492, %r1491;
	ld.shared.f32 	%f329, [%r1493];
	ld.shared.f32 	%f330, [%r163];
	ld.shared.f32 	%f331, [%r150];
	add.f32 	%f332, %f330, %f331;
	ld.shared.f32 	%f333, [%r157+4];
	add.f32 	%f334, %f332, %f333;
	ld.shared.f32 	%f335, [%r157+-4];
	add.f32 	%f336, %f334, %f335;
	fma.rn.f32 	%f337, %f61, %f336, %f329;
	div.rn.f32 	%f338, %f337, %f62;
	mul.wide.s32 	%rd374, %r162, 4;
	add.s64 	%rd375, %rd3, %rd374;
	st.global.f32 	[%rd375], %f338;
$L__BB1_333:
	setp.gt.s32 	%p265, %r158, %r4;
	setp.lt.s32 	%p266, %r14, -1;
	setp.lt.s32 	%p267, %r13, 0;
	setp.ge.s32 	%p268, %r13, %r4;
	or.pred  	%p269, %p267, %p266;
	or.pred  	%p270, %p269, %p268;
	cvt.s64.s32 	%rd376, %r159;
	add.s64 	%rd377, %rd376, %rd44;
	shl.b64 	%rd378, %rd377, 2;
	add.s64 	%rd47, %rd3, %rd378;
	or.pred  	%p271, %p270, %p265;
	@%p271 bra 	$L__BB1_335;
	shl.b32 	%r1494, %r160, 2;
	mov.u32 	%r1495, sharedMem;
	add.s32 	%r1496, %r1495, %r1494;
	ld.shared.f32 	%f339, [%r1496+4];
	ld.shared.f32 	%f340, [%r163+4];
	ld.shared.f32 	%f341, [%r150+4];
	add.f32 	%f342, %f340, %f341;
	ld.shared.f32 	%f343, [%r157+8];
	add.f32 	%f344, %f342, %f343;
	ld.shared.f32 	%f345, [%r157];
	add.f32 	%f346, %f344, %f345;
	fma.rn.f32 	%f347, %f61, %f346, %f339;
	div.rn.f32 	%f348, %f347, %f62;
	st.global.f32 	[%rd47+4], %f348;
$L__BB1_335:
	setp.gt.s32 	%p272, %r158, %r4;
	setp.lt.s32 	%p273, %r14, -1;
	or.pred  	%p275, %p232, %p273;
	or.pred  	%p276, %p275, %p272;
	@%p276 bra 	$L__BB1_337;
	shl.b32 	%r1497, %r160, 2;
	mov.u32 	%r1498, sharedMem;
	add.s32 	%r1499, %r1498, %r1497;
	ld.shared.f32 	%f349, [%r1499+8];
	ld.shared.f32 	%f350, [%r163+8];
	ld.shared.f32 	%f351, [%r150+8];
	add.f32 	%f352, %f350, %f351;
	ld.shared.f32 	%f353, [%r157+12];
	add.f32 	%f354, %f352, %f353;
	ld.shared.f32 	%f355, [%r157+4];
	add.f32 	%f356, %f354, %f355;
	fma.rn.f32 	%f357, %f61, %f356, %f349;
	div.rn.f32 	%f358, %f357, %f62;
	st.global.f32 	[%rd47+8], %f358;
$L__BB1_337:
	setp.gt.s32 	%p277, %r158, %r4;
	setp.lt.s32 	%p278, %r14, -1;
	or.pred  	%p280, %p239, %p278;
	or.pred  	%p281, %p280, %p277;
	@%p281 bra 	$L__BB1_339;
	shl.b32 	%r1500, %r160, 2;
	mov.u32 	%r1501, sharedMem;
	add.s32 	%r1502, %r1501, %r1500;
	ld.shared.f32 	%f359, [%r1502+12];
	ld.shared.f32 	%f360, [%r163+12];
	ld.shared.f32 	%f361, [%r150+12];
	add.f32 	%f362, %f360, %f361;
	ld.shared.f32 	%f363, [%r157+16];
	add.f32 	%f364, %f362, %f363;
	ld.shared.f32 	%f365, [%r157+8];
	add.f32 	%f366, %f364, %f365;
	fma.rn.f32 	%f367, %f61, %f366, %f359;
	div.rn.f32 	%f368, %f367, %f62;
	st.global.f32 	[%rd47+12], %f368;
$L__BB1_339:
	add.s32 	%r164, %r14, 3;
	add.s32 	%r165, %r160, %r8;
	setp.lt.s32 	%p282, %r14, -2;
	setp.gt.s32 	%p283, %r164, %r4;
	add.s32 	%r1503, %r161, %r145;
	or.pred  	%p285, %p218, %p282;
	add.s32 	%r1504, %r144, %r1503;
	shl.b32 	%r1505, %r1504, 2;
	add.s32 	%r166, %r15, %r1505;
	or.pred  	%p286, %p285, %p283;
	@%p286 bra 	$L__BB1_341;
	shl.b32 	%r1506, %r165, 2;
	mov.u32 	%r1507, sharedMem;
	add.s32 	%r1508, %r1507, %r1506;
	ld.shared.f32 	%f369, [%r1508];
	ld.shared.f32 	%f370, [%r166];
	ld.shared.f32 	%f371, [%r157];
	add.f32 	%f372, %f370, %f371;
	ld.shared.f32 	%f373, [%r163+4];
	add.f32 	%f374, %f372, %f373;
	ld.shared.f32 	%f375, [%r163+-4];
	add.f32 	%f376, %f374, %f375;
	fma.rn.f32 	%f377, %f61, %f376, %f369;
	div.rn.f32 	%f378, %f377, %f62;
	add.s32 	%r1509, %r162, %r5;
	mul.wide.s32 	%rd379, %r1509, 4;
	add.s64 	%rd380, %rd3, %rd379;
	st.global.f32 	[%rd380], %f378;
$L__BB1_341:
	setp.gt.s32 	%p287, %r164, %r4;
	setp.lt.s32 	%p288, %r14, -2;
	setp.lt.s32 	%p289, %r13, 0;
	setp.ge.s32 	%p290, %r13, %r4;
	or.pred  	%p291, %p289, %p288;
	or.pred  	%p292, %p291, %p290;
	add.s32 	%r1510, %r159, %r5;
	cvt.s64.s32 	%rd381, %r1510;
	add.s64 	%rd382, %rd381, %rd44;
	shl.b64 	%rd383, %rd382, 2;
	add.s64 	%rd48, %rd3, %rd383;
	or.pred  	%p293, %p292, %p287;
	@%p293 bra 	$L__BB1_343;
	shl.b32 	%r1511, %r165, 2;
	mov.u32 	%r1512, sharedMem;
	add.s32 	%r1513, %r1512, %r1511;
	ld.shared.f32 	%f379, [%r1513+4];
	ld.shared.f32 	%f380, [%r166+4];
	ld.shared.f32 	%f381, [%r157+4];
	add.f32 	%f382, %f380, %f381;
	ld.shared.f32 	%f383, [%r163+8];
	add.f32 	%f384, %f382, %f383;
	ld.shared.f32 	%f385, [%r163];
	add.f32 	%f386, %f384, %f385;
	fma.rn.f32 	%f387, %f61, %f386, %f379;
	div.rn.f32 	%f388, %f387, %f62;
	st.global.f32 	[%rd48+4], %f388;
$L__BB1_343:
	setp.gt.s32 	%p294, %r164, %r4;
	setp.lt.s32 	%p295, %r14, -2;
	or.pred  	%p297, %p232, %p295;
	or.pred  	%p298, %p297, %p294;
	@%p298 bra 	$L__BB1_345;
	shl.b32 	%r1514, %r165, 2;
	mov.u32 	%r1515, sharedMem;
	add.s32 	%r1516, %r1515, %r1514;
	ld.shared.f32 	%f389, [%r1516+8];
	ld.shared.f32 	%f390, [%r166+8];
	ld.shared.f32 	%f391, [%r157+8];
	add.f32 	%f392, %f390, %f391;
	ld.shared.f32 	%f393, [%r163+12];
	add.f32 	%f394, %f392, %f393;
	ld.shared.f32 	%f395, [%r163+4];
	add.f32 	%f396, %f394, %f395;
	fma.rn.f32 	%f397, %f61, %f396, %f389;
	div.rn.f32 	%f398, %f397, %f62;
	st.global.f32 	[%rd48+8], %f398;
$L__BB1_345:
	setp.gt.s32 	%p299, %r164, %r4;
	setp.lt.s32 	%p300, %r14, -2;
	or.pred  	%p302, %p239, %p300;
	or.pred  	%p303, %p302, %p299;
	@%p303 bra 	$L__BB1_347;
	shl.b32 	%r1517, %r165, 2;
	mov.u32 	%r1518, sharedMem;
	add.s32 	%r1519, %r1518, %r1517;
	ld.shared.f32 	%f399, [%r1519+12];
	ld.shared.f32 	%f400, [%r166+12];
	ld.shared.f32 	%f401, [%r157+12];
	add.f32 	%f402, %f400, %f401;
	ld.shared.f32 	%f403, [%r163+16];
	add.f32 	%f404, %f402, %f403;
	ld.shared.f32 	%f405, [%r163+8];
	add.f32 	%f406, %f404, %f405;
	fma.rn.f32 	%f407, %f61, %f406, %f399;
	div.rn.f32 	%f408, %f407, %f62;
	st.global.f32 	[%rd48+12], %f408;
$L__BB1_347:
	setp.lt.s32 	%p304, %r11, 5;
	add.s32 	%r1741, %r14, 4;
	setp.ge.s32 	%p305, %r1741, %r5;
	or.pred  	%p306, %p304, %p305;
	@%p306 bra 	$L__BB1_372;
	setp.gt.s32 	%p307, %r8, 4;
	add.s32 	%r168, %r13, 4;
	setp.lt.s32 	%p308, %r168, %r5;
	and.pred  	%p5, %p307, %p308;
	mul.lo.s32 	%r169, %r142, %r3;
	ld.const.u32 	%r170, [RADIUS];
	shl.b32 	%r1521, %r170, 1;
	add.s32 	%r171, %r1521, %r8;
	add.s32 	%r1522, %r7, 3;
	add.s32 	%r1523, %r10, 3;
	mul.lo.s32 	%r1524, %r1522, %r3;
	mul.lo.s32 	%r172, %r1524, %r1523;
	sub.s32 	%r1525, %r4, %r13;
	add.s32 	%r1526, %r1525, -3;
	add.s32 	%r1527, %r7, -4;
	min.u32 	%r173, %r1526, %r1527;
	add.s32 	%r1528, %r173, 1;
	and.b32  	%r174, %r1528, 3;
	and.b32  	%r1529, %r1528, -4;
	neg.s32 	%r175, %r1529;
	mov.b32 	%r1742, 4;
	not.pred 	%p309, %p5;
	cvt.s64.s32 	%rd394, %r13;
$L__BB1_349:
	@%p309 bra 	$L__BB1_371;
	setp.lt.u32 	%p310, %r173, 3;
	mul.lo.s32 	%r178, %r5, %r1741;
	mad.lo.s32 	%r179, %r1742, %r8, %r169;
	add.s32 	%r1531, %r170, %r1742;
	mad.lo.s32 	%r1532, %r171, %r1531, %r171;
	add.s32 	%r180, %r172, %r1532;
	add.s32 	%r1533, %r1531, -1;
	mad.lo.s32 	%r181, %r171, %r1533, %r172;
	mov.b32 	%r1748, 4;
	mov.u32 	%r1747, %r168;
	@%p310 bra 	$L__BB1_362;
	mov.b32 	%r1746, 4;
	mov.b32 	%r1743, 0;
	cvt.s64.s32 	%rd389, %r178;
	mov.u32 	%r1744, %r175;
	mov.u32 	%r1747, %r168;
$L__BB1_352:
	add.s32 	%r1536, %r179, %r1746;
	add.s32 	%r1537, %r170, %r1746;
	setp.lt.s32 	%p311, %r1747, 1;
	max.s32 	%r1538, %r1747, %r1741;
	setp.gt.s32 	%p312, %r1538, %r4;
	shl.b32 	%r1539, %r1536, 2;
	mov.u32 	%r1540, sharedMem;
	add.s32 	%r186, %r1540, %r1539;
	add.s32 	%r1541, %r1537, %r180;
	shl.b32 	%r1542, %r1541, 2;
	add.s32 	%r187, %r15, %r1542;
	add.s32 	%r1543, %r1537, %r181;
	shl.b32 	%r1544, %r1543, 2;
	add.s32 	%r188, %r15, %r1544;
	shl.b32 	%r1545, %r171, 2;
	add.s32 	%r189, %r188, %r1545;
	or.pred  	%p313, %p311, %p312;
	@%p313 bra 	$L__BB1_354;
	ld.shared.f32 	%f409, [%r186];
	ld.shared.f32 	%f410, [%r187];
	ld.shared.f32 	%f411, [%r188];
	add.f32 	%f412, %f410, %f411;
	ld.shared.f32 	%f413, [%r189+4];
	add.f32 	%f414, %f412, %f413;
	ld.shared.f32 	%f415, [%r189+-4];
	add.f32 	%f416, %f414, %f415;
	fma.rn.f32 	%f417, %f61, %f416, %f409;
	div.rn.f32 	%f418, %f417, %f62;
	add.s32 	%r1546, %r178, %r1747;
	mul.wide.s32 	%rd384, %r1546, 4;
	add.s64 	%rd385, %rd3, %rd384;
	st.global.f32 	[%rd385], %f418;
$L__BB1_354:
	add.s32 	%r1547, %r1746, %r13;
	add.s32 	%r190, %r1547, 1;
	setp.lt.s32 	%p314, %r190, 1;
	max.s32 	%r1548, %r190, %r1741;
	setp.gt.s32 	%p315, %r1548, %r4;
	cvt.s64.s32 	%rd387, %r1746;
	add.s64 	%rd388, %rd387, %rd394;
	add.s64 	%rd390, %rd388, %rd389;
	shl.b64 	%rd391, %rd390, 2;
	add.s64 	%rd49, %rd3, %rd391;
	or.pred  	%p316, %p314, %p315;
	@%p316 bra 	$L__BB1_356;
	ld.shared.f32 	%f419, [%r186+4];
	ld.shared.f32 	%f420, [%r187+4];
	ld.shared.f32 	%f421, [%r188+4];
	add.f32 	%f422, %f420, %f421;
	ld.shared.f32 	%f423, [%r189+8];
	add.f32 	%f424, %f422, %f423;
	ld.shared.f32 	%f425, [%r189];
	add.f32 	%f426, %f424, %f425;
	fma.rn.f32 	%f427, %f61, %f426, %f419;
	div.rn.f32 	%f428, %f427, %f62;
	st.global.f32 	[%rd49+4], %f428;
$L__BB1_356:
	add.s32 	%r1549, %r190, 1;
	setp.gt.u32 	%p317, %r190, 2147483646;
	max.s32 	%r1550, %r1549, %r1741;
	setp.gt.s32 	%p318, %r1550, %r4;
	or.pred  	%p319, %p317, %p318;
	@%p319 bra 	$L__BB1_358;
	ld.shared.f32 	%f429, [%r186+8];
	ld.shared.f32 	%f430, [%r187+8];
	ld.shared.f32 	%f431, [%r188+8];
	add.f32 	%f432, %f430, %f431;
	ld.shared.f32 	%f433, [%r189+12];
	add.f32 	%f434, %f432, %f433;
	ld.shared.f32 	%f435, [%r189+4];
	add.f32 	%f436, %f434, %f435;
	fma.rn.f32 	%f437, %f61, %f436, %f429;
	div.rn.f32 	%f438, %f437, %f62;
	st.global.f32 	[%rd49+8], %f438;
$L__BB1_358:
	add.s32 	%r1551, %r190, 2;
	setp.lt.s32 	%p320, %r1551, 1;
	max.s32 	%r1552, %r1551, %r1741;
	setp.gt.s32 	%p321, %r1552, %r4;
	or.pred  	%p322, %p320, %p321;
	@%p322 bra 	$L__BB1_360;
	ld.shared.f32 	%f439, [%r186+12];
	ld.shared.f32 	%f440, [%r187+12];
	ld.shared.f32 	%f441, [%r188+12];
	add.f32 	%f442, %f440, %f441;
	ld.shared.f32 	%f443, [%r189+16];
	add.f32 	%f444, %f442, %f443;
	ld.shared.f32 	%f445, [%r189+8];
	add.f32 	%f446, %f444, %f445;
	fma.rn.f32 	%f447, %f61, %f446, %f439;
	div.rn.f32 	%f448, %f447, %f62;
	st.global.f32 	[%rd49+12], %f448;
$L__BB1_360:
	add.s32 	%r1746, %r1746, 4;
	add.s32 	%r1747, %r190, 3;
	add.s32 	%r1744, %r1744, 4;
	add.s32 	%r1743, %r1743, 4;
	setp.ne.s32 	%p323, %r1744, 0;
	@%p323 bra 	$L__BB1_352;
	add.s32 	%r1748, %r1743, 4;
$L__BB1_362:
	setp.eq.s32 	%p324, %r174, 0;
	@%p324 bra 	$L__BB1_371;
	add.s32 	%r1553, %r179, %r1748;
	add.s32 	%r1554, %r170, %r1748;
	setp.lt.s32 	%p325, %r1747, 1;
	max.s32 	%r1555, %r1747, %r1741;
	setp.gt.s32 	%p326, %r1555, %r4;
	shl.b32 	%r1556, %r1553, 2;
	mov.u32 	%r1557, sharedMem;
	add.s32 	%r198, %r1557, %r1556;
	add.s32 	%r1558, %r1554, %r180;
	shl.b32 	%r1559, %r1558, 2;
	add.s32 	%r199, %r15, %r1559;
	add.s32 	%r1560, %r1554, %r181;
	shl.b32 	%r1561, %r1560, 2;
	add.s32 	%r200, %r15, %r1561;
	shl.b32 	%r1562, %r171, 2;
	add.s32 	%r201, %r200, %r1562;
	or.pred  	%p327, %p325, %p326;
	@%p327 bra 	$L__BB1_365;
	ld.shared.f32 	%f449, [%r198];
	ld.shared.f32 	%f450, [%r199];
	ld.shared.f32 	%f451, [%r200];
	add.f32 	%f452, %f450, %f451;
	ld.shared.f32 	%f453, [%r201+4];
	add.f32 	%f454, %f452, %f453;
	ld.shared.f32 	%f455, [%r201+-4];
	add.f32 	%f456, %f454, %f455;
	fma.rn.f32 	%f457, %f61, %f456, %f449;
	div.rn.f32 	%f458, %f457, %f62;
	add.s32 	%r1563, %r178, %r1747;
	mul.wide.s32 	%rd392, %r1563, 4;
	add.s64 	%rd393, %rd3, %rd392;
	st.global.f32 	[%rd393], %f458;
$L__BB1_365:
	setp.eq.s32 	%p328, %r174, 1;
	add.s32 	%r1564, %r1748, %r13;
	add.s32 	%r202, %r1564, 1;
	@%p328 bra 	$L__BB1_371;
	setp.lt.s32 	%p329, %r202, 1;
	max.s32 	%r1565, %r202, %r1741;
	setp.gt.s32 	%p330, %r1565, %r4;
	cvt.s64.s32 	%rd395, %r1748;
	add.s64 	%rd396, %rd395, %rd394;
	cvt.s64.s32 	%rd397, %r178;
	add.s64 	%rd398, %rd396, %rd397;
	shl.b64 	%rd399, %rd398, 2;
	add.s64 	%rd50, %rd3, %rd399;
	or.pred  	%p331, %p329, %p330;
	@%p331 bra 	$L__BB1_368;
	ld.shared.f32 	%f459, [%r198+4];
	ld.shared.f32 	%f460, [%r199+4];
	ld.shared.f32 	%f461, [%r200+4];
	add.f32 	%f462, %f460, %f461;
	ld.shared.f32 	%f463, [%r201+8];
	add.f32 	%f464, %f462, %f463;
	ld.shared.f32 	%f465, [%r201];
	add.f32 	%f466, %f464, %f465;
	fma.rn.f32 	%f467, %f61, %f466, %f459;
	div.rn.f32 	%f468, %f467, %f62;
	st.global.f32 	[%rd50+4], %f468;
$L__BB1_368:
	setp.eq.s32 	%p332, %r174, 2;
	@%p332 bra 	$L__BB1_371;
	add.s32 	%r1566, %r202, 1;
	setp.gt.u32 	%p333, %r202, 2147483646;
	max.s32 	%r1567, %r1566, %r1741;
	setp.gt.s32 	%p334, %r1567, %r4;
	or.pred  	%p335, %p333, %p334;
	@%p335 bra 	$L__BB1_371;
	ld.shared.f32 	%f469, [%r198+8];
	ld.shared.f32 	%f470, [%r199+8];
	ld.shared.f32 	%f471, [%r200+8];
	add.f32 	%f472, %f470, %f471;
	ld.shared.f32 	%f473, [%r201+12];
	add.f32 	%f474, %f472, %f473;
	ld.shared.f32 	%f475, [%r201+4];
	add.f32 	%f476, %f474, %f475;
	fma.rn.f32 	%f477, %f61, %f476, %f469;
	div.rn.f32 	%f478, %f477, %f62;
	st.global.f32 	[%rd50+8], %f478;
$L__BB1_371:
	add.s32 	%r1742, %r1742, 1;
	setp.lt.s32 	%p336, %r1742, %r11;
	add.s32 	%r1741, %r1742, %r14;
	setp.lt.s32 	%p337, %r1741, %r5;
	and.pred  	%p338, %p336, %p337;
	@%p338 bra 	$L__BB1_349;
$L__BB1_372:
	or.b32  	%r1568, %r1, %r2;
	setp.ne.s32 	%p339, %r1568, 0;
	@%p339 bra 	$L__BB1_442;
	setp.gt.u32 	%p683, %r10, 2147483646;
	@%p683 bra 	$L__BB1_407;
	setp.ne.s32 	%p684, %r714, 1;
	@%p684 bra 	$L__BB1_391;
	and.b32  	%r205, %r11, 3;
	setp.lt.u32 	%p698, %r10, 3;
	mov.b32 	%r1757, 0;
	@%p698 bra 	$L__BB1_386;
	and.b32  	%r1757, %r11, -4;
	shl.b32 	%r1715, %r4, 2;
	add.s32 	%r207, %r1715, 8;
	shl.b32 	%r1751, %r4, 1;
	mul.lo.s32 	%r1750, %r4, 3;
	mov.b32 	%r1753, 0;
	mov.b32 	%r1749, 4;
	mov.u32 	%r1752, %r4;
$L__BB1_377:
	setp.gt.s32 	%p699, %r1753, %r4;
	setp.eq.s32 	%p700, %r1753, 0;
	or.pred  	%p701, %p700, %p699;
	@%p701 bra 	$L__BB1_379;
	add.s32 	%r1716, %r1749, -4;
	mul.wide.s32 	%rd684, %r1716, 4;
	add.s64 	%rd685, %rd3, %rd684;
	ld.global.f32 	%f615, [%rd685+4];
	neg.f32 	%f616, %f615;
	st.global.f32 	[%rd685], %f616;
$L__BB1_379:
	setp.ge.s32 	%p702, %r1753, %r4;
	@%p702 bra 	$L__BB1_381;
	add.s32 	%r1717, %r1752, 2;
	mul.wide.s32 	%rd686, %r1717, 4;
	add.s64 	%rd687, %rd3, %rd686;
	ld.global.f32 	%f617, [%rd687+4];
	neg.f32 	%f618, %f617;
	st.global.f32 	[%rd687], %f618;
$L__BB1_381:
	add.s32 	%r215, %r1753, 2;
	setp.gt.s32 	%p703, %r215, %r4;
	@%p703 bra 	$L__BB1_383;
	add.s32 	%r1718, %r1751, 4;
	mul.wide.s32 	%rd688, %r1718, 4;
	add.s64 	%rd689, %rd3, %rd688;
	ld.global.f32 	%f619, [%rd689+4];
	neg.f32 	%f620, %f619;
	st.global.f32 	[%rd689], %f620;
$L__BB1_383:
	add.s32 	%r216, %r215, 1;
	setp.gt.s32 	%p704, %r216, %r4;
	@%p704 bra 	$L__BB1_385;
	add.s32 	%r1719, %r1750, 6;
	mul.wide.s32 	%rd690, %r1719, 4;
	add.s64 	%rd691, %rd3, %rd690;
	ld.global.f32 	%f621, [%rd691+4];
	neg.f32 	%f622, %f621;
	st.global.f32 	[%rd691], %f622;
$L__BB1_385:
	add.s32 	%r1752, %r1752, %r207;
	add.s32 	%r1751, %r1751, %r207;
	add.s32 	%r1750, %r1750, %r207;
	add.s32 	%r1749, %r1749, %r207;
	add.s32 	%r1753, %r216, 1;
	setp.ne.s32 	%p705, %r1753, %r1757;
	@%p705 bra 	$L__BB1_377;
$L__BB1_386:
	setp.eq.s32 	%p706, %r205, 0;
	@%p706 bra 	$L__BB1_407;
	mul.lo.s32 	%r1756, %r1757, %r5;
	neg.s32 	%r1755, %r205;
$L__BB1_388:
	.pragma "nounroll";
	setp.gt.s32 	%p707, %r1757, %r4;
	setp.eq.s32 	%p708, %r1757, 0;
	or.pred  	%p709, %p708, %p707;
	@%p709 bra 	$L__BB1_390;
	mul.wide.s32 	%rd692, %r1756, 4;
	add.s64 	%rd693, %rd3, %rd692;
	ld.global.f32 	%f623, [%rd693+4];
	neg.f32 	%f624, %f623;
	st.global.f32 	[%rd693], %f624;
$L__BB1_390:
	add.s32 	%r1757, %r1757, 1;
	add.s32 	%r1756, %r1756, %r5;
	add.s32 	%r1755, %r1755, 1;
	setp.eq.s32 	%p710, %r1755, 0;
	@%p710 bra 	$L__BB1_407;
	bra.uni 	$L__BB1_388;
$L__BB1_391:
	and.b32  	%r231, %r11, 3;
	setp.lt.u32 	%p685, %r10, 3;
	mov.b32 	%r1758, 0;
	@%p685 bra 	$L__BB1_402;
	and.b32  	%r1758, %r11, -4;
	shl.b32 	%r1707, %r4, 2;
	add.s32 	%r233, %r1707, 8;
	shl.b32 	%r1770, %r4, 1;
	mul.lo.s32 	%r1769, %r4, 3;
	mov.b32 	%r1772, 0;
	mov.b32 	%r1768, 4;
	mov.u32 	%r1771, %r4;
$L__BB1_393:
	setp.gt.s32 	%p686, %r1772, %r4;
	setp.eq.s32 	%p687, %r1772, 0;
	or.pred  	%p688, %p687, %p686;
	@%p688 bra 	$L__BB1_395;
	add.s32 	%r1708, %r1768, -4;
	mul.wide.s32 	%rd674, %r1708, 4;
	add.s64 	%rd675, %rd3, %rd674;
	ld.global.f32 	%f610, [%rd675+4];
	st.global.f32 	[%rd675], %f610;
$L__BB1_395:
	setp.ge.s32 	%p689, %r1772, %r4;
	@%p689 bra 	$L__BB1_397;
	add.s32 	%r1709, %r1771, 2;
	mul.wide.s32 	%rd676, %r1709, 4;
	add.s64 	%rd677, %rd3, %rd676;
	ld.global.f32 	%f611, [%rd677+4];
	st.global.f32 	[%rd677], %f611;
$L__BB1_397:
	add.s32 	%r271, %r1772, 2;
	setp.gt.s32 	%p690, %r271, %r4;
	@%p690 bra 	$L__BB1_399;
	add.s32 	%r1710, %r1770, 4;
	mul.wide.s32 	%rd678, %r1710, 4;
	add.s64 	%rd679, %rd3, %rd678;
	ld.global.f32 	%f612, [%rd679+4];
	st.global.f32 	[%rd679], %f612;
$L__BB1_399:
	add.s32 	%r272, %r271, 1;
	setp.gt.s32 	%p691, %r272, %r4;
	@%p691 bra 	$L__BB1_401;
	add.s32 	%r1711, %r1769, 6;
	mul.wide.s32 	%rd680, %r1711, 4;
	add.s64 	%rd681, %rd3, %rd680;
	ld.global.f32 	%f613, [%rd681+4];
	st.global.f32 	[%rd681], %f613;
$L__BB1_401:
	add.s32 	%r1771, %r1771, %r233;
	add.s32 	%r1770, %r1770, %r233;
	add.s32 	%r1769, %r1769, %r233;
	add.s32 	%r1768, %r1768, %r233;
	add.s32 	%r1772, %r272, 1;
	setp.eq.s32 	%p692, %r1772, %r1758;
	@%p692 bra 	$L__BB1_402;
	bra.uni 	$L__BB1_393;
$L__BB1_402:
	setp.eq.s32 	%p693, %r231, 0;
	@%p693 bra 	$L__BB1_407;
	mul.lo.s32 	%r1760, %r1758, %r5;
	neg.s32 	%r1759, %r231;
$L__BB1_404:
	.pragma "nounroll";
	setp.gt.s32 	%p694, %r1758, %r4;
	setp.eq.s32 	%p695, %r1758, 0;
	or.pred  	%p696, %p695, %p694;
	@%p696 bra 	$L__BB1_406;
	mul.wide.s32 	%rd682, %r1760, 4;
	add.s64 	%rd683, %rd3, %rd682;
	ld.global.f32 	%f614, [%rd683+4];
	st.global.f32 	[%rd683], %f614;
$L__BB1_406:
	add.s32 	%r1758, %r1758, 1;
	add.s32 	%r1760, %r1760, %r5;
	add.s32 	%r1759, %r1759, 1;
	setp.ne.s32 	%p697, %r1759, 0;
	@%p697 bra 	$L__BB1_404;
$L__BB1_407:
	setp.gt.u32 	%p711, %r7, 2147483646;
	@%p711 bra 	$L__BB1_441;
	ld.const.u32 	%r245, [N];
	setp.ne.s32 	%p712, %r714, 2;
	@%p712 bra 	$L__BB1_425;
	and.b32  	%r246, %r8, 3;
	setp.lt.u32 	%p726, %r7, 3;
	mov.b32 	%r1767, 0;
	@%p726 bra 	$L__BB1_420;
	and.b32  	%r1767, %r8, -4;
	add.s64 	%rd51, %rd3, 8;
	add.s32 	%r1762, %r245, 2;
	mov.b32 	%r1763, 0;
	mov.u64 	%rd703, %rd51;
$L__BB1_411:
	mul.wide.s32 	%rd697, %r1762, 4;
	add.s64 	%rd53, %rd51, %rd697;
	setp.eq.s32 	%p727, %r1763, 0;
	setp.gt.s32 	%p728, %r1763, %r245;
	or.pred  	%p729, %p727, %p728;
	@%p729 bra 	$L__BB1_413;
	ld.global.f32 	%f630, [%rd53+-8];
	neg.f32 	%f631, %f630;
	st.global.f32 	[%rd703+-8], %f631;
$L__BB1_413:
	setp.ge.s32 	%p730, %r1763, %r245;
	@%p730 bra 	$L__BB1_415;
	ld.global.f32 	%f632, [%rd53+-4];
	neg.f32 	%f633, %f632;
	st.global.f32 	[%rd703+-4], %f633;
$L__BB1_415:
	add.s32 	%r251, %r1763, 2;
	setp.gt.s32 	%p731, %r251, %r245;
	@%p731 bra 	$L__BB1_417;
	ld.global.f32 	%f634, [%rd53];
	neg.f32 	%f635, %f634;
	st.global.f32 	[%rd703], %f635;
$L__BB1_417:
	add.s32 	%r252, %r251, 1;
	setp.gt.s32 	%p732, %r252, %r245;
	@%p732 bra 	$L__BB1_419;
	ld.global.f32 	%f636, [%rd53+4];
	neg.f32 	%f637, %f636;
	st.global.f32 	[%rd703+4], %f637;
$L__BB1_419:
	add.s32 	%r1762, %r1762, 4;
	add.s64 	%rd703, %rd703, 16;
	add.s32 	%r1763, %r252, 1;
	setp.ne.s32 	%p733, %r1763, %r1767;
	@%p733 bra 	$L__BB1_411;
$L__BB1_420:
	setp.eq.s32 	%p734, %r246, 0;
	@%p734 bra 	$L__BB1_441;
	mul.wide.u32 	%rd698, %r1767, 4;
	add.s64 	%rd704, %rd3, %rd698;
	add.s32 	%r1729, %r1767, %r245;
	add.s32 	%r1766, %r1729, 2;
	neg.s32 	%r1765, %r246;
$L__BB1_422:
	.pragma "nounroll";
	setp.eq.s32 	%p735, %r1767, 0;
	setp.gt.s32 	%p736, %r1767, %r245;
	or.pred  	%p737, %p735, %p736;
	@%p737 bra 	$L__BB1_424;
	mul.wide.s32 	%rd699, %r1766, 4;
	add.s64 	%rd700, %rd3, %rd699;
	ld.global.f32 	%f638, [%rd700];
	neg.f32 	%f639, %f638;
	st.global.f32 	[%rd704], %f639;
$L__BB1_424:
	add.s32 	%r1767, %r1767, 1;
	add.s64 	%rd704, %rd704, 4;
	add.s32 	%r1766, %r1766, 1;
	add.s32 	%r1765, %r1765, 1;
	setp.eq.s32 	%p738, %r1765, 0;
	@%p738 bra 	$L__BB1_441;
	bra.uni 	$L__BB1_422;
$L__BB1_425:
	and.b32  	%r264, %r8, 3;
	setp.lt.u32 	%p713, %r7, 3;
	mov.b32 	%r1776, 0;
	@%p713 bra 	$L__BB1_436;
	and.b32  	%r1776, %r8, -4;
	add.s64 	%rd705, %rd3, 8;
	mov.b32 	%r1775, 0;
	mov.b32 	%r1773, 2;
	mov.u32 	%r1774, %r245;
$L__BB1_427:
	setp.eq.s32 	%p714, %r1773, 2;
	setp.gt.s32 	%p715, %r1775, %r245;
	or.pred  	%p716, %p714, %p715;
	add.s32 	%r1723, %r1774, 2;
	mul.wide.s32 	%rd694, %r1723, 4;
	add.s64 	%rd60, %rd3, %rd694;
	@%p716 bra 	$L__BB1_429;
	ld.global.f32 	%f625, [%rd60];
	st.global.f32 	[%rd705+-8], %f625;
$L__BB1_429:
	setp.ge.s32 	%p717, %r1775, %r245;
	@%p717 bra 	$L__BB1_431;
	ld.global.f32 	%f626, [%rd60+4];
	st.global.f32 	[%rd705+-4], %f626;
$L__BB1_431:
	add.s32 	%r1724, %r1775, 2;
	setp.gt.s32 	%p718, %r1724, %r245;
	@%p718 bra 	$L__BB1_433;
	ld.global.f32 	%f627, [%rd60+8];
	st.global.f32 	[%rd705], %f627;
$L__BB1_433:
	add.s32 	%r1725, %r1775, 3;
	setp.gt.s32 	%p719, %r1725, %r245;
	@%p719 bra 	$L__BB1_435;
	ld.global.f32 	%f628, [%rd60+12];
	st.global.f32 	[%rd705+4], %f628;
$L__BB1_435:
	add.s32 	%r1775, %r1775, 4;
	add.s32 	%r1774, %r1774, 4;
	add.s32 	%r1773, %r1773, 4;
	add.s64 	%rd705, %rd705, 16;
	setp.ne.s32 	%p720, %r1775, %r1776;
	@%p720 bra 	$L__BB1_427;
$L__BB1_436:
	setp.eq.s32 	%p721, %r264, 0;
	@%p721 bra 	$L__BB1_441;
	mul.wide.u32 	%rd695, %r1776, 4;
	add.s64 	%rd706, %rd3, %rd695;
	add.s32 	%r1726, %r1776, %r245;
	add.s32 	%r1778, %r1726, 2;
	neg.s32 	%r1777, %r264;
$L__BB1_438:
	.pragma "nounroll";
	mul.wide.s32 	%rd696, %r1778, 4;
	add.s64 	%rd64, %rd3, %rd696;
	setp.eq.s32 	%p722, %r1776, 0;
	setp.gt.s32 	%p723, %r1776, %r245;
	or.pred  	%p724, %p722, %p723;
	@%p724 bra 	$L__BB1_440;
	ld.global.f32 	%f629, [%rd64];
	st.global.f32 	[%rd706], %f629;
$L__BB1_440:
	add.s32 	%r1776, %r1776, 1;
	add.s64 	%rd706, %rd706, 4;
	add.s32 	%r1778, %r1778, 1;
	add.s32 	%r1777, %r1777, 1;
	setp.ne.s32 	%p725, %r1777, 0;
	@%p725 bra 	$L__BB1_438;
$L__BB1_441:
	ld.global.f32 	%f640, [%rd3+4];
	ld.const.u32 	%r1730, [N];
	mul.wide.s32 	%rd701, %r1730, 4;
	add.s64 	%rd702, %rd3, %rd701;
	ld.global.f32 	%f641, [%rd702+8];
	add.f32 	%f642, %f640, %f641;
	mul.f32 	%f643, %f642, 0f3F000000;
	st.global.f32 	[%rd3], %f643;
	bra.uni 	$L__BB1_791;
$L__BB1_442:
	add.s32 	%r293, %r14, 1;
	add.s32 	%r294, %r6, -1;
	setp.ne.s32 	%p340, %r1, %r294;
	@%p340 bra 	$L__BB1_581;
	add.s32 	%r1569, %r9, -1;
	setp.ne.s32 	%p341, %r2, %r1569;
	@%p341 bra 	$L__BB1_511;
	setp.gt.u32 	%p632, %r10, 2147483646;
	@%p632 bra 	$L__BB1_458;
	and.b32  	%r295, %r11, 3;
	setp.lt.u32 	%p633, %r10, 3;
	mov.b32 	%r1780, 0;
	@%p633 bra 	$L__BB1_450;
	and.b32  	%r1780, %r11, -4;
	neg.s32 	%r1794, %r1780;
	mul.lo.s32 	%r1792, %r5, %r293;
	shl.b32 	%r1679, %r4, 2;
	add.s32 	%r299, %r1679, 8;
	add.s32 	%r1791, %r4, %r1792;
	add.s32 	%r1680, %r14, 2;
	mul.lo.s32 	%r1790, %r5, %r1680;
	add.s32 	%r1789, %r4, %r1790;
	add.s32 	%r1681, %r14, 3;
	mul.lo.s32 	%r1788, %r1681, %r5;
	add.s32 	%r1787, %r4, %r1788;
	mul.lo.s32 	%r1682, %r2, %r5;
	mul.lo.s32 	%r1786, %r1682, %r11;
	add.s32 	%r1785, %r4, %r1786;
	cvt.s64.s32 	%rd69, %r4;
$L__BB1_447:
	add.s32 	%r335, %r293, -1;
	setp.gt.s32 	%p634, %r335, %r4;
	setp.lt.s32 	%p635, %r335, 1;
	or.pred  	%p636, %p635, %p634;
	@%p636 bra 	$L__BB1_466;
	setp.ne.s32 	%p637, %r714, 1;
	@%p637 bra 	$L__BB1_464;
	mul.wide.s32 	%rd617, %r1785, 4;
	add.s64 	%rd618, %rd3, %rd617;
	ld.global.f32 	%f593, [%rd618];
	neg.f32 	%f645, %f593;
	bra.uni 	$L__BB1_465;
$L__BB1_450:
	setp.eq.s32 	%p651, %r295, 0;
	@%p651 bra 	$L__BB1_458;
	add.s32 	%r1784, %r1780, %r14;
	mul.lo.s32 	%r1783, %r1784, %r5;
	add.s32 	%r1782, %r4, %r1783;
	neg.s32 	%r1781, %r295;
	cvt.s64.s32 	%rd70, %r4;
$L__BB1_452:
	.pragma "nounroll";
	setp.gt.s32 	%p652, %r1784, %r4;
	setp.lt.s32 	%p653, %r1784, 1;
	or.pred  	%p654, %p653, %p652;
	@%p654 bra 	$L__BB1_457;
	setp.eq.s32 	%p655, %r714, 1;
	@%p655 bra 	$L__BB1_455;
	mul.wide.s32 	%rd647, %r1782, 4;
	add.s64 	%rd648, %rd3, %rd647;
	ld.global.f32 	%f644, [%rd648];
	bra.uni 	$L__BB1_456;
$L__BB1_455:
	mul.wide.s32 	%rd649, %r1782, 4;
	add.s64 	%rd650, %rd3, %rd649;
	ld.global.f32 	%f597, [%rd650];
	neg.f32 	%f644, %f597;
$L__BB1_456:
	cvt.s64.s32 	%rd651, %r1783;
	add.s64 	%rd652, %rd70, %rd651;
	shl.b64 	%rd653, %rd652, 2;
	add.s64 	%rd654, %rd3, %rd653;
	st.global.f32 	[%rd654+4], %f644;
$L__BB1_457:
	add.s32 	%r1784, %r1784, 1;
	add.s32 	%r1783, %r1783, %r5;
	add.s32 	%r1782, %r1782, %r5;
	add.s32 	%r1781, %r1781, 1;
	setp.ne.s32 	%p656, %r1781, 0;
	@%p656 bra 	$L__BB1_452;
$L__BB1_458:
	setp.gt.u32 	%p657, %r7, 2147483646;
	@%p657 bra 	$L__BB1_508;
	ld.const.u32 	%r320, [N];
	add.s32 	%r1686, %r320, 2;
	mad.lo.s32 	%r321, %r1686, %r320, %r1686;
	and.b32  	%r322, %r8, 3;
	setp.lt.u32 	%p658, %r7, 3;
	mov.b32 	%r1797, 0;
	@%p658 bra 	$L__BB1_500;
	and.b32  	%r1797, %r8, -4;
	neg.s32 	%r1795, %r1797;
	mov.b32 	%r1796, 0;
$L__BB1_461:
	add.s32 	%r348, %r1796, %r13;
	add.s32 	%r1688, %r321, %r348;
	setp.lt.s32 	%p659, %r348, 1;
	setp.gt.s32 	%p660, %r348, %r320;
	or.pred  	%p661, %p659, %p660;
	sub.s32 	%r1689, %r1688, %r320;
	add.s32 	%r1690, %r1689, -2;
	mul.wide.s32 	%rd655, %r1690, 4;
	add.s64 	%rd71, %rd3, %rd655;
	mul.wide.s32 	%rd656, %r1688, 4;
	add.s64 	%rd72, %rd3, %rd656;
	@%p661 bra 	$L__BB1_484;
	setp.ne.s32 	%p662, %r714, 2;
	@%p662 bra 	$L__BB1_482;
	ld.global.f32 	%f598, [%rd71];
	neg.f32 	%f649, %f598;
	bra.uni 	$L__BB1_483;
$L__BB1_464:
	mul.wide.s32 	%rd615, %r1785, 4;
	add.s64 	%rd616, %rd3, %rd615;
	ld.global.f32 	%f645, [%rd616];
$L__BB1_465:
	cvt.s64.s32 	%rd619, %r1786;
	add.s64 	%rd620, %rd69, %rd619;
	shl.b64 	%rd621, %rd620, 2;
	add.s64 	%rd622, %rd3, %rd621;
	st.global.f32 	[%rd622+4], %f645;
$L__BB1_466:
	setp.gt.s32 	%p638, %r293, %r4;
	setp.gt.u32 	%p639, %r335, 2147483646;
	or.pred  	%p640, %p639, %p638;
	@%p640 bra 	$L__BB1_471;
	setp.eq.s32 	%p641, %r714, 1;
	@%p641 bra 	$L__BB1_469;
	mul.wide.s32 	%rd623, %r1791, 4;
	add.s64 	%rd624, %rd3, %rd623;
	ld.global.f32 	%f646, [%rd624];
	bra.uni 	$L__BB1_470;
$L__BB1_469:
	mul.wide.s32 	%rd625, %r1791, 4;
	add.s64 	%rd626, %rd3, %rd625;
	ld.global.f32 	%f594, [%rd626];
	neg.f32 	%f646, %f594;
$L__BB1_470:
	cvt.s64.s32 	%rd627, %r1792;
	add.s64 	%rd628, %rd69, %rd627;
	shl.b64 	%rd629, %rd628, 2;
	add.s64 	%rd630, %rd3, %rd629;
	st.global.f32 	[%rd630+4], %f646;
$L__BB1_471:
	add.s32 	%r1683, %r293, 1;
	setp.gt.s32 	%p642, %r1683, %r4;
	setp.lt.s32 	%p643, %r1683, 1;
	or.pred  	%p644, %p643, %p642;
	@%p644 bra 	$L__BB1_476;
	setp.eq.s32 	%p645, %r714, 1;
	@%p645 bra 	$L__BB1_474;
	mul.wide.s32 	%rd631, %r1789, 4;
	add.s64 	%rd632, %rd3, %rd631;
	ld.global.f32 	%f647, [%rd632];
	bra.uni 	$L__BB1_475;
$L__BB1_474:
	mul.wide.s32 	%rd633, %r1789, 4;
	add.s64 	%rd634, %rd3, %rd633;
	ld.global.f32 	%f595, [%rd634];
	neg.f32 	%f647, %f595;
$L__BB1_475:
	cvt.s64.s32 	%rd635, %r1790;
	add.s64 	%rd636, %rd69, %rd635;
	shl.b64 	%rd637, %rd636, 2;
	add.s64 	%rd638, %rd3, %rd637;
	st.global.f32 	[%rd638+4], %f647;
$L__BB1_476:
	add.s32 	%r1684, %r293, 2;
	setp.gt.s32 	%p646, %r1684, %r4;
	setp.lt.s32 	%p647, %r1684, 1;
	or.pred  	%p648, %p647, %p646;
	@%p648 bra 	$L__BB1_481;
	setp.eq.s32 	%p649, %r714, 1;
	@%p649 bra 	$L__BB1_479;
	mul.wide.s32 	%rd639, %r1787, 4;
	add.s64 	%rd640, %rd3, %rd639;
	ld.global.f32 	%f648, [%rd640];
	bra.uni 	$L__BB1_480;
$L__BB1_479:
	mul.wide.s32 	%rd641, %r1787, 4;
	add.s64 	%rd642, %rd3, %rd641;
	ld.global.f32 	%f596, [%rd642];
	neg.f32 	%f648, %f596;
$L__BB1_480:
	cvt.s64.s32 	%rd643, %r1788;
	add.s64 	%rd644, %rd69, %rd643;
	shl.b64 	%rd645, %rd644, 2;
	add.s64 	%rd646, %rd3, %rd645;
	st.global.f32 	[%rd646+4], %f648;
$L__BB1_481:
	add.s32 	%r1794, %r1794, 4;
	add.s32 	%r293, %r293, 4;
	add.s32 	%r1792, %r1792, %r299;
	add.s32 	%r1791, %r1791, %r299;
	add.s32 	%r1790, %r1790, %r299;
	add.s32 	%r1789, %r1789, %r299;
	add.s32 	%r1788, %r1788, %r299;
	add.s32 	%r1787, %r1787, %r299;
	add.s32 	%r1786, %r1786, %r299;
	add.s32 	%r1785, %r1785, %r299;
	setp.eq.s32 	%p650, %r1794, 0;
	@%p650 bra 	$L__BB1_450;
	bra.uni 	$L__BB1_447;
$L__BB1_482:
	ld.global.f32 	%f649, [%rd71];
$L__BB1_483:
	st.global.f32 	[%rd72], %f649;
$L__BB1_484:
	add.s32 	%r1691, %r348, 1;
	setp.gt.u32 	%p663, %r348, 2147483646;
	setp.gt.s32 	%p664, %r1691, %r320;
	or.pred  	%p665, %p663, %p664;
	@%p665 bra 	$L__BB1_489;
	setp.eq.s32 	%p666, %r714, 2;
	@%p666 bra 	$L__BB1_487;
	ld.global.f32 	%f650, [%rd71+4];
	bra.uni 	$L__BB1_488;
$L__BB1_487:
	ld.global.f32 	%f599, [%rd71+4];
	neg.f32 	%f650, %f599;
$L__BB1_488:
	st.global.f32 	[%rd72+4], %f650;
$L__BB1_489:
	add.s32 	%r1692, %r348, 2;
	setp.lt.s32 	%p667, %r1692, 1;
	setp.gt.s32 	%p668, %r1692, %r320;
	or.pred  	%p669, %p667, %p668;
	@%p669 bra 	$L__BB1_494;
	setp.eq.s32 	%p670, %r714, 2;
	@%p670 bra 	$L__BB1_492;
	ld.global.f32 	%f651, [%rd71+8];
	bra.uni 	$L__BB1_493;
$L__BB1_492:
	ld.global.f32 	%f600, [%rd71+8];
	neg.f32 	%f651, %f600;
$L__BB1_493:
	st.global.f32 	[%rd72+8], %f651;
$L__BB1_494:
	add.s32 	%r1693, %r348, 3;
	setp.lt.s32 	%p671, %r1693, 1;
	setp.gt.s32 	%p672, %r1693, %r320;
	or.pred  	%p673, %p671, %p672;
	@%p673 bra 	$L__BB1_499;
	setp.eq.s32 	%p674, %r714, 2;
	@%p674 bra 	$L__BB1_497;
	ld.global.f32 	%f652, [%rd71+12];
	bra.uni 	$L__BB1_498;
$L__BB1_497:
	ld.global.f32 	%f601, [%rd71+12];
	neg.f32 	%f652, %f601;
$L__BB1_498:
	st.global.f32 	[%rd72+12], %f652;
$L__BB1_499:
	add.s32 	%r1796, %r1796, 4;
	add.s32 	%r1795, %r1795, 4;
	setp.ne.s32 	%p675, %r1795, 0;
	@%p675 bra 	$L__BB1_461;
$L__BB1_500:
	setp.eq.s32 	%p676, %r322, 0;
	@%p676 bra 	$L__BB1_508;
	neg.s32 	%r1798, %r322;
$L__BB1_502:
	.pragma "nounroll";
	add.s32 	%r1694, %r1797, %r13;
	add.s32 	%r355, %r321, %r1694;
	setp.lt.s32 	%p677, %r1694, 1;
	setp.gt.s32 	%p678, %r1694, %r320;
	or.pred  	%p679, %p677, %p678;
	@%p679 bra 	$L__BB1_507;
	setp.eq.s32 	%p680, %r714, 2;
	@%p680 bra 	$L__BB1_505;
	sub.s32 	%r1695, %r355, %r320;
	add.s32 	%r1696, %r1695, -2;
	mul.wide.s32 	%rd657, %r1696, 4;
	add.s64 	%rd658, %rd3, %rd657;
	ld.global.f32 	%f653, [%rd658];
	bra.uni 	$L__BB1_506;
$L__BB1_505:
	sub.s32 	%r1697, %r355, %r320;
	add.s32 	%r1698, %r1697, -2;
	mul.wide.s32 	%rd659, %r1698, 4;
	add.s64 	%rd660, %rd3, %rd659;
	ld.global.f32 	%f602, [%rd660];
	neg.f32 	%f653, %f602;
$L__BB1_506:
	mul.wide.s32 	%rd661, %r355, 4;
	add.s64 	%rd662, %rd3, %rd661;
	st.global.f32 	[%rd662], %f653;
$L__BB1_507:
	add.s32 	%r1797, %r1797, 1;
	add.s32 	%r1798, %r1798, 1;
	setp.ne.s32 	%p681, %r1798, 0;
	@%p681 bra 	$L__BB1_502;
$L__BB1_508:
	ld.const.u32 	%r358, [N];
	add.s32 	%r1699, %r358, 1;
	setp.ne.s32 	%p682, %r1699, 0;
	add.s32 	%r1700, %r358, 2;
	mad.lo.s32 	%r359, %r1700, %r358, %r1700;
	add.s32 	%r360, %r359, %r1699;
	@%p682 bra 	$L__BB1_510;
	mul.wide.u32 	%rd672, %r360, 4;
	add.s64 	%rd673, %rd3, %rd672;
	ld.global.f32 	%f607, [%rd673+4];
	add.f32 	%f608, %f607, %f607;
	mul.f32 	%f609, %f608, 0f3F000000;
	st.global.f32 	[%rd673], %f609;
	bra.uni 	$L__BB1_791;
$L__BB1_510:
	cvt.s64.s32 	%rd663, %r358;
	add.s32 	%r1701, %r359, %r358;
	mul.wide.s32 	%rd664, %r1701, 4;
	add.s64 	%rd665, %rd3, %rd664;
	ld.global.f32 	%f603, [%rd665];
	sub.s32 	%r1702, %r360, %r358;
	add.s32 	%r1703, %r1702, -2;
	mul.wide.s32 	%rd666, %r1703, 4;
	add.s64 	%rd667, %rd3, %rd666;
	ld.global.f32 	%f604, [%rd667];
	add.f32 	%f605, %f603, %f604;
	mul.f32 	%f606, %f605, 0f3F000000;
	cvt.s64.s32 	%rd668, %r359;
	add.s64 	%rd669, %rd668, %rd663;
	shl.b64 	%rd670, %rd669, 2;
	add.s64 	%rd671, %rd3, %rd670;
	st.global.f32 	[%rd671+4], %f606;
	bra.uni 	$L__BB1_791;
$L__BB1_511:
	setp.ne.s32 	%p343, %r2, 0;
	mov.pred 	%p739, 0;
	@%p343 bra 	$L__BB1_582;
	setp.gt.u32 	%p572, %r7, 2147483646;
	@%p572 bra 	$L__BB1_546;
	setp.ne.s32 	%p573, %r714, 2;
	@%p573 bra 	$L__BB1_530;
	and.b32  	%r361, %r8, 3;
	setp.lt.u32 	%p593, %r7, 3;
	mov.b32 	%r1804, 0;
	@%p593 bra 	$L__BB1_525;
	and.b32  	%r1804, %r8, -4;
	neg.s32 	%r1800, %r1804;
	mov.b32 	%r1801, 0;
$L__BB1_516:
	add.s32 	%r366, %r1801, %r13;
	setp.lt.s32 	%p594, %r366, 1;
	setp.gt.s32 	%p595, %r366, %r4;
	or.pred  	%p596, %p594, %p595;
	add.s32 	%r1667, %r366, %r5;
	mul.wide.s32 	%rd559, %r1667, 4;
	add.s64 	%rd73, %rd3, %rd559;
	@%p596 bra 	$L__BB1_518;
	ld.global.f32 	%f571, [%rd73];
	neg.f32 	%f572, %f571;
	mul.wide.u32 	%rd560, %r366, 4;
	add.s64 	%rd561, %rd3, %rd560;
	st.global.f32 	[%rd561], %f572;
$L__BB1_518:
	add.s32 	%r367, %r366, 1;
	setp.gt.u32 	%p597, %r366, 2147483646;
	setp.gt.s32 	%p598, %r367, %r4;
	or.pred  	%p599, %p597, %p598;
	@%p599 bra 	$L__BB1_520;
	ld.global.f32 	%f573, [%rd73+4];
	neg.f32 	%f574, %f573;
	mul.wide.u32 	%rd562, %r367, 4;
	add.s64 	%rd563, %rd3, %rd562;
	st.global.f32 	[%rd563], %f574;
$L__BB1_520:
	add.s32 	%r368, %r366, 2;
	setp.lt.s32 	%p600, %r368, 1;
	setp.gt.s32 	%p601, %r368, %r4;
	or.pred  	%p602, %p600, %p601;
	@%p602 bra 	$L__BB1_522;
	ld.global.f32 	%f575, [%rd73+8];
	neg.f32 	%f576, %f575;
	mul.wide.u32 	%rd564, %r368, 4;
	add.s64 	%rd565, %rd3, %rd564;
	st.global.f32 	[%rd565], %f576;
$L__BB1_522:
	add.s32 	%r369, %r366, 3;
	setp.lt.s32 	%p603, %r369, 1;
	setp.gt.s32 	%p604, %r369, %r4;
	or.pred  	%p605, %p603, %p604;
	@%p605 bra 	$L__BB1_524;
	ld.global.f32 	%f577, [%rd73+12];
	neg.f32 	%f578, %f577;
	mul.wide.u32 	%rd566, %r369, 4;
	add.s64 	%rd567, %rd3, %rd566;
	st.global.f32 	[%rd567], %f578;
$L__BB1_524:
	add.s32 	%r1801, %r1801, 4;
	add.s32 	%r1800, %r1800, 4;
	setp.ne.s32 	%p606, %r1800, 0;
	@%p606 bra 	$L__BB1_516;
$L__BB1_525:
	setp.eq.s32 	%p607, %r361, 0;
	@%p607 bra 	$L__BB1_546;
	neg.s32 	%r1803, %r361;
$L__BB1_527:
	.pragma "nounroll";
	add.s32 	%r376, %r1804, %r13;
	setp.lt.s32 	%p608, %r376, 1;
	setp.gt.s32 	%p609, %r376, %r4;
	or.pred  	%p610, %p608, %p609;
	@%p610 bra 	$L__BB1_529;
	add.s32 	%r1668, %r376, %r5;
	mul.wide.s32 	%rd568, %r1668, 4;
	add.s64 	%rd569, %rd3, %rd568;
	ld.global.f32 	%f579, [%rd569];
	neg.f32 	%f580, %f579;
	mul.wide.u32 	%rd570, %r376, 4;
	add.s64 	%rd571, %rd3, %rd570;
	st.global.f32 	[%rd571], %f580;
$L__BB1_529:
	add.s32 	%r1804, %r1804, 1;
	add.s32 	%r1803, %r1803, 1;
	setp.eq.s32 	%p611, %r1803, 0;
	@%p611 bra 	$L__BB1_546;
	bra.uni 	$L__BB1_527;
$L__BB1_530:
	and.b32  	%r379, %r8, 3;
	setp.lt.u32 	%p574, %r7, 3;
	mov.b32 	%r1805, 0;
	@%p574 bra 	$L__BB1_541;
	and.b32  	%r1805, %r8, -4;
	neg.s32 	%r1808, %r1805;
	mov.b32 	%r1809, 0;
$L__BB1_532:
	add.s32 	%r403, %r1809, %r13;
	setp.lt.s32 	%p575, %r403, 1;
	setp.gt.s32 	%p576, %r403, %r4;
	or.pred  	%p577, %p575, %p576;
	add.s32 	%r1663, %r403, %r5;
	mul.wide.s32 	%rd546, %r1663, 4;
	add.s64 	%rd78, %rd3, %rd546;
	@%p577 bra 	$L__BB1_534;
	ld.global.f32 	%f566, [%rd78];
	mul.wide.u32 	%rd547, %r403, 4;
	add.s64 	%rd548, %rd3, %rd547;
	st.global.f32 	[%rd548], %f566;
$L__BB1_534:
	add.s32 	%r404, %r403, 1;
	setp.gt.u32 	%p578, %r403, 2147483646;
	setp.gt.s32 	%p579, %r404, %r4;
	or.pred  	%p580, %p578, %p579;
	@%p580 bra 	$L__BB1_536;
	ld.global.f32 	%f567, [%rd78+4];
	mul.wide.u32 	%rd549, %r404, 4;
	add.s64 	%rd550, %rd3, %rd549;
	st.global.f32 	[%rd550], %f567;
$L__BB1_536:
	add.s32 	%r405, %r403, 2;
	setp.lt.s32 	%p581, %r405, 1;
	setp.gt.s32 	%p582, %r405, %r4;
	or.pred  	%p583, %p581, %p582;
	@%p583 bra 	$L__BB1_538;
	ld.global.f32 	%f568, [%rd78+8];
	mul.wide.u32 	%rd551, %r405, 4;
	add.s64 	%rd552, %rd3, %rd551;
	st.global.f32 	[%rd552], %f568;
$L__BB1_538:
	add.s32 	%r406, %r403, 3;
	setp.lt.s32 	%p584, %r406, 1;
	setp.gt.s32 	%p585, %r406, %r4;
	or.pred  	%p586, %p584, %p585;
	@%p586 bra 	$L__BB1_540;
	ld.global.f32 	%f569, [%rd78+12];
	mul.wide.u32 	%rd553, %r406, 4;
	add.s64 	%rd554, %rd3, %rd553;
	st.global.f32 	[%rd554], %f569;
$L__BB1_540:
	add.s32 	%r1809, %r1809, 4;
	add.s32 	%r1808, %r1808, 4;
	setp.eq.s32 	%p587, %r1808, 0;
	@%p587 bra 	$L__BB1_541;
	bra.uni 	$L__BB1_532;
$L__BB1_541:
	setp.eq.s32 	%p588, %r379, 0;
	@%p588 bra 	$L__BB1_546;
	neg.s32 	%r1806, %r379;
$L__BB1_543:
	.pragma "nounroll";
	add.s32 	%r386, %r1805, %r13;
	setp.lt.s32 	%p589, %r386, 1;
	setp.gt.s32 	%p590, %r386, %r4;
	or.pred  	%p591, %p589, %p590;
	@%p591 bra 	$L__BB1_545;
	add.s32 	%r1664, %r386, %r5;
	mul.wide.s32 	%rd555, %r1664, 4;
	add.s64 	%rd556, %rd3, %rd555;
	ld.global.f32 	%f570, [%rd556];
	mul.wide.u32 	%rd557, %r386, 4;
	add.s64 	%rd558, %rd3, %rd557;
	st.global.f32 	[%rd558], %f570;
$L__BB1_545:
	add.s32 	%r1805, %r1805, 1;
	add.s32 	%r1806, %r1806, 1;
	setp.ne.s32 	%p592, %r1806, 0;
	@%p592 bra 	$L__BB1_543;
$L__BB1_546:
	setp.gt.u32 	%p612, %r10, 2147483646;
	@%p612 bra 	$L__BB1_578;
	ld.const.u32 	%r389, [N];
	add.s32 	%r390, %r389, 2;
	and.b32  	%r391, %r11, 3;
	setp.lt.u32 	%p613, %r10, 3;
	mov.b32 	%r1819, 0;
	@%p613 bra 	$L__BB1_570;
	and.b32  	%r1819, %r11, -4;
	neg.s32 	%r1818, %r1819;
	add.s32 	%r1817, %r14, 2;
	mul.lo.s32 	%r1816, %r390, %r1817;
	shl.b32 	%r1671, %r389, 2;
	add.s32 	%r396, %r1671, 8;
	add.s32 	%r1815, %r389, %r1816;
	add.s32 	%r1672, %r14, 3;
	mul.lo.s32 	%r1814, %r1672, %r390;
	add.s32 	%r1813, %r389, %r1814;
	shl.b32 	%r1812, %r389, 1;
	cvt.s64.s32 	%rd77, %r389;
	mov.b32 	%r1810, 2;
	mov.u32 	%r1811, %r389;
$L__BB1_549:
	add.s32 	%r418, %r1817, -2;
	setp.gt.s32 	%p614, %r418, %r389;
	setp.lt.s32 	%p615, %r418, 1;
	or.pred  	%p616, %p615, %p614;
	@%p616 bra 	$L__BB1_554;
	setp.ne.s32 	%p617, %r714, 1;
	@%p617 bra 	$L__BB1_552;
	mul.wide.s32 	%rd574, %r1811, 4;
	add.s64 	%rd575, %rd3, %rd574;
	ld.global.f32 	%f581, [%rd575];
	neg.f32 	%f654, %f581;
	bra.uni 	$L__BB1_553;
$L__BB1_552:
	mul.wide.s32 	%rd572, %r1811, 4;
	add.s64 	%rd573, %rd3, %rd572;
	ld.global.f32 	%f654, [%rd573];
$L__BB1_553:
	add.s32 	%r1673, %r1810, -2;
	cvt.s64.s32 	%rd576, %r1673;
	add.s64 	%rd577, %rd77, %rd576;
	shl.b64 	%rd578, %rd577, 2;
	add.s64 	%rd579, %rd3, %rd578;
	st.global.f32 	[%rd579+4], %f654;
$L__BB1_554:
	setp.ge.s32 	%p618, %r418, %r389;
	@%p618 bra 	$L__BB1_559;
	setp.eq.s32 	%p619, %r714, 1;
	@%p619 bra 	$L__BB1_557;
	add.s32 	%r1674, %r1812, 2;
	mul.wide.s32 	%rd580, %r1674, 4;
	add.s64 	%rd581, %rd3, %rd580;
	ld.global.f32 	%f655, [%rd581];
	bra.uni 	$L__BB1_558;
$L__BB1_557:
	add.s32 	%r1675, %r1812, 2;
	mul.wide.s32 	%rd582, %r1675, 4;
	add.s64 	%rd583, %rd3, %rd582;
	ld.global.f32 	%f582, [%rd583];
	neg.f32 	%f655, %f582;
$L__BB1_558:
	add.s32 	%r1676, %r1811, 2;
	cvt.s64.s32 	%rd584, %r1676;
	add.s64 	%rd585, %rd77, %rd584;
	shl.b64 	%rd586, %rd585, 2;
	add.s64 	%rd587, %rd3, %rd586;
	st.global.f32 	[%rd587+4], %f655;
$L__BB1_559:
	setp.gt.s32 	%p620, %r1817, %r389;
	@%p620 bra 	$L__BB1_564;
	setp.eq.s32 	%p621, %r714, 1;
	@%p621 bra 	$L__BB1_562;
	mul.wide.s32 	%rd588, %r1815, 4;
	add.s64 	%rd589, %rd3, %rd588;
	ld.global.f32 	%f656, [%rd589];
	bra.uni 	$L__BB1_563;
$L__BB1_562:
	mul.wide.s32 	%rd590, %r1815, 4;
	add.s64 	%rd591, %rd3, %rd590;
	ld.global.f32 	%f583, [%rd591];
	neg.f32 	%f656, %f583;
$L__BB1_563:
	cvt.s64.s32 	%rd592, %r1816;
	add.s64 	%rd593, %rd77, %rd592;
	shl.b64 	%rd594, %rd593, 2;
	add.s64 	%rd595, %rd3, %rd594;
	st.global.f32 	[%rd595+4], %f656;
$L__BB1_564:
	add.s32 	%r1677, %r1817, 1;
	setp.gt.s32 	%p622, %r1677, %r389;
	@%p622 bra 	$L__BB1_569;
	setp.eq.s32 	%p623, %r714, 1;
	@%p623 bra 	$L__BB1_567;
	mul.wide.s32 	%rd596, %r1813, 4;
	add.s64 	%rd597, %rd3, %rd596;
	ld.global.f32 	%f657, [%rd597];
	bra.uni 	$L__BB1_568;
$L__BB1_567:
	mul.wide.s32 	%rd598, %r1813, 4;
	add.s64 	%rd599, %rd3, %rd598;
	ld.global.f32 	%f584, [%rd599];
	neg.f32 	%f657, %f584;
$L__BB1_568:
	cvt.s64.s32 	%rd600, %r1814;
	add.s64 	%rd601, %rd77, %rd600;
	shl.b64 	%rd602, %rd601, 2;
	add.s64 	%rd603, %rd3, %rd602;
	st.global.f32 	[%rd603+4], %f657;
$L__BB1_569:
	add.s32 	%r1818, %r1818, 4;
	add.s32 	%r1817, %r1817, 4;
	add.s32 	%r1816, %r1816, %r396;
	add.s32 	%r1815, %r1815, %r396;
	add.s32 	%r1814, %r1814, %r396;
	add.s32 	%r1813, %r1813, %r396;
	add.s32 	%r1812, %r1812, %r396;
	add.s32 	%r1811, %r1811, %r396;
	add.s32 	%r1810, %r1810, %r396;
	setp.ne.s32 	%p624, %r1818, 0;
	@%p624 bra 	$L__BB1_549;
$L__BB1_570:
	setp.eq.s32 	%p625, %r391, 0;
	@%p625 bra 	$L__BB1_578;
	add.s32 	%r1823, %r1819, %r14;
	mul.lo.s32 	%r1822, %r1823, %r390;
	add.s32 	%r1821, %r389, %r1822;
	neg.s32 	%r1820, %r391;
	cvt.s64.s32 	%rd79, %r389;
$L__BB1_572:
	.pragma "nounroll";
	setp.gt.s32 	%p626, %r1823, %r389;
	setp.lt.s32 	%p627, %r1823, 1;
	or.pred  	%p628, %p627, %p626;
	@%p628 bra 	$L__BB1_577;
	setp.eq.s32 	%p629, %r714, 1;
	@%p629 bra 	$L__BB1_575;
	mul.wide.s32 	%rd604, %r1821, 4;
	add.s64 	%rd605, %rd3, %rd604;
	ld.global.f32 	%f658, [%rd605];
	bra.uni 	$L__BB1_576;
$L__BB1_575:
	mul.wide.s32 	%rd606, %r1821, 4;
	add.s64 	%rd607, %rd3, %rd606;
	ld.global.f32 	%f585, [%rd607];
	neg.f32 	%f658, %f585;
$L__BB1_576:
	cvt.s64.s32 	%rd608, %r1822;
	add.s64 	%rd609, %rd79, %rd608;
	shl.b64 	%rd610, %rd609, 2;
	add.s64 	%rd611, %rd3, %rd610;
	st.global.f32 	[%rd611+4], %f658;
$L__BB1_577:
	add.s32 	%r1823, %r1823, 1;
	add.s32 	%r1822, %r1822, %r390;
	add.s32 	%r1821, %r1821, %r390;
	add.s32 	%r1820, %r1820, 1;
	setp.ne.s32 	%p630, %r1820, 0;
	@%p630 bra 	$L__BB1_572;
$L__BB1_578:
	ld.const.u32 	%r441, [N];
	setp.ne.s32 	%p631, %r441, -1;
	@%p631 bra 	$L__BB1_580;
	ld.global.f32 	%f590, [%rd3+4];
	add.f32 	%f591, %f590, %f590;
	mul.f32 	%f592, %f591, 0f3F000000;
	st.global.f32 	[%rd3], %f592;
	bra.uni 	$L__BB1_791;
$L__BB1_580:
	mul.wide.s32 	%rd612, %r441, 4;
	add.s64 	%rd613, %rd3, %rd612;
	ld.global.f32 	%f586, [%rd613];
	add.s64 	%rd614, %rd613, %rd612;
	ld.global.f32 	%f587, [%rd614+12];
	add.f32 	%f588, %f586, %f587;
	mul.f32 	%f589, %f588, 0f3F000000;
	st.global.f32 	[%rd613+4], %f589;
	bra.uni 	$L__BB1_791;
$L__BB1_581:
	setp.eq.s32 	%p739, %r2, 0;
$L__BB1_582:
	setp.ne.s32 	%p344, %r1, 0;
	@%p344 bra 	$L__BB1_689;
	add.s32 	%r1608, %r9, -1;
	setp.eq.s32 	%p454, %r2, %r1608;
	@%p454 bra 	$L__BB1_618;
	setp.gt.u32 	%p455, %r10, 2147483646;
	@%p455 bra 	$L__BB1_791;
	setp.ne.s32 	%p456, %r714, 1;
	@%p456 bra 	$L__BB1_602;
	and.b32  	%r442, %r11, 3;
	setp.lt.u32 	%p476, %r10, 3;
	mov.b32 	%r1830, 0;
	@%p476 bra 	$L__BB1_597;
	and.b32  	%r1830, %r11, -4;
	neg.s32 	%r1829, %r1830;
	mul.lo.s32 	%r1827, %r5, %r293;
	shl.b32 	%r1617, %r4, 2;
	add.s32 	%r446, %r1617, 8;
	add.s32 	%r1618, %r14, 2;
	mul.lo.s32 	%r1826, %r5, %r1618;
	add.s32 	%r1619, %r14, 3;
	mul.lo.s32 	%r1825, %r1619, %r5;
	mul.lo.s32 	%r1620, %r2, %r5;
	mul.lo.s32 	%r1824, %r1620, %r11;
$L__BB1_588:
	add.s32 	%r456, %r293, -1;
	setp.gt.s32 	%p477, %r456, %r4;
	setp.lt.s32 	%p478, %r456, 1;
	or.pred  	%p479, %p478, %p477;
	@%p479 bra 	$L__BB1_590;
	mul.wide.s32 	%rd488, %r1824, 4;
	add.s64 	%rd489, %rd3, %rd488;
	ld.global.f32 	%f519, [%rd489+4];
	neg.f32 	%f520, %f519;
	st.global.f32 	[%rd489], %f520;
$L__BB1_590:
	setp.gt.s32 	%p480, %r293, %r4;
	setp.gt.u32 	%p481, %r456, 2147483646;
	or.pred  	%p482, %p481, %p480;
	@%p482 bra 	$L__BB1_592;
	mul.wide.s32 	%rd490, %r1827, 4;
	add.s64 	%rd491, %rd3, %rd490;
	ld.global.f32 	%f521, [%rd491+4];
	neg.f32 	%f522, %f521;
	st.global.f32 	[%rd491], %f522;
$L__BB1_592:
	add.s32 	%r1621, %r293, 1;
	setp.gt.s32 	%p483, %r1621, %r4;
	setp.lt.s32 	%p484, %r1621, 1;
	or.pred  	%p485, %p484, %p483;
	@%p485 bra 	$L__BB1_594;
	mul.wide.s32 	%rd492, %r1826, 4;
	add.s64 	%rd493, %rd3, %rd492;
	ld.global.f32 	%f523, [%rd493+4];
	neg.f32 	%f524, %f523;
	st.global.f32 	[%rd493], %f524;
$L__BB1_594:
	add.s32 	%r1622, %r293, 2;
	setp.gt.s32 	%p486, %r1622, %r4;
	setp.lt.s32 	%p487, %r1622, 1;
	or.pred  	%p488, %p487, %p486;
	@%p488 bra 	$L__BB1_596;
	mul.wide.s32 	%rd494, %r1825, 4;
	add.s64 	%rd495, %rd3, %rd494;
	ld.global.f32 	%f525, [%rd495+4];
	neg.f32 	%f526, %f525;
	st.global.f32 	[%rd495], %f526;
$L__BB1_596:
	add.s32 	%r1829, %r1829, 4;
	add.s32 	%r293, %r293, 4;
	add.s32 	%r1827, %r1827, %r446;
	add.s32 	%r1826, %r1826, %r446;
	add.s32 	%r1825, %r1825, %r446;
	add.s32 	%r1824, %r1824, %r446;
	setp.ne.s32 	%p489, %r1829, 0;
	@%p489 bra 	$L__BB1_588;
$L__BB1_597:
	setp.eq.s32 	%p490, %r442, 0;
	@%p490 bra 	$L__BB1_791;
	add.s32 	%r1833, %r1830, %r14;
	mul.lo.s32 	%r1832, %r1833, %r5;
	neg.s32 	%r1831, %r442;
$L__BB1_599:
	.pragma "nounroll";
	setp.gt.s32 	%p491, %r1833, %r4;
	setp.lt.s32 	%p492, %r1833, 1;
	or.pred  	%p493, %p492, %p491;
	@%p493 bra 	$L__BB1_601;
	mul.wide.s32 	%rd496, %r1832, 4;
	add.s64 	%rd497, %rd3, %rd496;
	ld.global.f32 	%f527, [%rd497+4];
	neg.f32 	%f528, %f527;
	st.global.f32 	[%rd497], %f528;
$L__BB1_601:
	add.s32 	%r1833, %r1833, 1;
	add.s32 	%r1832, %r1832, %r5;
	add.s32 	%r1831, %r1831, 1;
	setp.eq.s32 	%p494, %r1831, 0;
	@%p494 bra 	$L__BB1_791;
	bra.uni 	$L__BB1_599;
$L__BB1_602:
	and.b32  	%r473, %r11, 3;
	setp.lt.u32 	%p457, %r10, 3;
	mov.b32 	%r1894, 0;
	@%p457 bra 	$L__BB1_613;
	and.b32  	%r1894, %r11, -4;
	neg.s32 	%r1869, %r1894;
	mul.lo.s32 	%r1867, %r5, %r293;
	shl.b32 	%r1610, %r4, 2;
	add.s32 	%r477, %r1610, 8;
	add.s32 	%r1611, %r14, 2;
	mul.lo.s32 	%r1866, %r5, %r1611;
	add.s32 	%r1612, %r14, 3;
	mul.lo.s32 	%r1865, %r1612, %r5;
	mul.lo.s32 	%r1613, %r2, %r5;
	mul.lo.s32 	%r1864, %r1613, %r11;
$L__BB1_604:
	add.s32 	%r584, %r293, -1;
	setp.gt.s32 	%p458, %r584, %r4;
	setp.lt.s32 	%p459, %r584, 1;
	or.pred  	%p460, %p459, %p458;
	@%p460 bra 	$L__BB1_606;
	mul.wide.s32 	%rd478, %r1864, 4;
	add.s64 	%rd479, %rd3, %rd478;
	ld.global.f32 	%f514, [%rd479+4];
	st.global.f32 	[%rd479], %f514;
$L__BB1_606:
	setp.gt.s32 	%p461, %r293, %r4;
	setp.gt.u32 	%p462, %r584, 2147483646;
	or.pred  	%p463, %p462, %p461;
	@%p463 bra 	$L__BB1_608;
	mul.wide.s32 	%rd480, %r1867, 4;
	add.s64 	%rd481, %rd3, %rd480;
	ld.global.f32 	%f515, [%rd481+4];
	st.global.f32 	[%rd481], %f515;
$L__BB1_608:
	add.s32 	%r1614, %r293, 1;
	setp.gt.s32 	%p464, %r1614, %r4;
	setp.lt.s32 	%p465, %r1614, 1;
	or.pred  	%p466, %p465, %p464;
	@%p466 bra 	$L__BB1_610;
	mul.wide.s32 	%rd482, %r1866, 4;
	add.s64 	%rd483, %rd3, %rd482;
	ld.global.f32 	%f516, [%rd483+4];
	st.global.f32 	[%rd483], %f516;
$L__BB1_610:
	add.s32 	%r1615, %r293, 2;
	setp.gt.s32 	%p467, %r1615, %r4;
	setp.lt.s32 	%p468, %r1615, 1;
	or.pred  	%p469, %p468, %p467;
	@%p469 bra 	$L__BB1_612;
	mul.wide.s32 	%rd484, %r1865, 4;
	add.s64 	%rd485, %rd3, %rd484;
	ld.global.f32 	%f517, [%rd485+4];
	st.global.f32 	[%rd485], %f517;
$L__BB1_612:
	add.s32 	%r1869, %r1869, 4;
	add.s32 	%r293, %r293, 4;
	add.s32 	%r1867, %r1867, %r477;
	add.s32 	%r1866, %r1866, %r477;
	add.s32 	%r1865, %r1865, %r477;
	add.s32 	%r1864, %r1864, %r477;
	setp.eq.s32 	%p470, %r1869, 0;
	@%p470 bra 	$L__BB1_613;
	bra.uni 	$L__BB1_604;
$L__BB1_613:
	setp.eq.s32 	%p471, %r473, 0;
	@%p471 bra 	$L__BB1_791;
	add.s32 	%r1897, %r1894, %r14;
	mul.lo.s32 	%r1896, %r1897, %r5;
	neg.s32 	%r1895, %r473;
$L__BB1_615:
	.pragma "nounroll";
	setp.gt.s32 	%p472, %r1897, %r4;
	setp.lt.s32 	%p473, %r1897, 1;
	or.pred  	%p474, %p473, %p472;
	@%p474 bra 	$L__BB1_617;
	mul.wide.s32 	%rd486, %r1896, 4;
	add.s64 	%rd487, %rd3, %rd486;
	ld.global.f32 	%f518, [%rd487+4];
	st.global.f32 	[%rd487], %f518;
$L__BB1_617:
	add.s32 	%r1897, %r1897, 1;
	add.s32 	%r1896, %r1896, %r5;
	add.s32 	%r1895, %r1895, 1;
	setp.eq.s32 	%p475, %r1895, 0;
	@%p475 bra 	$L__BB1_791;
	bra.uni 	$L__BB1_615;
$L__BB1_618:
	setp.gt.u32 	%p495, %r10, 2147483646;
	@%p495 bra 	$L__BB1_652;
	setp.ne.s32 	%p496, %r714, 1;
	@%p496 bra 	$L__BB1_636;
	and.b32  	%r481, %r11, 3;
	setp.lt.u32 	%p516, %r10, 3;
	mov.b32 	%r1840, 0;
	@%p516 bra 	$L__BB1_631;
	and.b32  	%r1840, %r11, -4;
	neg.s32 	%r1839, %r1840;
	mul.lo.s32 	%r1837, %r5, %r293;
	shl.b32 	%r1631, %r4, 2;
	add.s32 	%r485, %r1631, 8;
	add.s32 	%r1632, %r14, 2;
	mul.lo.s32 	%r1836, %r5, %r1632;
	add.s32 	%r1633, %r14, 3;
	mul.lo.s32 	%r1835, %r1633, %r5;
	mul.lo.s32 	%r1634, %r2, %r5;
	mul.lo.s32 	%r1834, %r1634, %r11;
$L__BB1_622:
	add.s32 	%r495, %r293, -1;
	setp.gt.s32 	%p517, %r495, %r4;
	setp.lt.s32 	%p518, %r495, 1;
	or.pred  	%p519, %p518, %p517;
	@%p519 bra 	$L__BB1_624;
	mul.wide.s32 	%rd508, %r1834, 4;
	add.s64 	%rd509, %rd3, %rd508;
	ld.global.f32 	%f534, [%rd509+4];
	neg.f32 	%f535, %f534;
	st.global.f32 	[%rd509], %f535;
$L__BB1_624:
	setp.gt.s32 	%p520, %r293, %r4;
	setp.gt.u32 	%p521, %r495, 2147483646;
	or.pred  	%p522, %p521, %p520;
	@%p522 bra 	$L__BB1_626;
	mul.wide.s32 	%rd510, %r1837, 4;
	add.s64 	%rd511, %rd3, %rd510;
	ld.global.f32 	%f536, [%rd511+4];
	neg.f32 	%f537, %f536;
	st.global.f32 	[%rd511], %f537;
$L__BB1_626:
	add.s32 	%r1635, %r293, 1;
	setp.gt.s32 	%p523, %r1635, %r4;
	setp.lt.s32 	%p524, %r1635, 1;
	or.pred  	%p525, %p524, %p523;
	@%p525 bra 	$L__BB1_628;
	mul.wide.s32 	%rd512, %r1836, 4;
	add.s64 	%rd513, %rd3, %rd512;
	ld.global.f32 	%f538, [%rd513+4];
	neg.f32 	%f539, %f538;
	st.global.f32 	[%rd513], %f539;
$L__BB1_628:
	add.s32 	%r1636, %r293, 2;
	setp.gt.s32 	%p526, %r1636, %r4;
	setp.lt.s32 	%p527, %r1636, 1;
	or.pred  	%p528, %p527, %p526;
	@%p528 bra 	$L__BB1_630;
	mul.wide.s32 	%rd514, %r1835, 4;
	add.s64 	%rd515, %rd3, %rd514;
	ld.global.f32 	%f540, [%rd515+4];
	neg.f32 	%f541, %f540;
	st.global.f32 	[%rd515], %f541;
$L__BB1_630:
	add.s32 	%r1839, %r1839, 4;
	add.s32 	%r293, %r293, 4;
	add.s32 	%r1837, %r1837, %r485;
	add.s32 	%r1836, %r1836, %r485;
	add.s32 	%r1835, %r1835, %r485;
	add.s32 	%r1834, %r1834, %r485;
	setp.ne.s32 	%p529, %r1839, 0;
	@%p529 bra 	$L__BB1_622;
$L__BB1_631:
	setp.eq.s32 	%p530, %r481, 0;
	@%p530 bra 	$L__BB1_652;
	add.s32 	%r1843, %r1840, %r14;
	mul.lo.s32 	%r1842, %r1843, %r5;
	neg.s32 	%r1841, %r481;
$L__BB1_633:
	.pragma "nounroll";
	setp.gt.s32 	%p531, %r1843, %r4;
	setp.lt.s32 	%p532, %r1843, 1;
	or.pred  	%p533, %p532, %p531;
	@%p533 bra 	$L__BB1_635;
	mul.wide.s32 	%rd516, %r1842, 4;
	add.s64 	%rd517, %rd3, %rd516;
	ld.global.f32 	%f542, [%rd517+4];
	neg.f32 	%f543, %f542;
	st.global.f32 	[%rd517], %f543;
$L__BB1_635:
	add.s32 	%r1843, %r1843, 1;
	add.s32 	%r1842, %r1842, %r5;
	add.s32 	%r1841, %r1841, 1;
	setp.eq.s32 	%p534, %r1841, 0;
	@%p534 bra 	$L__BB1_652;
	bra.uni 	$L__BB1_633;
$L__BB1_636:
	and.b32  	%r512, %r11, 3;
	setp.lt.u32 	%p497, %r10, 3;
	mov.b32 	%r1844, 0;
	@%p497 bra 	$L__BB1_647;
	and.b32  	%r1844, %r11, -4;
	neg.s32 	%r1858, %r1844;
	mul.lo.s32 	%r1856, %r5, %r293;
	shl.b32 	%r1624, %r4, 2;
	add.s32 	%r516, %r1624, 8;
	add.s32 	%r1625, %r14, 2;
	mul.lo.s32 	%r1855, %r5, %r1625;
	add.s32 	%r1626, %r14, 3;
	mul.lo.s32 	%r1854, %r1626, %r5;
	mul.lo.s32 	%r1627, %r2, %r5;
	mul.lo.s32 	%r1853, %r1627, %r11;
$L__BB1_638:
	add.s32 	%r557, %r293, -1;
	setp.gt.s32 	%p498, %r557, %r4;
	setp.lt.s32 	%p499, %r557, 1;
	or.pred  	%p500, %p499, %p498;
	@%p500 bra 	$L__BB1_640;
	mul.wide.s32 	%rd498, %r1853, 4;
	add.s64 	%rd499, %rd3, %rd498;
	ld.global.f32 	%f529, [%rd499+4];
	st.global.f32 	[%rd499], %f529;
$L__BB1_640:
	setp.gt.s32 	%p501, %r293, %r4;
	setp.gt.u32 	%p502, %r557, 2147483646;
	or.pred  	%p503, %p502, %p501;
	@%p503 bra 	$L__BB1_642;
	mul.wide.s32 	%rd500, %r1856, 4;
	add.s64 	%rd501, %rd3, %rd500;
	ld.global.f32 	%f530, [%rd501+4];
	st.global.f32 	[%rd501], %f530;
$L__BB1_642:
	add.s32 	%r1628, %r293, 1;
	setp.gt.s32 	%p504, %r1628, %r4;
	setp.lt.s32 	%p505, %r1628, 1;
	or.pred  	%p506, %p505, %p504;
	@%p506 bra 	$L__BB1_644;
	mul.wide.s32 	%rd502, %r1855, 4;
	add.s64 	%rd503, %rd3, %rd502;
	ld.global.f32 	%f531, [%rd503+4];
	st.global.f32 	[%rd503], %f531;
$L__BB1_644:
	add.s32 	%r1629, %r293, 2;
	setp.gt.s32 	%p507, %r1629, %r4;
	setp.lt.s32 	%p508, %r1629, 1;
	or.pred  	%p509, %p508, %p507;
	@%p509 bra 	$L__BB1_646;
	mul.wide.s32 	%rd504, %r1854, 4;
	add.s64 	%rd505, %rd3, %rd504;
	ld.global.f32 	%f532, [%rd505+4];
	st.global.f32 	[%rd505], %f532;
$L__BB1_646:
	add.s32 	%r1858, %r1858, 4;
	add.s32 	%r293, %r293, 4;
	add.s32 	%r1856, %r1856, %r516;
	add.s32 	%r1855, %r1855, %r516;
	add.s32 	%r1854, %r1854, %r516;
	add.s32 	%r1853, %r1853, %r516;
	setp.eq.s32 	%p510, %r1858, 0;
	@%p510 bra 	$L__BB1_647;
	bra.uni 	$L__BB1_638;
$L__BB1_647:
	setp.eq.s32 	%p511, %r512, 0;
	@%p511 bra 	$L__BB1_652;
	add.s32 	%r1847, %r1844, %r14;
	mul.lo.s32 	%r1846, %r1847, %r5;
	neg.s32 	%r1845, %r512;
$L__BB1_649:
	.pragma "nounroll";
	setp.gt.s32 	%p512, %r1847, %r4;
	setp.lt.s32 	%p513, %r1847, 1;
	or.pred  	%p514, %p513, %p512;
	@%p514 bra 	$L__BB1_651;
	mul.wide.s32 	%rd506, %r1846, 4;
	add.s64 	%rd507, %rd3, %rd506;
	ld.global.f32 	%f533, [%rd507+4];
	st.global.f32 	[%rd507], %f533;
$L__BB1_651:
	add.s32 	%r1847, %r1847, 1;
	add.s32 	%r1846, %r1846, %r5;
	add.s32 	%r1845, %r1845, 1;
	setp.ne.s32 	%p515, %r1845, 0;
	@%p515 bra 	$L__BB1_649;
$L__BB1_652:
	setp.gt.u32 	%p535, %r7, 2147483646;
	@%p535 bra 	$L__BB1_686;
	ld.const.u32 	%r530, [N];
	add.s32 	%r531, %r530, 2;
	mad.lo.s32 	%r532, %r531, %r530, %r531;
	setp.ne.s32 	%p536, %r714, 2;
	@%p536 bra 	$L__BB1_670;
	and.b32  	%r533, %r8, 3;
	setp.lt.u32 	%p554, %r7, 3;
	mov.b32 	%r1852, 0;
	@%p554 bra 	$L__BB1_665;
	and.b32  	%r1852, %r8, -4;
	neg.s32 	%r1848, %r1852;
	mov.b32 	%r1849, 0;
	cvt.s64.s32 	%rd533, %r532;
	mul.wide.s32 	%rd530, %r531, 4;
$L__BB1_656:
	add.s32 	%r538, %r1849, %r13;
	add.s32 	%r1649, %r532, %r538;
	setp.lt.s32 	%p555, %r538, 1;
	setp.gt.s32 	%p556, %r538, %r530;
	or.pred  	%p557, %p555, %p556;
	sub.s32 	%r1650, %r1649, %r530;
	add.s32 	%r1651, %r1650, -2;
	mul.wide.s32 	%rd529, %r1651, 4;
	add.s64 	%rd80, %rd3, %rd529;
	@%p557 bra 	$L__BB1_658;
	ld.global.f32 	%f549, [%rd80];
	neg.f32 	%f550, %f549;
	add.s64 	%rd531, %rd80, %rd530;
	st.global.f32 	[%rd531], %f550;
$L__BB1_658:
	setp.ge.s32 	%p558, %r538, %r530;
	cvt.u64.u32 	%rd532, %r538;
	add.s64 	%rd534, %rd533, %rd532;
	shl.b64 	%rd535, %rd534, 2;
	add.s64 	%rd81, %rd3, %rd535;
	@%p558 bra 	$L__BB1_660;
	ld.global.f32 	%f551, [%rd80+4];
	neg.f32 	%f552, %f551;
	st.global.f32 	[%rd81+4], %f552;
$L__BB1_660:
	add.s32 	%r1652, %r538, 2;
	setp.lt.s32 	%p559, %r538, -1;
	setp.gt.s32 	%p560, %r1652, %r530;
	or.pred  	%p561, %p559, %p560;
	@%p561 bra 	$L__BB1_662;
	ld.global.f32 	%f553, [%rd80+8];
	neg.f32 	%f554, %f553;
	st.global.f32 	[%rd81+8], %f554;
$L__BB1_662:
	add.s32 	%r1653, %r538, 3;
	setp.lt.s32 	%p562, %r538, -2;
	setp.gt.s32 	%p563, %r1653, %r530;
	or.pred  	%p564, %p562, %p563;
	@%p564 bra 	$L__BB1_664;
	ld.global.f32 	%f555, [%rd80+12];
	neg.f32 	%f556, %f555;
	st.global.f32 	[%rd81+12], %f556;
$L__BB1_664:
	add.s32 	%r1849, %r1849, 4;
	add.s32 	%r1848, %r1848, 4;
	setp.ne.s32 	%p565, %r1848, 0;
	@%p565 bra 	$L__BB1_656;
$L__BB1_665:
	setp.eq.s32 	%p566, %r533, 0;
	@%p566 bra 	$L__BB1_686;
	neg.s32 	%r1851, %r533;
	mul.wide.s32 	%rd538, %r531, 4;
$L__BB1_667:
	.pragma "nounroll";
	add.s32 	%r545, %r1852, %r13;
	setp.lt.s32 	%p567, %r545, 1;
	setp.gt.s32 	%p568, %r545, %r530;
	or.pred  	%p569, %p567, %p568;
	@%p569 bra 	$L__BB1_669;
	add.s32 	%r1654, %r532, %r545;
	sub.s32 	%r1655, %r1654, %r530;
	add.s32 	%r1656, %r1655, -2;
	mul.wide.s32 	%rd536, %r1656, 4;
	add.s64 	%rd537, %rd3, %rd536;
	ld.global.f32 	%f557, [%rd537];
	neg.f32 	%f558, %f557;
	add.s64 	%rd539, %rd537, %rd538;
	st.global.f32 	[%rd539], %f558;
$L__BB1_669:
	add.s32 	%r1852, %r1852, 1;
	add.s32 	%r1851, %r1851, 1;
	setp.eq.s32 	%p570, %r1851, 0;
	@%p570 bra 	$L__BB1_686;
	bra.uni 	$L__BB1_667;
$L__BB1_670:
	and.b32  	%r548, %r8, 3;
	setp.lt.u32 	%p537, %r7, 3;
	mov.b32 	%r1861, 0;
	@%p537 bra 	$L__BB1_681;
	and.b32  	%r1861, %r8, -4;
	neg.s32 	%r1859, %r1861;
	mov.b32 	%r1860, 0;
	cvt.s64.s32 	%rd522, %r532;
	mul.wide.s32 	%rd519, %r531, 4;
$L__BB1_672:
	add.s32 	%r566, %r1860, %r13;
	add.s32 	%r1639, %r532, %r566;
	setp.lt.s32 	%p538, %r566, 1;
	setp.gt.s32 	%p539, %r566, %r530;
	or.pred  	%p540, %p538, %p539;
	sub.s32 	%r1640, %r1639, %r530;
	add.s32 	%r1641, %r1640, -2;
	mul.wide.s32 	%rd518, %r1641, 4;
	add.s64 	%rd82, %rd3, %rd518;
	@%p540 bra 	$L__BB1_674;
	ld.global.f32 	%f544, [%rd82];
	add.s64 	%rd520, %rd82, %rd519;
	st.global.f32 	[%rd520], %f544;
$L__BB1_674:
	setp.ge.s32 	%p541, %r566, %r530;
	cvt.u64.u32 	%rd521, %r566;
	add.s64 	%rd523, %rd522, %rd521;
	shl.b64 	%rd524, %rd523, 2;
	add.s64 	%rd83, %rd3, %rd524;
	@%p541 bra 	$L__BB1_676;
	ld.global.f32 	%f545, [%rd82+4];
	st.global.f32 	[%rd83+4], %f545;
$L__BB1_676:
	add.s32 	%r1642, %r566, 2;
	setp.lt.s32 	%p542, %r566, -1;
	setp.gt.s32 	%p543, %r1642, %r530;
	or.pred  	%p544, %p542, %p543;
	@%p544 bra 	$L__BB1_678;
	ld.global.f32 	%f546, [%rd82+8];
	st.global.f32 	[%rd83+8], %f546;
$L__BB1_678:
	add.s32 	%r1643, %r566, 3;
	setp.lt.s32 	%p545, %r566, -2;
	setp.gt.s32 	%p546, %r1643, %r530;
	or.pred  	%p547, %p545, %p546;
	@%p547 bra 	$L__BB1_680;
	ld.global.f32 	%f547, [%rd82+12];
	st.global.f32 	[%rd83+12], %f547;
$L__BB1_680:
	add.s32 	%r1860, %r1860, 4;
	add.s32 	%r1859, %r1859, 4;
	setp.ne.s32 	%p548, %r1859, 0;
	@%p548 bra 	$L__BB1_672;
$L__BB1_681:
	setp.eq.s32 	%p549, %r548, 0;
	@%p549 bra 	$L__BB1_686;
	neg.s32 	%r1862, %r548;
	mul.wide.s32 	%rd527, %r531, 4;
$L__BB1_683:
	.pragma "nounroll";
	add.s32 	%r573, %r1861, %r13;
	setp.lt.s32 	%p550, %r573, 1;
	setp.gt.s32 	%p551, %r573, %r530;
	or.pred  	%p552, %p550, %p551;
	@%p552 bra 	$L__BB1_685;
	add.s32 	%r1644, %r532, %r573;
	sub.s32 	%r1645, %r1644, %r530;
	add.s32 	%r1646, %r1645, -2;
	mul.wide.s32 	%rd525, %r1646, 4;
	add.s64 	%rd526, %rd3, %rd525;
	ld.global.f32 	%f548, [%rd526];
	add.s64 	%rd528, %rd526, %rd527;
	st.global.f32 	[%rd528], %f548;
$L__BB1_685:
	add.s32 	%r1861, %r1861, 1;
	add.s32 	%r1862, %r1862, 1;
	setp.ne.s32 	%p553, %r1862, 0;
	@%p553 bra 	$L__BB1_683;
$L__BB1_686:
	ld.const.u32 	%r576, [N];
	add.s32 	%r1657, %r576, 1;
	setp.ne.s32 	%p571, %r1657, 0;
	add.s32 	%r1658, %r576, 2;
	mad.lo.s32 	%r577, %r1658, %r576, %r1658;
	@%p571 bra 	$L__BB1_688;
	mul.wide.u32 	%rd544, %r577, 4;
	add.s64 	%rd545, %rd3, %rd544;
	ld.global.f32 	%f563, [%rd545+4];
	add.f32 	%f564, %f563, %f563;
	mul.f32 	%f565, %f564, 0f3F000000;
	st.global.f32 	[%rd545], %f565;
	bra.uni 	$L__BB1_791;
$L__BB1_688:
	mul.wide.s32 	%rd540, %r577, 4;
	add.s64 	%rd541, %rd3, %rd540;
	ld.global.f32 	%f559, [%rd541+4];
	sub.s32 	%r1659, %r577, %r576;
	add.s32 	%r1660, %r1659, -2;
	mul.wide.s32 	%rd542, %r1660, 4;
	add.s64 	%rd543, %rd3, %rd542;
	ld.global.f32 	%f560, [%rd543];
	add.f32 	%f561, %f559, %f560;
	mul.f32 	%f562, %f561, 0f3F000000;
	st.global.f32 	[%rd541], %f562;
	bra.uni 	$L__BB1_791;
$L__BB1_689:
	not.pred 	%p345, %p739;
	@%p345 bra 	$L__BB1_724;
	setp.gt.u32 	%p414, %r7, 2147483646;
	@%p414 bra 	$L__BB1_791;
	setp.ne.s32 	%p415, %r714, 2;
	@%p415 bra 	$L__BB1_708;
	and.b32  	%r591, %r8, 3;
	setp.lt.u32 	%p435, %r7, 3;
	mov.b32 	%r1874, 0;
	@%p435 bra 	$L__BB1_703;
	and.b32  	%r1874, %r8, -4;
	neg.s32 	%r1870, %r1874;
	mov.b32 	%r1871, 0;
$L__BB1_694:
	add.s32 	%r596, %r1871, %r13;
	setp.lt.s32 	%p436, %r596, 1;
	setp.gt.s32 	%p437, %r596, %r4;
	or.pred  	%p438, %p436, %p437;
	add.s32 	%r1606, %r596, %r5;
	mul.wide.s32 	%rd465, %r1606, 4;
	add.s64 	%rd84, %rd3, %rd465;
	@%p438 bra 	$L__BB1_696;
	ld.global.f32 	%f504, [%rd84];
	neg.f32 	%f505, %f504;
	mul.wide.u32 	%rd466, %r596, 4;
	add.s64 	%rd467, %rd3, %rd466;
	st.global.f32 	[%rd467], %f505;
$L__BB1_696:
	add.s32 	%r597, %r596, 1;
	setp.gt.u32 	%p439, %r596, 2147483646;
	setp.gt.s32 	%p440, %r597, %r4;
	or.pred  	%p441, %p439, %p440;
	@%p441 bra 	$L__BB1_698;
	ld.global.f32 	%f506, [%rd84+4];
	neg.f32 	%f507, %f506;
	mul.wide.u32 	%rd468, %r597, 4;
	add.s64 	%rd469, %rd3, %rd468;
	st.global.f32 	[%rd469], %f507;
$L__BB1_698:
	add.s32 	%r598, %r596, 2;
	setp.lt.s32 	%p442, %r598, 1;
	setp.gt.s32 	%p443, %r598, %r4;
	or.pred  	%p444, %p442, %p443;
	@%p444 bra 	$L__BB1_700;
	ld.global.f32 	%f508, [%rd84+8];
	neg.f32 	%f509, %f508;
	mul.wide.u32 	%rd470, %r598, 4;
	add.s64 	%rd471, %rd3, %rd470;
	st.global.f32 	[%rd471], %f509;
$L__BB1_700:
	add.s32 	%r599, %r596, 3;
	setp.lt.s32 	%p445, %r599, 1;
	setp.gt.s32 	%p446, %r599, %r4;
	or.pred  	%p447, %p445, %p446;
	@%p447 bra 	$L__BB1_702;
	ld.global.f32 	%f510, [%rd84+12];
	neg.f32 	%f511, %f510;
	mul.wide.u32 	%rd472, %r599, 4;
	add.s64 	%rd473, %rd3, %rd472;
	st.global.f32 	[%rd473], %f511;
$L__BB1_702:
	add.s32 	%r1871, %r1871, 4;
	add.s32 	%r1870, %r1870, 4;
	setp.ne.s32 	%p448, %r1870, 0;
	@%p448 bra 	$L__BB1_694;
$L__BB1_703:
	setp.eq.s32 	%p449, %r591, 0;
	@%p449 bra 	$L__BB1_791;
	neg.s32 	%r1873, %r591;
$L__BB1_705:
	.pragma "nounroll";
	add.s32 	%r606, %r1874, %r13;
	setp.lt.s32 	%p450, %r606, 1;
	setp.gt.s32 	%p451, %r606, %r4;
	or.pred  	%p452, %p450, %p451;
	@%p452 bra 	$L__BB1_707;
	add.s32 	%r1607, %r606, %r5;
	mul.wide.s32 	%rd474, %r1607, 4;
	add.s64 	%rd475, %rd3, %rd474;
	ld.global.f32 	%f512, [%rd475];
	neg.f32 	%f513, %f512;
	mul.wide.u32 	%rd476, %r606, 4;
	add.s64 	%rd477, %rd3, %rd476;
	st.global.f32 	[%rd477], %f513;
$L__BB1_707:
	add.s32 	%r1874, %r1874, 1;
	add.s32 	%r1873, %r1873, 1;
	setp.eq.s32 	%p453, %r1873, 0;
	@%p453 bra 	$L__BB1_791;
	bra.uni 	$L__BB1_705;
$L__BB1_708:
	and.b32  	%r609, %r8, 3;
	setp.lt.u32 	%p416, %r7, 3;
	mov.b32 	%r1900, 0;
	@%p416 bra 	$L__BB1_719;
	and.b32  	%r1900, %r8, -4;
	neg.s32 	%r1875, %r1900;
	mov.b32 	%r1876, 0;
$L__BB1_710:
	add.s32 	%r614, %r1876, %r13;
	setp.lt.s32 	%p417, %r614, 1;
	setp.gt.s32 	%p418, %r614, %r4;
	or.pred  	%p419, %p417, %p418;
	add.s32 	%r1602, %r614, %r5;
	mul.wide.s32 	%rd452, %r1602, 4;
	add.s64 	%rd85, %rd3, %rd452;
	@%p419 bra 	$L__BB1_712;
	ld.global.f32 	%f499, [%rd85];
	mul.wide.u32 	%rd453, %r614, 4;
	add.s64 	%rd454, %rd3, %rd453;
	st.global.f32 	[%rd454], %f499;
$L__BB1_712:
	add.s32 	%r615, %r614, 1;
	setp.gt.u32 	%p420, %r614, 2147483646;
	setp.gt.s32 	%p421, %r615, %r4;
	or.pred  	%p422, %p420, %p421;
	@%p422 bra 	$L__BB1_714;
	ld.global.f32 	%f500, [%rd85+4];
	mul.wide.u32 	%rd455, %r615, 4;
	add.s64 	%rd456, %rd3, %rd455;
	st.global.f32 	[%rd456], %f500;
$L__BB1_714:
	add.s32 	%r616, %r614, 2;
	setp.lt.s32 	%p423, %r616, 1;
	setp.gt.s32 	%p424, %r616, %r4;
	or.pred  	%p425, %p423, %p424;
	@%p425 bra 	$L__BB1_716;
	ld.global.f32 	%f501, [%rd85+8];
	mul.wide.u32 	%rd457, %r616, 4;
	add.s64 	%rd458, %rd3, %rd457;
	st.global.f32 	[%rd458], %f501;
$L__BB1_716:
	add.s32 	%r617, %r614, 3;
	setp.lt.s32 	%p426, %r617, 1;
	setp.gt.s32 	%p427, %r617, %r4;
	or.pred  	%p428, %p426, %p427;
	@%p428 bra 	$L__BB1_718;
	ld.global.f32 	%f502, [%rd85+12];
	mul.wide.u32 	%rd459, %r617, 4;
	add.s64 	%rd460, %rd3, %rd459;
	st.global.f32 	[%rd460], %f502;
$L__BB1_718:
	add.s32 	%r1876, %r1876, 4;
	add.s32 	%r1875, %r1875, 4;
	setp.eq.s32 	%p429, %r1875, 0;
	@%p429 bra 	$L__BB1_719;
	bra.uni 	$L__BB1_710;
$L__BB1_719:
	setp.eq.s32 	%p430, %r609, 0;
	@%p430 bra 	$L__BB1_791;
	neg.s32 	%r1899, %r609;
$L__BB1_721:
	.pragma "nounroll";
	add.s32 	%r691, %r1900, %r13;
	setp.lt.s32 	%p431, %r691, 1;
	setp.gt.s32 	%p432, %r691, %r4;
	or.pred  	%p433, %p431, %p432;
	@%p433 bra 	$L__BB1_723;
	add.s32 	%r1603, %r691, %r5;
	mul.wide.s32 	%rd461, %r1603, 4;
	add.s64 	%rd462, %rd3, %rd461;
	ld.global.f32 	%f503, [%rd462];
	mul.wide.u32 	%rd463, %r691, 4;
	add.s64 	%rd464, %rd3, %rd463;
	st.global.f32 	[%rd464], %f503;
$L__BB1_723:
	add.s32 	%r1900, %r1900, 1;
	add.s32 	%r1899, %r1899, 1;
	setp.eq.s32 	%p434, %r1899, 0;
	@%p434 bra 	$L__BB1_791;
	bra.uni 	$L__BB1_721;
$L__BB1_724:
	setp.ne.s32 	%p346, %r1, %r294;
	@%p346 bra 	$L__BB1_754;
	setp.gt.u32 	%p389, %r10, 2147483646;
	@%p389 bra 	$L__BB1_791;
	and.b32  	%r620, %r11, 3;
	setp.lt.u32 	%p390, %r10, 3;
	mov.b32 	%r1901, 0;
	@%p390 bra 	$L__BB1_749;
	and.b32  	%r1901, %r11, -4;
	neg.s32 	%r1886, %r1901;
	mul.lo.s32 	%r1884, %r5, %r293;
	shl.b32 	%r1594, %r4, 2;
	add.s32 	%r624, %r1594, 8;
	add.s32 	%r1883, %r4, %r1884;
	add.s32 	%r1595, %r14, 2;
	mul.lo.s32 	%r1882, %r5, %r1595;
	add.s32 	%r1881, %r4, %r1882;
	add.s32 	%r1596, %r14, 3;
	mul.lo.s32 	%r1880, %r1596, %r5;
	add.s32 	%r1879, %r4, %r1880;
	mul.lo.s32 	%r1597, %r2, %r5;
	mul.lo.s32 	%r1878, %r1597, %r11;
	add.s32 	%r1877, %r4, %r1878;
	cvt.s64.s32 	%rd89, %r4;
$L__BB1_728:
	add.s32 	%r642, %r293, -1;
	setp.gt.s32 	%p391, %r642, %r4;
	setp.lt.s32 	%p392, %r642, 1;
	or.pred  	%p393, %p392, %p391;
	@%p393 bra 	$L__BB1_733;
	setp.ne.s32 	%p394, %r714, 1;
	@%p394 bra 	$L__BB1_731;
	mul.wide.s32 	%rd414, %r1877, 4;
	add.s64 	%rd415, %rd3, %rd414;
	ld.global.f32 	%f494, [%rd415];
	neg.f32 	%f659, %f494;
	bra.uni 	$L__BB1_732;
$L__BB1_731:
	mul.wide.s32 	%rd412, %r1877, 4;
	add.s64 	%rd413, %rd3, %rd412;
	ld.global.f32 	%f659, [%rd413];
$L__BB1_732:
	cvt.s64.s32 	%rd416, %r1878;
	add.s64 	%rd417, %rd89, %rd416;
	shl.b64 	%rd418, %rd417, 2;
	add.s64 	%rd419, %rd3, %rd418;
	st.global.f32 	[%rd419+4], %f659;
$L__BB1_733:
	setp.gt.s32 	%p395, %r293, %r4;
	setp.gt.u32 	%p396, %r642, 2147483646;
	or.pred  	%p397, %p396, %p395;
	@%p397 bra 	$L__BB1_738;
	setp.eq.s32 	%p398, %r714, 1;
	@%p398 bra 	$L__BB1_736;
	mul.wide.s32 	%rd420, %r1883, 4;
	add.s64 	%rd421, %rd3, %rd420;
	ld.global.f32 	%f660, [%rd421];
	bra.uni 	$L__BB1_737;
$L__BB1_736:
	mul.wide.s32 	%rd422, %r1883, 4;
	add.s64 	%rd423, %rd3, %rd422;
	ld.global.f32 	%f495, [%rd423];
	neg.f32 	%f660, %f495;
$L__BB1_737:
	cvt.s64.s32 	%rd424, %r1884;
	add.s64 	%rd425, %rd89, %rd424;
	shl.b64 	%rd426, %rd425, 2;
	add.s64 	%rd427, %rd3, %rd426;
	st.global.f32 	[%rd427+4], %f660;
$L__BB1_738:
	add.s32 	%r1598, %r293, 1;
	setp.gt.s32 	%p399, %r1598, %r4;
	setp.lt.s32 	%p400, %r1598, 1;
	or.pred  	%p401, %p400, %p399;
	@%p401 bra 	$L__BB1_743;
	setp.eq.s32 	%p402, %r714, 1;
	@%p402 bra 	$L__BB1_741;
	mul.wide.s32 	%rd428, %r1881, 4;
	add.s64 	%rd429, %rd3, %rd428;
	ld.global.f32 	%f661, [%rd429];
	bra.uni 	$L__BB1_742;
$L__BB1_741:
	mul.wide.s32 	%rd430, %r1881, 4;
	add.s64 	%rd431, %rd3, %rd430;
	ld.global.f32 	%f496, [%rd431];
	neg.f32 	%f661, %f496;
$L__BB1_742:
	cvt.s64.s32 	%rd432, %r1882;
	add.s64 	%rd433, %rd89, %rd432;
	shl.b64 	%rd434, %rd433, 2;
	add.s64 	%rd435, %rd3, %rd434;
	st.global.f32 	[%rd435+4], %f661;
$L__BB1_743:
	add.s32 	%r1599, %r293, 2;
	setp.gt.s32 	%p403, %r1599, %r4;
	setp.lt.s32 	%p404, %r1599, 1;
	or.pred  	%p405, %p404, %p403;
	@%p405 bra 	$L__BB1_748;
	setp.eq.s32 	%p406, %r714, 1;
	@%p406 bra 	$L__BB1_746;
	mul.wide.s32 	%rd436, %r1879, 4;
	add.s64 	%rd437, %rd3, %rd436;
	ld.global.f32 	%f662, [%rd437];
	bra.uni 	$L__BB1_747;
$L__BB1_746:
	mul.wide.s32 	%rd438, %r1879, 4;
	add.s64 	%rd439, %rd3, %rd438;
	ld.global.f32 	%f497, [%rd439];
	neg.f32 	%f662, %f497;
$L__BB1_747:
	cvt.s64.s32 	%rd440, %r1880;
	add.s64 	%rd441, %rd89, %rd440;
	shl.b64 	%rd442, %rd441, 2;
	add.s64 	%rd443, %rd3, %rd442;
	st.global.f32 	[%rd443+4], %f662;
$L__BB1_748:
	add.s32 	%r1886, %r1886, 4;
	add.s32 	%r293, %r293, 4;
	add.s32 	%r1884, %r1884, %r624;
	add.s32 	%r1883, %r1883, %r624;
	add.s32 	%r1882, %r1882, %r624;
	add.s32 	%r1881, %r1881, %r624;
	add.s32 	%r1880, %r1880, %r624;
	add.s32 	%r1879, %r1879, %r624;
	add.s32 	%r1878, %r1878, %r624;
	add.s32 	%r1877, %r1877, %r624;
	setp.eq.s32 	%p407, %r1886, 0;
	@%p407 bra 	$L__BB1_749;
	bra.uni 	$L__BB1_728;
$L__BB1_749:
	setp.eq.s32 	%p408, %r620, 0;
	@%p408 bra 	$L__BB1_791;
	add.s32 	%r1905, %r1901, %r14;
	mul.lo.s32 	%r1904, %r1905, %r5;
	add.s32 	%r1903, %r4, %r1904;
	neg.s32 	%r1902, %r620;
	cvt.s64.s32 	%rd94, %r4;
$L__BB1_751:
	.pragma "nounroll";
	setp.gt.s32 	%p409, %r1905, %r4;
	setp.lt.s32 	%p410, %r1905, 1;
	or.pred  	%p411, %p410, %p409;
	@%p411 bra 	$L__BB1_790;
	setp.eq.s32 	%p412, %r714, 1;
	@%p412 bra 	$L__BB1_788;
	mul.wide.s32 	%rd444, %r1903, 4;
	add.s64 	%rd445, %rd3, %rd444;
	ld.global.f32 	%f663, [%rd445];
	bra.uni 	$L__BB1_789;
$L__BB1_754:
	add.s32 	%r1570, %r9, -1;
	setp.ne.s32 	%p347, %r2, %r1570;
	setp.gt.u32 	%p348, %r7, 2147483646;
	or.pred  	%p349, %p347, %p348;
	@%p349 bra 	$L__BB1_791;
	mad.lo.s32 	%r653, %r5, %r4, %r5;
	setp.ne.s32 	%p350, %r714, 2;
	@%p350 bra 	$L__BB1_772;
	and.b32  	%r654, %r8, 3;
	setp.lt.u32 	%p370, %r7, 3;
	mov.b32 	%r1891, 0;
	@%p370 bra 	$L__BB1_767;
	and.b32  	%r1891, %r8, -4;
	neg.s32 	%r1887, %r1891;
	mov.b32 	%r1888, 0;
	mul.wide.s32 	%rd407, %r5, 4;
$L__BB1_758:
	add.s32 	%r659, %r1888, %r13;
	add.s32 	%r1584, %r653, %r659;
	setp.lt.s32 	%p371, %r659, 1;
	setp.gt.s32 	%p372, %r659, %r4;
	or.pred  	%p373, %p371, %p372;
	sub.s32 	%r1585, %r1584, %r4;
	add.s32 	%r1586, %r1585, -2;
	mul.wide.s32 	%rd406, %r1586, 4;
	add.s64 	%rd90, %rd3, %rd406;
	add.s64 	%rd91, %rd90, %rd407;
	@%p373 bra 	$L__BB1_760;
	ld.global.f32 	%f484, [%rd90];
	neg.f32 	%f485, %f484;
	st.global.f32 	[%rd91], %f485;
$L__BB1_760:
	add.s32 	%r1587, %r659, 1;
	setp.gt.u32 	%p374, %r659, 2147483646;
	setp.gt.s32 	%p375, %r1587, %r4;
	or.pred  	%p376, %p374, %p375;
	@%p376 bra 	$L__BB1_762;
	ld.global.f32 	%f486, [%rd90+4];
	neg.f32 	%f487, %f486;
	st.global.f32 	[%rd91+4], %f487;
$L__BB1_762:
	add.s32 	%r1588, %r659, 2;
	setp.lt.s32 	%p377, %r1588, 1;
	setp.gt.s32 	%p378, %r1588, %r4;
	or.pred  	%p379, %p377, %p378;
	@%p379 bra 	$L__BB1_764;
	ld.global.f32 	%f488, [%rd90+8];
	neg.f32 	%f489, %f488;
	st.global.f32 	[%rd91+8], %f489;
$L__BB1_764:
	add.s32 	%r1589, %r659, 3;
	setp.lt.s32 	%p380, %r1589, 1;
	setp.gt.s32 	%p381, %r1589, %r4;
	or.pred  	%p382, %p380, %p381;
	@%p382 bra 	$L__BB1_766;
	ld.global.f32 	%f490, [%rd90+12];
	neg.f32 	%f491, %f490;
	st.global.f32 	[%rd91+12], %f491;
$L__BB1_766:
	add.s32 	%r1888, %r1888, 4;
	add.s32 	%r1887, %r1887, 4;
	setp.ne.s32 	%p383, %r1887, 0;
	@%p383 bra 	$L__BB1_758;
$L__BB1_767:
	setp.eq.s32 	%p384, %r654, 0;
	@%p384 bra 	$L__BB1_791;
	neg.s32 	%r1890, %r654;
	mul.wide.s32 	%rd410, %r5, 4;
$L__BB1_769:
	.pragma "nounroll";
	add.s32 	%r666, %r1891, %r13;
	setp.lt.s32 	%p385, %r666, 1;
	setp.gt.s32 	%p386, %r666, %r4;
	or.pred  	%p387, %p385, %p386;
	@%p387 bra 	$L__BB1_771;
	add.s32 	%r1590, %r653, %r666;
	sub.s32 	%r1591, %r1590, %r4;
	add.s32 	%r1592, %r1591, -2;
	mul.wide.s32 	%rd408, %r1592, 4;
	add.s64 	%rd409, %rd3, %rd408;
	ld.global.f32 	%f492, [%rd409];
	neg.f32 	%f493, %f492;
	add.s64 	%rd411, %rd409, %rd410;
	st.global.f32 	[%rd411], %f493;
$L__BB1_771:
	add.s32 	%r1891, %r1891, 1;
	add.s32 	%r1890, %r1890, 1;
	setp.eq.s32 	%p388, %r1890, 0;
	@%p388 bra 	$L__BB1_791;
	bra.uni 	$L__BB1_769;
$L__BB1_772:
	and.b32  	%r669, %r8, 3;
	setp.lt.u32 	%p351, %r7, 3;
	mov.b32 	%r1908, 0;
	@%p351 bra 	$L__BB1_783;
	and.b32  	%r1908, %r8, -4;
	neg.s32 	%r1892, %r1908;
	mov.b32 	%r1893, 0;
	mul.wide.s32 	%rd401, %r5, 4;
$L__BB1_774:
	add.s32 	%r674, %r1893, %r13;
	add.s32 	%r1573, %r653, %r674;
	setp.lt.s32 	%p352, %r674, 1;
	setp.gt.s32 	%p353, %r674, %r4;
	or.pred  	%p354, %p352, %p353;
	sub.s32 	%r1574, %r1573, %r4;
	add.s32 	%r1575, %r1574, -2;
	mul.wide.s32 	%rd400, %r1575, 4;
	add.s64 	%rd92, %rd3, %rd400;
	add.s64 	%rd93, %rd92, %rd401;
	@%p354 bra 	$L__BB1_776;
	ld.global.f32 	%f479, [%rd92];
	st.global.f32 	[%rd93], %f479;
$L__BB1_776:
	add.s32 	%r1576, %r674, 1;
	setp.gt.u32 	%p355, %r674, 2147483646;
	setp.gt.s32 	%p356, %r1576, %r4;
	or.pred  	%p357, %p355, %p356;
	@%p357 bra 	$L__BB1_778;
	ld.global.f32 	%f480, [%rd92+4];
	st.global.f32 	[%rd93+4], %f480;
$L__BB1_778:
	add.s32 	%r1577, %r674, 2;
	setp.lt.s32 	%p358, %r1577, 1;
	setp.gt.s32 	%p359, %r1577, %r4;
	or.pred  	%p360, %p358, %p359;
	@%p360 bra 	$L__BB1_780;
	ld.global.f32 	%f481, [%rd92+8];
	st.global.f32 	[%rd93+8], %f481;
$L__BB1_780:
	add.s32 	%r1578, %r674, 3;
	setp.lt.s32 	%p361, %r1578, 1;
	setp.gt.s32 	%p362, %r1578, %r4;
	or.pred  	%p363, %p361, %p362;
	@%p363 bra 	$L__BB1_782;
	ld.global.f32 	%f482, [%rd92+12];
	st.global.f32 	[%rd93+12], %f482;
$L__BB1_782:
	add.s32 	%r1893, %r1893, 4;
	add.s32 	%r1892, %r1892, 4;
	setp.eq.s32 	%p364, %r1892, 0;
	@%p364 bra 	$L__BB1_783;
	bra.uni 	$L__BB1_774;
$L__BB1_783:
	setp.eq.s32 	%p365, %r669, 0;
	@%p365 bra 	$L__BB1_791;
	neg.s32 	%r1907, %r669;
	mul.wide.s32 	%rd404, %r5, 4;
$L__BB1_785:
	.pragma "nounroll";
	add.s32 	%r711, %r1908, %r13;
	setp.lt.s32 	%p366, %r711, 1;
	setp.gt.s32 	%p367, %r711, %r4;
	or.pred  	%p368, %p366, %p367;
	@%p368 bra 	$L__BB1_787;
	add.s32 	%r1579, %r653, %r711;
	sub.s32 	%r1580, %r1579, %r4;
	add.s32 	%r1581, %r1580, -2;
	mul.wide.s32 	%rd402, %r1581, 4;
	add.s64 	%rd403, %rd3, %rd402;
	ld.global.f32 	%f483, [%rd403];
	add.s64 	%rd405, %rd403, %rd404;
	st.global.f32 	[%rd405], %f483;
$L__BB1_787:
	add.s32 	%r1908, %r1908, 1;
	add.s32 	%r1907, %r1907, 1;
	setp.ne.s32 	%p369, %r1907, 0;
	@%p369 bra 	$L__BB1_785;
	bra.uni 	$L__BB1_791;
$L__BB1_788:
	mul.wide.s32 	%rd446, %r1903, 4;
	add.s64 	%rd447, %rd3, %rd446;
	ld.global.f32 	%f498, [%rd447];
	neg.f32 	%f663, %f498;
$L__BB1_789:
	cvt.s64.s32 	%rd448, %r1904;
	add.s64 	%rd449, %rd94, %rd448;
	shl.b64 	%rd450, %rd449, 2;
	add.s64 	%rd451, %rd3, %rd450;
	st.global.f32 	[%rd451+4], %f663;
$L__BB1_790:
	add.s32 	%r1905, %r1905, 1;
	add.s32 	%r1904, %r1904, %r5;
	add.s32 	%r1903, %r1903, %r5;
	add.s32 	%r1902, %r1902, 1;
	setp.eq.s32 	%p413, %r1902, 0;
	@%p413 bra 	$L__BB1_791;
	bra.uni 	$L__BB1_751;
$L__BB1_791:
	ret;

}
	// .globl	_Z11advectOnGPUILi4EEviPfS0_S0_S0_
.visible .entry _Z11advectOnGPUILi4EEviPfS0_S0_S0_(
	.param .u32 _Z11advectOnGPUILi4EEviPfS0_S0_S0__param_0,
	.param .u64 .ptr .align 1 _Z11advectOnGPUILi4EEviPfS0_S0_S0__param_1,
	.param .u64 .ptr .align 1 _Z11advectOnGPUILi4EEviPfS0_S0_S0__param_2,
	.param .u64 .ptr .align 1 _Z11advectOnGPUILi4EEviPfS0_S0_S0__param_3,
	.param .u64 .ptr .align 1 _Z11advectOnGPUILi4EEviPfS0_S0_S0__param_4
)
{
	.reg .pred 	%p<729>;
	.reg .b32 	%r<1105>;
	.reg .b32 	%f<999>;
	.reg .b64 	%rd<550>;
	.reg .b64 	%fd<43>;

	ld.param.u32 	%r595, [_Z11advectOnGPUILi4EEviPfS0_S0_S0__param_0];
	ld.param.u64 	%rd59, [_Z11advectOnGPUILi4EEviPfS0_S0_S0__param_1];
	ld.param.u64 	%rd60, [_Z11advectOnGPUILi4EEviPfS0_S0_S0__param_2];
	ld.param.u64 	%rd61, [_Z11advectOnGPUILi4EEviPfS0_S0_S0__param_3];
	ld.param.u64 	%rd62, [_Z11advectOnGPUILi4EEviPfS0_S0_S0__param_4];
	cvta.to.global.u64 	%rd1, %rd60;
	cvta.to.global.u64 	%rd2, %rd62;
	cvta.to.global.u64 	%rd3, %rd61;
	cvta.to.global.u64 	%rd4, %rd59;
	mov.u32 	%r596, %tid.x;
	mov.u32 	%r597, %ctaid.x;
	mov.u32 	%r598, %ntid.x;
	mad.lo.s32 	%r1, %r597, %r598, %r596;
	mov.u32 	%r599, %tid.y;
	mov.u32 	%r600, %ctaid.y;
	mov.u32 	%r601, %ntid.y;
	mad.lo.s32 	%r2, %r600, %r601, %r599;
	mad.lo.s32 	%r602, %r599, %r598, %r596;
	ld.const.u32 	%r3, [N];
	add.s32 	%r4, %r3, 2;
	add.s32 	%r5, %r3, 1;
	mov.u32 	%r603, %nctaid.x;
	mul.lo.s32 	%r6, %r598, %r603;
	div.u32 	%r7, %r5, %r6;
	add.s32 	%r8, %r7, 1;
	mov.u32 	%r604, %nctaid.y;
	mul.lo.s32 	%r9, %r601, %r604;
	div.u32 	%r10, %r5, %r9;
	add.s32 	%r11, %r10, 1;
	mad.lo.s32 	%r605, %r7, %r10, %r7;
	add.s32 	%r606, %r605, %r11;
	mul.lo.s32 	%r607, %r601, %r598;
	mul.lo.s32 	%r608, %r607, %r606;
	mad.lo.s32 	%r12, %r1, %r7, %r1;
	mad.lo.s32 	%r13, %r2, %r10, %r2;
	ld.const.f32 	%f65, [DT];
	cvt.rn.f32.s32 	%f66, %r3;
	mul.f32 	%f1, %f65, %f66;
	add.s32 	%r14, %r13, 1;
	setp.ge.s32 	%p9, %r14, %r3;
	mul.lo.s32 	%r15, %r606, %r602;
	shl.b32 	%r609, %r15, 2;
	mov.u32 	%r610, sharedMem;
	add.s32 	%r16, %r610, %r609;
	add.s32 	%r611, %r7, %r15;
	shl.b32 	%r612, %r611, 2;
	add.s32 	%r17, %r610, %r612;
	shl.b32 	%r613, %r8, 1;
	add.s32 	%r614, %r613, %r15;
	shl.b32 	%r615, %r614, 2;
	add.s32 	%r18, %r610, %r615;
	shl.b32 	%r19, %r608, 2;
	add.s32 	%r20, %r16, %r19;
	add.s32 	%r21, %r17, %r19;
	add.s32 	%r22, %r18, %r19;
	add.s32 	%r23, %r20, %r19;
	add.s32 	%r616, %r614, %r8;
	shl.b32 	%r617, %r616, 2;
	add.s32 	%r24, %r610, %r617;
	add.s32 	%r25, %r22, %r19;
	add.s32 	%r26, %r23, %r19;
	add.s32 	%r27, %r24, %r19;
	add.s32 	%r28, %r21, %r19;
	add.s32 	%r29, %r27, %r19;
	add.s32 	%r30, %r28, %r19;
	add.s32 	%r31, %r29, %r19;
	@%p9 bra 	$L__BB2_34;
	add.s32 	%r32, %r12, 1;
	setp.ge.s32 	%p10, %r32, %r3;
	cvt.rn.f64.s32 	%fd3, %r3;
	add.f64 	%fd1, %fd3, 0d3FE0000000000000;
	cvt.rn.f32.f64 	%f2, %fd1;
	@%p10 bra 	$L__BB2_34;
	mul.lo.s32 	%r33, %r4, %r13;
	setp.lt.s32 	%p11, %r13, 1;
	setp.gt.s32 	%p12, %r13, %r3;
	setp.gt.s32 	%p13, %r12, 0;
	setp.le.s32 	%p14, %r12, %r3;
	and.pred  	%p1, %p13, %p14;
	not.pred 	%p15, %p1;
	or.pred  	%p16, %p15, %p11;
	or.pred  	%p17, %p16, %p12;
	@%p17 bra 	$L__BB2_4;
	cvt.rn.f32.u32 	%f67, %r12;
	add.s32 	%r618, %r33, %r12;
	mul.wide.s32 	%rd63, %r618, 4;
	add.s64 	%rd64, %rd3, %rd63;
	ld.global.f32 	%f68, [%rd64];
	mul.f32 	%f69, %f1, %f68;
	sub.f32 	%f70, %f67, %f69;
	add.s64 	%rd65, %rd2, %rd63;
	ld.global.f32 	%f71, [%rd65];
	mul.f32 	%f72, %f1, %f71;
	cvt.rn.f32.u32 	%f73, %r13;
	sub.f32 	%f74, %f73, %f72;
	setp.lt.f32 	%p18, %f70, 0f3F000000;
	selp.f32 	%f75, 0f3F000000, %f70, %p18;
	cvt.f64.f32 	%fd4, %f75;
	setp.lt.f64 	%p19, %fd1, %fd4;
	selp.f32 	%f76, %f2, %f75, %p19;
	cvt.rzi.s32.f32 	%r619, %f76;
	setp.lt.f32 	%p20, %f74, 0f3F000000;
	selp.f32 	%f77, 0f3F000000, %f74, %p20;
	cvt.f64.f32 	%fd5, %f77;
	setp.lt.f64 	%p21, %fd1, %fd5;
	selp.f32 	%f78, %f2, %f77, %p21;
	cvt.rzi.s32.f32 	%r620, %f78;
	cvt.rn.f32.s32 	%f79, %r619;
	sub.f32 	%f80, %f76, %f79;
	mov.f32 	%f81, 0f3F800000;
	sub.f32 	%f82, %f81, %f80;
	cvt.rn.f32.s32 	%f83, %r620;
	sub.f32 	%f84, %f78, %f83;
	sub.f32 	%f85, %f81, %f84;
	mul.f32 	%f86, %f82, %f85;
	mad.lo.s32 	%r621, %r620, %r4, %r619;
	mul.wide.s32 	%rd66, %r621, 4;
	add.s64 	%rd67, %rd1, %rd66;
	ld.global.f32 	%f87, [%rd67];
	mul.f32 	%f88, %f87, %f86;
	st.shared.f32 	[%r16], %f88;
	mul.f32 	%f89, %f82, %f84;
	mul.wide.s32 	%rd68, %r4, 4;
	add.s64 	%rd69, %rd67, %rd68;
	ld.global.f32 	%f90, [%rd69];
	mul.f32 	%f91, %f90, %f89;
	st.shared.f32 	[%r20], %f91;
	mul.f32 	%f92, %f80, %f85;
	ld.global.f32 	%f93, [%rd67+4];
	mul.f32 	%f94, %f93, %f92;
	st.shared.f32 	[%r23], %f94;
	mul.f32 	%f95, %f80, %f84;
	ld.global.f32 	%f96, [%rd69+4];
	mul.f32 	%f97, %f95, %f96;
	st.shared.f32 	[%r26], %f97;
$L__BB2_4:
	setp.gt.s32 	%p22, %r13, %r3;
	setp.lt.s32 	%p23, %r13, 1;
	setp.lt.s32 	%p24, %r12, 0;
	setp.ge.s32 	%p25, %r12, %r3;
	or.pred  	%p26, %p24, %p23;
	or.pred  	%p27, %p26, %p25;
	cvt.s64.s32 	%rd5, %r12;
	or.pred  	%p28, %p27, %p22;
	@%p28 bra 	$L__BB2_6;
	cvt.rn.f32.u32 	%f98, %r32;
	cvt.s64.s32 	%rd70, %r33;
	add.s64 	%rd71, %rd70, %rd5;
	shl.b64 	%rd72, %rd71, 2;
	add.s64 	%rd73, %rd3, %rd72;
	ld.global.f32 	%f99, [%rd73+4];
	mul.f32 	%f100, %f1, %f99;
	sub.f32 	%f101, %f98, %f100;
	add.s64 	%rd74, %rd2, %rd72;
	ld.global.f32 	%f102, [%rd74+4];
	mul.f32 	%f103, %f1, %f102;
	cvt.rn.f32.u32 	%f104, %r13;
	sub.f32 	%f105, %f104, %f103;
	setp.lt.f32 	%p29, %f101, 0f3F000000;
	selp.f32 	%f106, 0f3F000000, %f101, %p29;
	cvt.f64.f32 	%fd6, %f106;
	setp.lt.f64 	%p30, %fd1, %fd6;
	selp.f32 	%f107, %f2, %f106, %p30;
	cvt.rzi.s32.f32 	%r623, %f107;
	setp.lt.f32 	%p31, %f105, 0f3F000000;
	selp.f32 	%f108, 0f3F000000, %f105, %p31;
	cvt.f64.f32 	%fd7, %f108;
	setp.lt.f64 	%p32, %fd1, %fd7;
	selp.f32 	%f109, %f2, %f108, %p32;
	cvt.rzi.s32.f32 	%r624, %f109;
	cvt.rn.f32.s32 	%f110, %r623;
	sub.f32 	%f111, %f107, %f110;
	mov.f32 	%f112, 0f3F800000;
	sub.f32 	%f113, %f112, %f111;
	cvt.rn.f32.s32 	%f114, %r624;
	sub.f32 	%f115, %f109, %f114;
	sub.f32 	%f116, %f112, %f115;
	mul.f32 	%f117, %f113, %f116;
	mad.lo.s32 	%r625, %r624, %r4, %r623;
	mul.wide.s32 	%rd75, %r625, 4;
	add.s64 	%rd76, %rd1, %rd75;
	ld.global.f32 	%f118, [%rd76];
	mul.f32 	%f119, %f118, %f117;
	st.shared.f32 	[%r16+4], %f119;
	mul.f32 	%f120, %f113, %f115;
	mul.wide.s32 	%rd77, %r4, 4;
	add.s64 	%rd78, %rd76, %rd77;
	ld.global.f32 	%f121, [%rd78];
	mul.f32 	%f122, %f121, %f120;
	st.shared.f32 	[%r20+4], %f122;
	mul.f32 	%f123, %f111, %f116;
	ld.global.f32 	%f124, [%rd76+4];
	mul.f32 	%f125, %f124, %f123;
	st.shared.f32 	[%r23+4], %f125;
	mul.f32 	%f126, %f111, %f115;
	ld.global.f32 	%f127, [%rd78+4];
	mul.f32 	%f128, %f126, %f127;
	st.shared.f32 	[%r26+4], %f128;
$L__BB2_6:
	setp.gt.s32 	%p33, %r13, %r3;
	setp.lt.s32 	%p34, %r13, 1;
	add.s32 	%r34, %r12, 2;
	setp.gt.s32 	%p35, %r12, -2;
	setp.le.s32 	%p36, %r34, %r3;
	and.pred  	%p2, %p35, %p36;
	not.pred 	%p37, %p2;
	or.pred  	%p38, %p37, %p34;
	or.pred  	%p39, %p38, %p33;
	@%p39 bra 	$L__BB2_8;
	cvt.rn.f32.u32 	%f129, %r34;
	cvt.s64.s32 	%rd79, %r33;
	add.s64 	%rd80, %rd79, %rd5;
	shl.b64 	%rd81, %rd80, 2;
	add.s64 	%rd82, %rd3, %rd81;
	ld.global.f32 	%f130, [%rd82+8];
	mul.f32 	%f131, %f1, %f130;
	sub.f32 	%f132, %f129, %f131;
	add.s64 	%rd83, %rd2, %rd81;
	ld.global.f32 	%f133, [%rd83+8];
	mul.f32 	%f134, %f1, %f133;
	cvt.rn.f32.u32 	%f135, %r13;
	sub.f32 	%f136, %f135, %f134;
	setp.lt.f32 	%p40, %f132, 0f3F000000;
	selp.f32 	%f137, 0f3F000000, %f132, %p40;
	cvt.f64.f32 	%fd8, %f137;
	setp.lt.f64 	%p41, %fd1, %fd8;
	selp.f32 	%f138, %f2, %f137, %p41;
	cvt.rzi.s32.f32 	%r627, %f138;
	setp.lt.f32 	%p42, %f136, 0f3F000000;
	selp.f32 	%f139, 0f3F000000, %f136, %p42;
	cvt.f64.f32 	%fd9, %f139;
	setp.lt.f64 	%p43, %fd1, %fd9;
	selp.f32 	%f140, %f2, %f139, %p43;
	cvt.rzi.s32.f32 	%r628, %f140;
	cvt.rn.f32.s32 	%f141, %r627;
	sub.f32 	%f142, %f138, %f141;
	mov.f32 	%f143, 0f3F800000;
	sub.f32 	%f144, %f143, %f142;
	cvt.rn.f32.s32 	%f145, %r628;
	sub.f32 	%f146, %f140, %f145;
	sub.f32 	%f147, %f143, %f146;
	mul.f32 	%f148, %f144, %f147;
	mad.lo.s32 	%r629, %r628, %r4, %r627;
	mul.wide.s32 	%rd84, %r629, 4;
	add.s64 	%rd85, %rd1, %rd84;
	ld.global.f32 	%f149, [%rd85];
	mul.f32 	%f150, %f149, %f148;
	st.shared.f32 	[%r16+8], %f150;
	mul.f32 	%f151, %f144, %f146;
	mul.wide.s32 	%rd86, %r4, 4;
	add.s64 	%rd87, %rd85, %rd86;
	ld.global.f32 	%f152, [%rd87];
	mul.f32 	%f153, %f152, %f151;
	st.shared.f32 	[%r20+8], %f153;
	mul.f32 	%f154, %f142, %f147;
	ld.global.f32 	%f155, [%rd85+4];
	mul.f32 	%f156, %f155, %f154;
	st.shared.f32 	[%r23+8], %f156;
	mul.f32 	%f157, %f142, %f146;
	ld.global.f32 	%f158, [%rd87+4];
	mul.f32 	%f159, %f157, %f158;
	st.shared.f32 	[%r26+8], %f159;
$L__BB2_8:
	setp.gt.s32 	%p44, %r13, %r3;
	setp.lt.s32 	%p45, %r13, 1;
	add.s32 	%r35, %r12, 3;
	setp.gt.s32 	%p46, %r12, -3;
	setp.le.s32 	%p47, %r35, %r3;
	and.pred  	%p3, %p46, %p47;
	not.pred 	%p48, %p3;
	or.pred  	%p49, %p48, %p45;
	or.pred  	%p50, %p49, %p44;
	@%p50 bra 	$L__BB2_10;
	cvt.rn.f32.u32 	%f160, %r35;
	cvt.s64.s32 	%rd88, %r33;
	add.s64 	%rd89, %rd88, %rd5;
	shl.b64 	%rd90, %rd89, 2;
	add.s64 	%rd91, %rd3, %rd90;
	ld.global.f32 	%f161, [%rd91+12];
	mul.f32 	%f162, %f1, %f161;
	sub.f32 	%f163, %f160, %f162;
	add.s64 	%rd92, %rd2, %rd90;
	ld.global.f32 	%f164, [%rd92+12];
	mul.f32 	%f165, %f1, %f164;
	cvt.rn.f32.u32 	%f166, %r13;
	sub.f32 	%f167, %f166, %f165;
	setp.lt.f32 	%p51, %f163, 0f3F000000;
	selp.f32 	%f168, 0f3F000000, %f163, %p51;
	cvt.f64.f32 	%fd10, %f168;
	setp.lt.f64 	%p52, %fd1, %fd10;
	selp.f32 	%f169, %f2, %f168, %p52;
	cvt.rzi.s32.f32 	%r631, %f169;
	setp.lt.f32 	%p53, %f167, 0f3F000000;
	selp.f32 	%f170, 0f3F000000, %f167, %p53;
	cvt.f64.f32 	%fd11, %f170;
	setp.lt.f64 	%p54, %fd1, %fd11;
	selp.f32 	%f171, %f2, %f170, %p54;
	cvt.rzi.s32.f32 	%r632, %f171;
	cvt.rn.f32.s32 	%f172, %r631;
	sub.f32 	%f173, %f169, %f172;
	mov.f32 	%f174, 0f3F800000;
	sub.f32 	%f175, %f174, %f173;
	cvt.rn.f32.s32 	%f176, %r632;
	sub.f32 	%f177, %f171, %f176;
	sub.f32 	%f178, %f174, %f177;
	mul.f32 	%f179, %f175, %f178;
	mad.lo.s32 	%r633, %r632, %r4, %r631;
	mul.wide.s32 	%rd93, %r633, 4;
	add.s64 	%rd94, %rd1, %rd93;
	ld.global.f32 	%f180, [%rd94];
	mul.f32 	%f181, %f180, %f179;
	st.shared.f32 	[%r16+12], %f181;
	mul.f32 	%f182, %f175, %f177;
	mul.wide.s32 	%rd95, %r4, 4;
	add.s64 	%rd96, %rd94, %rd95;
	ld.global.f32 	%f183, [%rd96];
	mul.f32 	%f184, %f183, %f182;
	st.shared.f32 	[%r20+12], %f184;
	mul.f32 	%f185, %f173, %f178;
	ld.global.f32 	%f186, [%rd94+4];
	mul.f32 	%f187, %f186, %f185;
	st.shared.f32 	[%r23+12], %f187;
	mul.f32 	%f188, %f173, %f177;
	ld.global.f32 	%f189, [%rd96+4];
	mul.f32 	%f190, %f188, %f189;
	st.shared.f32 	[%r26+12], %f190;
$L__BB2_10:
	setp.lt.s32 	%p55, %r13, 0;
	setp.ge.s32 	%p56, %r13, %r3;
	or.pred  	%p58, %p15, %p55;
	or.pred  	%p59, %p58, %p56;
	@%p59 bra 	$L__BB2_12;
	cvt.rn.f32.u32 	%f191, %r12;
	mad.lo.s32 	%r634, %r4, %r13, %r12;
	add.s32 	%r635, %r634, %r4;
	mul.wide.s32 	%rd97, %r635, 4;
	add.s64 	%rd98, %rd3, %rd97;
	ld.global.f32 	%f192, [%rd98];
	mul.f32 	%f193, %f1, %f192;
	sub.f32 	%f194, %f191, %f193;
	add.s64 	%rd99, %rd2, %rd97;
	ld.global.f32 	%f195, [%rd99];
	mul.f32 	%f196, %f1, %f195;
	cvt.rn.f32.u32 	%f197, %r14;
	sub.f32 	%f198, %f197, %f196;
	setp.lt.f32 	%p60, %f194, 0f3F000000;
	selp.f32 	%f199, 0f3F000000, %f194, %p60;
	cvt.f64.f32 	%fd12, %f199;
	setp.lt.f64 	%p61, %fd1, %fd12;
	selp.f32 	%f200, %f2, %f199, %p61;
	cvt.rzi.s32.f32 	%r636, %f200;
	setp.lt.f32 	%p62, %f198, 0f3F000000;
	selp.f32 	%f201, 0f3F000000, %f198, %p62;
	cvt.f64.f32 	%fd13, %f201;
	setp.lt.f64 	%p63, %fd1, %fd13;
	selp.f32 	%f202, %f2, %f201, %p63;
	cvt.rzi.s32.f32 	%r637, %f202;
	cvt.rn.f32.s32 	%f203, %r636;
	sub.f32 	%f204, %f200, %f203;
	mov.f32 	%f205, 0f3F800000;
	sub.f32 	%f206, %f205, %f204;
	cvt.rn.f32.s32 	%f207, %r637;
	sub.f32 	%f208, %f202, %f207;
	sub.f32 	%f209, %f205, %f208;
	mul.f32 	%f210, %f206, %f209;
	mad.lo.s32 	%r638, %r637, %r4, %r636;
	mul.wide.s32 	%rd100, %r638, 4;
	add.s64 	%rd101, %rd1, %rd100;
	ld.global.f32 	%f211, [%rd101];
	mul.f32 	%f212, %f211, %f210;
	st.shared.f32 	[%r17+4], %f212;
	mul.f32 	%f213, %f206, %f208;
	mul.wide.s32 	%rd102, %r4, 4;
	add.s64 	%rd103, %rd101, %rd102;
	ld.global.f32 	%f214, [%rd103];
	mul.f32 	%f215, %f214, %f213;
	st.shared.f32 	[%r21+4], %f215;
	mul.f32 	%f216, %f204, %f209;
	ld.global.f32 	%f217, [%rd101+4];
	mul.f32 	%f218, %f217, %f216;
	st.shared.f32 	[%r28+4], %f218;
	mul.f32 	%f219, %f204, %f208;
	ld.global.f32 	%f220, [%rd103+4];
	mul.f32 	%f221, %f219, %f220;
	st.shared.f32 	[%r30+4], %f221;
$L__BB2_12:
	or.b32  	%r639, %r13, %r12;
	setp.lt.s32 	%p64, %r639, 0;
	max.s32 	%r640, %r13, %r12;
	setp.ge.s32 	%p65, %r640, %r3;
	or.pred  	%p66, %p65, %p64;
	@%p66 bra 	$L__BB2_14;
	cvt.rn.f32.u32 	%f222, %r32;
	mad.lo.s32 	%r641, %r4, %r13, %r4;
	cvt.s64.s32 	%rd104, %r641;
	add.s64 	%rd105, %rd104, %rd5;
	shl.b64 	%rd106, %rd105, 2;
	add.s64 	%rd107, %rd3, %rd106;
	ld.global.f32 	%f223, [%rd107+4];
	mul.f32 	%f224, %f1, %f223;
	sub.f32 	%f225, %f222, %f224;
	add.s64 	%rd108, %rd2, %rd106;
	ld.global.f32 	%f226, [%rd108+4];
	mul.f32 	%f227, %f1, %f226;
	cvt.rn.f32.u32 	%f228, %r14;
	sub.f32 	%f229, %f228, %f227;
	setp.lt.f32 	%p67, %f225, 0f3F000000;
	selp.f32 	%f230, 0f3F000000, %f225, %p67;
	cvt.f64.f32 	%fd14, %f230;
	setp.lt.f64 	%p68, %fd1, %fd14;
	selp.f32 	%f231, %f2, %f230, %p68;
	cvt.rzi.s32.f32 	%r642, %f231;
	setp.lt.f32 	%p69, %f229, 0f3F000000;
	selp.f32 	%f232, 0f3F000000, %f229, %p69;
	cvt.f64.f32 	%fd15, %f232;
	setp.lt.f64 	%p70, %fd1, %fd15;
	selp.f32 	%f233, %f2, %f232, %p70;
	cvt.rzi.s32.f32 	%r643, %f233;
	cvt.rn.f32.s32 	%f234, %r642;
	sub.f32 	%f235, %f231, %f234;
	mov.f32 	%f236, 0f3F800000;
	sub.f32 	%f237, %f236, %f235;
	cvt.rn.f32.s32 	%f238, %r643;
	sub.f32 	%f239, %f233, %f238;
	sub.f32 	%f240, %f236, %f239;
	mul.f32 	%f241, %f237, %f240;
	mad.lo.s32 	%r644, %r643, %r4, %r642;
	mul.wide.s32 	%rd109, %r644, 4;
	add.s64 	%rd110, %rd1, %rd109;
	ld.global.f32 	%f242, [%rd110];
	mul.f32 	%f243, %f242, %f241;
	st.shared.f32 	[%r17+8], %f243;
	mul.f32 	%f244, %f237, %f239;
	mul.wide.s32 	%rd111, %r4, 4;
	add.s64 	%rd112, %rd110, %rd111;
	ld.global.f32 	%f245, [%rd112];
	mul.f32 	%f246, %f245, %f244;
	st.shared.f32 	[%r21+8], %f246;
	mul.f32 	%f247, %f235, %f240;
	ld.global.f32 	%f248, [%rd110+4];
	mul.f32 	%f249, %f248, %f247;
	st.shared.f32 	[%r28+8], %f249;
	mul.f32 	%f250, %f235, %f239;
	ld.global.f32 	%f251, [%rd112+4];
	mul.f32 	%f252, %f250, %f251;
	st.shared.f32 	[%r30+8], %f252;
$L__BB2_14:
	setp.ge.s32 	%p71, %r13, %r3;
	setp.lt.s32 	%p72, %r13, 0;
	or.pred  	%p74, %p37, %p72;
	or.pred  	%p75, %p74, %p71;
	@%p75 bra 	$L__BB2_16;
	cvt.rn.f32.u32 	%f253, %r34;
	mad.lo.s32 	%r645, %r4, %r13, %r4;
	cvt.s64.s32 	%rd113, %r645;
	add.s64 	%rd114, %rd113, %rd5;
	shl.b64 	%rd115, %rd114, 2;
	add.s64 	%rd116, %rd3, %rd115;
	ld.global.f32 	%f254, [%rd116+8];
	mul.f32 	%f255, %f1, %f254;
	sub.f32 	%f256, %f253, %f255;
	add.s64 	%rd117, %rd2, %rd115;
	ld.global.f32 	%f257, [%rd117+8];
	mul.f32 	%f258, %f1, %f257;
	cvt.rn.f32.u32 	%f259, %r14;
	sub.f32 	%f260, %f259, %f258;
	setp.lt.f32 	%p76, %f256, 0f3F000000;
	selp.f32 	%f261, 0f3F000000, %f256, %p76;
	cvt.f64.f32 	%fd16, %f261;
	setp.lt.f64 	%p77, %fd1, %fd16;
	selp.f32 	%f262, %f2, %f261, %p77;
	cvt.rzi.s32.f32 	%r646, %f262;
	setp.lt.f32 	%p78, %f260, 0f3F000000;
	selp.f32 	%f263, 0f3F000000, %f260, %p78;
	cvt.f64.f32 	%fd17, %f263;
	setp.lt.f64 	%p79, %fd1, %fd17;
	selp.f32 	%f264, %f2, %f263, %p79;
	cvt.rzi.s32.f32 	%r647, %f264;
	cvt.rn.f32.s32 	%f265, %r646;
	sub.f32 	%f266, %f262, %f265;
	mov.f32 	%f267, 0f3F800000;
	sub.f32 	%f268, %f267, %f266;
	cvt.rn.f32.s32 	%f269, %r647;
	sub.f32 	%f270, %f264, %f269;
	sub.f32 	%f271, %f267, %f270;
	mul.f32 	%f272, %f268, %f271;
	mad.lo.s32 	%r648, %r647, %r4, %r646;
	mul.wide.s32 	%rd118, %r648, 4;
	add.s64 	%rd119, %rd1, %rd118;
	ld.global.f32 	%f273, [%rd119];
	mul.f32 	%f274, %f273, %f272;
	st.shared.f32 	[%r17+12], %f274;
	mul.f32 	%f275, %f268, %f270;
	mul.wide.s32 	%rd120, %r4, 4;
	add.s64 	%rd121, %rd119, %rd120;
	ld.global.f32 	%f276, [%rd121];
	mul.f32 	%f277, %f276, %f275;
	st.shared.f32 	[%r21+12], %f277;
	mul.f32 	%f278, %f266, %f271;
	ld.global.f32 	%f279, [%rd119+4];
	mul.f32 	%f280, %f279, %f278;
	st.shared.f32 	[%r28+12], %f280;
	mul.f32 	%f281, %f266, %f270;
	ld.global.f32 	%f282, [%rd121+4];
	mul.f32 	%f283, %f281, %f282;
	st.shared.f32 	[%r30+12], %f283;
$L__BB2_16:
	setp.ge.s32 	%p80, %r13, %r3;
	setp.lt.s32 	%p81, %r13, 0;
	or.pred  	%p83, %p48, %p81;
	or.pred  	%p84, %p83, %p80;
	@%p84 bra 	$L__BB2_18;
	cvt.rn.f32.u32 	%f284, %r35;
	mad.lo.s32 	%r649, %r4, %r13, %r4;
	cvt.s64.s32 	%rd122, %r649;
	add.s64 	%rd123, %rd122, %rd5;
	shl.b64 	%rd124, %rd123, 2;
	add.s64 	%rd125, %rd3, %rd124;
	ld.global.f32 	%f285, [%rd125+12];
	mul.f32 	%f286, %f1, %f285;
	sub.f32 	%f287, %f284, %f286;
	add.s64 	%rd126, %rd2, %rd124;
	ld.global.f32 	%f288, [%rd126+12];
	mul.f32 	%f289, %f1, %f288;
	cvt.rn.f32.u32 	%f290, %r14;
	sub.f32 	%f291, %f290, %f289;
	setp.lt.f32 	%p85, %f287, 0f3F000000;
	selp.f32 	%f292, 0f3F000000, %f287, %p85;
	cvt.f64.f32 	%fd18, %f292;
	setp.lt.f64 	%p86, %fd1, %fd18;
	selp.f32 	%f293, %f2, %f292, %p86;
	cvt.rzi.s32.f32 	%r650, %f293;
	setp.lt.f32 	%p87, %f291, 0f3F000000;
	selp.f32 	%f294, 0f3F000000, %f291, %p87;
	cvt.f64.f32 	%fd19, %f294;
	setp.lt.f64 	%p88, %fd1, %fd19;
	selp.f32 	%f295, %f2, %f294, %p88;
	cvt.rzi.s32.f32 	%r651, %f295;
	cvt.rn.f32.s32 	%f296, %r650;
	sub.f32 	%f297, %f293, %f296;
	mov.f32 	%f298, 0f3F800000;
	sub.f32 	%f299, %f298, %f297;
	cvt.rn.f32.s32 	%f300, %r651;
	sub.f32 	%f301, %f295, %f300;
	sub.f32 	%f302, %f298, %f301;
	mul.f32 	%f303, %f299, %f302;
	mad.lo.s32 	%r652, %r651, %r4, %r650;
	mul.wide.s32 	%rd127, %r652, 4;
	add.s64 	%rd128, %rd1, %rd127;
	ld.global.f32 	%f304, [%rd128];
	mul.f32 	%f305, %f304, %f303;
	st.shared.f32 	[%r17+16], %f305;
	mul.f32 	%f306, %f299, %f301;
	mul.wide.s32 	%rd129, %r4, 4;
	add.s64 	%rd130, %rd128, %rd129;
	ld.global.f32 	%f307, [%rd130];
	mul.f32 	%f308, %f307, %f306;
	st.shared.f32 	[%r21+16], %f308;
	mul.f32 	%f309, %f297, %f302;
	ld.global.f32 	%f310, [%rd128+4];
	mul.f32 	%f311, %f310, %f309;
	st.shared.f32 	[%r28+16], %f311;
	mul.f32 	%f312, %f297, %f301;
	ld.global.f32 	%f313, [%rd130+4];
	mul.f32 	%f314, %f312, %f313;
	st.shared.f32 	[%r30+16], %f314;
$L__BB2_18:
	add.s32 	%r36, %r13, 2;
	setp.lt.s32 	%p89, %r13, -1;
	setp.gt.s32 	%p90, %r36, %r3;
	or.pred  	%p92, %p15, %p89;
	or.pred  	%p93, %p92, %p90;
	@%p93 bra 	$L__BB2_20;
	cvt.rn.f32.u32 	%f315, %r12;
	mad.lo.s32 	%r653, %r4, %r13, %r12;
	add.s32 	%r654, %r653, %r4;
	add.s32 	%r655, %r654, %r4;
	mul.wide.s32 	%rd131, %r655, 4;
	add.s64 	%rd132, %rd3, %rd131;
	ld.global.f32 	%f316, [%rd132];
	mul.f32 	%f317, %f1, %f316;
	sub.f32 	%f318, %f315, %f317;
	add.s64 	%rd133, %rd2, %rd131;
	ld.global.f32 	%f319, [%rd133];
	mul.f32 	%f320, %f1, %f319;
	cvt.rn.f32.u32 	%f321, %r36;
	sub.f32 	%f322, %f321, %f320;
	setp.lt.f32 	%p94, %f318, 0f3F000000;
	selp.f32 	%f323, 0f3F000000, %f318, %p94;
	cvt.f64.f32 	%fd20, %f323;
	setp.lt.f64 	%p95, %fd1, %fd20;
	selp.f32 	%f324, %f2, %f323, %p95;
	cvt.rzi.s32.f32 	%r656, %f324;
	setp.lt.f32 	%p96, %f322, 0f3F000000;
	selp.f32 	%f325, 0f3F000000, %f322, %p96;
	cvt.f64.f32 	%fd21, %f325;
	setp.lt.f64 	%p97, %fd1, %fd21;
	selp.f32 	%f326, %f2, %f325, %p97;
	cvt.rzi.s32.f32 	%r657, %f326;
	cvt.rn.f32.s32 	%f327, %r656;
	sub.f32 	%f328, %f324, %f327;
	mov.f32 	%f329, 0f3F800000;
	sub.f32 	%f330, %f329, %f328;
	cvt.rn.f32.s32 	%f331, %r657;
	sub.f32 	%f332, %f326, %f331;
	sub.f32 	%f333, %f329, %f332;
	mul.f32 	%f334, %f330, %f333;
	mad.lo.s32 	%r658, %r657, %r4, %r656;
	mul.wide.s32 	%rd134, %r658, 4;
	add.s64 	%rd135, %rd1, %rd134;
	ld.global.f32 	%f335, [%rd135];
	mul.f32 	%f336, %f335, %f334;
	st.shared.f32 	[%r18], %f336;
	mul.f32 	%f337, %f330, %f332;
	mul.wide.s32 	%rd136, %r4, 4;
	add.s64 	%rd137, %rd135, %rd136;
	ld.global.f32 	%f338, [%rd137];
	mul.f32 	%f339, %f338, %f337;
	st.shared.f32 	[%r22], %f339;
	mul.f32 	%f340, %f328, %f333;
	ld.global.f32 	%f341, [%rd135+4];
	mul.f32 	%f342, %f341, %f340;
	st.shared.f32 	[%r25], %f342;
	mul.f32 	%f343, %f328, %f332;
	ld.global.f32 	%f344, [%rd137+4];
	mul.f32 	%f345, %f343, %f344;
	add.s32 	%r659, %r25, %r19;
	st.shared.f32 	[%r659], %f345;
$L__BB2_20:
	setp.gt.s32 	%p98, %r36, %r3;
	setp.lt.s32 	%p99, %r13, -1;
	setp.lt.s32 	%p100, %r12, 0;
	setp.ge.s32 	%p101, %r12, %r3;
	or.pred  	%p102, %p100, %p99;
	or.pred  	%p103, %p102, %p101;
	or.pred  	%p104, %p103, %p98;
	@%p104 bra 	$L__BB2_22;
	cvt.rn.f32.u32 	%f346, %r32;
	mad.lo.s32 	%r660, %r4, %r13, %r4;
	add.s32 	%r661, %r660, %r4;
	cvt.s64.s32 	%rd138, %r661;
	add.s64 	%rd139, %rd138, %rd5;
	shl.b64 	%rd140, %rd139, 2;
	add.s64 	%rd141, %rd3, %rd140;
	ld.global.f32 	%f347, [%rd141+4];
	mul.f32 	%f348, %f1, %f347;
	sub.f32 	%f349, %f346, %f348;
	add.s64 	%rd142, %rd2, %rd140;
	ld.global.f32 	%f350, [%rd142+4];
	mul.f32 	%f351, %f1, %f350;
	cvt.rn.f32.u32 	%f352, %r36;
	sub.f32 	%f353, %f352, %f351;
	setp.lt.f32 	%p105, %f349, 0f3F000000;
	selp.f32 	%f354, 0f3F000000, %f349, %p105;
	cvt.f64.f32 	%fd22, %f354;
	setp.lt.f64 	%p106, %fd1, %fd22;
	selp.f32 	%f355, %f2, %f354, %p106;
	cvt.rzi.s32.f32 	%r662, %f355;
	setp.lt.f32 	%p107, %f353, 0f3F000000;
	selp.f32 	%f356, 0f3F000000, %f353, %p107;
	cvt.f64.f32 	%fd23, %f356;
	setp.lt.f64 	%p108, %fd1, %fd23;
	selp.f32 	%f357, %f2, %f356, %p108;
	cvt.rzi.s32.f32 	%r663, %f357;
	cvt.rn.f32.s32 	%f358, %r662;
	sub.f32 	%f359, %f355, %f358;
	mov.f32 	%f360, 0f3F800000;
	sub.f32 	%f361, %f360, %f359;
	cvt.rn.f32.s32 	%f362, %r663;
	sub.f32 	%f363, %f357, %f362;
	sub.f32 	%f364, %f360, %f363;
	mul.f32 	%f365, %f361, %f364;
	mad.lo.s32 	%r664, %r663, %r4, %r662;
	mul.wide.s32 	%rd143, %r664, 4;
	add.s64 	%rd144, %rd1, %rd143;
	ld.global.f32 	%f366, [%rd144];
	mul.f32 	%f367, %f366, %f365;
	st.shared.f32 	[%r18+4], %f367;
	mul.f32 	%f368, %f361, %f363;
	mul.wide.s32 	%rd145, %r4, 4;
	add.s64 	%rd146, %rd144, %rd145;
	ld.global.f32 	%f369, [%rd146];
	mul.f32 	%f370, %f369, %f368;
	st.shared.f32 	[%r22+4], %f370;
	mul.f32 	%f371, %f359, %f364;
	ld.global.f32 	%f372, [%rd144+4];
	mul.f32 	%f373, %f372, %f371;
	st.shared.f32 	[%r25+4], %f373;
	mul.f32 	%f374, %f359, %f363;
	ld.global.f32 	%f375, [%rd146+4];
	mul.f32 	%f376, %f374, %f375;
	add.s32 	%r665, %r25, %r19;
	st.shared.f32 	[%r665+4], %f376;
$L__BB2_22:
	setp.gt.s32 	%p109, %r36, %r3;
	setp.lt.s32 	%p110, %r13, -1;
	or.pred  	%p112, %p37, %p110;
	or.pred  	%p113, %p112, %p109;
	@%p113 bra 	$L__BB2_24;
	cvt.rn.f32.u32 	%f377, %r34;
	mad.lo.s32 	%r666, %r4, %r13, %r4;
	add.s32 	%r667, %r666, %r4;
	cvt.s64.s32 	%rd147, %r667;
	add.s64 	%rd148, %rd147, %rd5;
	shl.b64 	%rd149, %rd148, 2;
	add.s64 	%rd150, %rd3, %rd149;
	ld.global.f32 	%f378, [%rd150+8];
	mul.f32 	%f379, %f1, %f378;
	sub.f32 	%f380, %f377, %f379;
	add.s64 	%rd151, %rd2, %rd149;
	ld.global.f32 	%f381, [%rd151+8];
	mul.f32 	%f382, %f1, %f381;
	cvt.rn.f32.u32 	%f383, %r36;
	sub.f32 	%f384, %f383, %f382;
	setp.lt.f32 	%p114, %f380, 0f3F000000;
	selp.f32 	%f385, 0f3F000000, %f380, %p114;
	cvt.f64.f32 	%fd24, %f385;
	setp.lt.f64 	%p115, %fd1, %fd24;
	selp.f32 	%f386, %f2, %f385, %p115;
	cvt.rzi.s32.f32 	%r668, %f386;
	setp.lt.f32 	%p116, %f384, 0f3F000000;
	selp.f32 	%f387, 0f3F000000, %f384, %p116;
	cvt.f64.f32 	%fd25, %f387;
	setp.lt.f64 	%p117, %fd1, %fd25;
	selp.f32 	%f388, %f2, %f387, %p117;
	cvt.rzi.s32.f32 	%r669, %f388;
	cvt.rn.f32.s32 	%f389, %r668;
	sub.f32 	%f390, %f386, %f389;
	mov.f32 	%f391, 0f3F800000;
	sub.f32 	%f392, %f391, %f390;
	cvt.rn.f32.s32 	%f393, %r669;
	sub.f32 	%f394, %f388, %f393;
	sub.f32 	%f395, %f391, %f394;
	mul.f32 	%f396, %f392, %f395;
	mad.lo.s32 	%r670, %r669, %r4, %r668;
	mul.wide.s32 	%rd152, %r670, 4;
	add.s64 	%rd153, %rd1, %rd152;
	ld.global.f32 	%f397, [%rd153];
	mul.f32 	%f398, %f397, %f396;
	st.shared.f32 	[%r18+8], %f398;
	mul.f32 	%f399, %f392, %f394;
	mul.wide.s32 	%rd154, %r4, 4;
	add.s64 	%rd155, %rd153, %rd154;
	ld.global.f32 	%f400, [%rd155];
	mul.f32 	%f401, %f400, %f399;
	st.shared.f32 	[%r22+8], %f401;
	mul.f32 	%f402, %f390, %f395;
	ld.global.f32 	%f403, [%rd153+4];
	mul.f32 	%f404, %f403, %f402;
	st.shared.f32 	[%r25+8], %f404;
	mul.f32 	%f405, %f390, %f394;
	ld.global.f32 	%f406, [%rd155+4];
	mul.f32 	%f407, %f405, %f406;
	add.s32 	%r671, %r25, %r19;
	st.shared.f32 	[%r671+8], %f407;
$L__BB2_24:
	setp.gt.s32 	%p118, %r36, %r3;
	setp.lt.s32 	%p119, %r13, -1;
	or.pred  	%p121, %p48, %p119;
	or.pred  	%p122, %p121, %p118;
	@%p122 bra 	$L__BB2_26;
	cvt.rn.f32.u32 	%f408, %r35;
	mad.lo.s32 	%r672, %r4, %r13, %r4;
	add.s32 	%r673, %r672, %r4;
	cvt.s64.s32 	%rd156, %r673;
	add.s64 	%rd157, %rd156, %rd5;
	shl.b64 	%rd158, %rd157, 2;
	add.s64 	%rd159, %rd3, %rd158;
	ld.global.f32 	%f409, [%rd159+12];
	mul.f32 	%f410, %f1, %f409;
	sub.f32 	%f411, %f408, %f410;
	add.s64 	%rd160, %rd2, %rd158;
	ld.global.f32 	%f412, [%rd160+12];
	mul.f32 	%f413, %f1, %f412;
	add.s32 	%r674, %r13, 2;
	cvt.rn.f32.u32 	%f414, %r674;
	sub.f32 	%f415, %f414, %f413;
	setp.lt.f32 	%p123, %f411, 0f3F000000;
	selp.f32 	%f416, 0f3F000000, %f411, %p123;
	cvt.f64.f32 	%fd26, %f416;
	setp.lt.f64 	%p124, %fd1, %fd26;
	selp.f32 	%f417, %f2, %f416, %p124;
	cvt.rzi.s32.f32 	%r675, %f417;
	setp.lt.f32 	%p125, %f415, 0f3F000000;
	selp.f32 	%f418, 0f3F000000, %f415, %p125;
	cvt.f64.f32 	%fd27, %f418;
	setp.lt.f64 	%p126, %fd1, %fd27;
	selp.f32 	%f419, %f2, %f418, %p126;
	cvt.rzi.s32.f32 	%r676, %f419;
	cvt.rn.f32.s32 	%f420, %r675;
	sub.f32 	%f421, %f417, %f420;
	mov.f32 	%f422, 0f3F800000;
	sub.f32 	%f423, %f422, %f421;
	cvt.rn.f32.s32 	%f424, %r676;
	sub.f32 	%f425, %f419, %f424;
	sub.f32 	%f426, %f422, %f425;
	mul.f32 	%f427, %f423, %f426;
	mad.lo.s32 	%r677, %r676, %r4, %r675;
	mul.wide.s32 	%rd161, %r677, 4;
	add.s64 	%rd162, %rd1, %rd161;
	ld.global.f32 	%f428, [%rd162];
	mul.f32 	%f429, %f428, %f427;
	st.shared.f32 	[%r18+12], %f429;
	mul.f32 	%f430, %f423, %f425;
	mul.wide.s32 	%rd163, %r4, 4;
	add.s64 	%rd164, %rd162, %rd163;
	ld.global.f32 	%f431, [%rd164];
	mul.f32 	%f432, %f431, %f430;
	st.shared.f32 	[%r22+12], %f432;
	mul.f32 	%f433, %f421, %f426;
	ld.global.f32 	%f434, [%rd162+4];
	mul.f32 	%f435, %f434, %f433;
	st.shared.f32 	[%r25+12], %f435;
	mul.f32 	%f436, %f421, %f425;
	ld.global.f32 	%f437, [%rd164+4];
	mul.f32 	%f438, %f436, %f437;
	add.s32 	%r678, %r25, %r19;
	st.shared.f32 	[%r678+12], %f438;
$L__BB2_26:
	add.s32 	%r37, %r13, 3;
	setp.lt.s32 	%p127, %r13, -2;
	setp.gt.s32 	%p128, %r37, %r3;
	cvt.rn.f32.u32 	%f3, %r37;
	or.pred  	%p130, %p15, %p127;
	or.pred  	%p131, %p130, %p128;
	@%p131 bra 	$L__BB2_28;
	cvt.rn.f32.u32 	%f439, %r12;
	mad.lo.s32 	%r679, %r4, %r13, %r12;
	add.s32 	%r680, %r679, %r4;
	add.s32 	%r681, %r680, %r4;
	add.s32 	%r682, %r681, %r4;
	mul.wide.s32 	%rd165, %r682, 4;
	add.s64 	%rd166, %rd3, %rd165;
	ld.global.f32 	%f440, [%rd166];
	mul.f32 	%f441, %f1, %f440;
	sub.f32 	%f442, %f439, %f441;
	add.s64 	%rd167, %rd2, %rd165;
	ld.global.f32 	%f443, [%rd167];
	mul.f32 	%f444, %f1, %f443;
	sub.f32 	%f445, %f3, %f444;
	setp.lt.f32 	%p132, %f442, 0f3F000000;
	selp.f32 	%f446, 0f3F000000, %f442, %p132;
	cvt.f64.f32 	%fd28, %f446;
	setp.lt.f64 	%p133, %fd1, %fd28;
	selp.f32 	%f447, %f2, %f446, %p133;
	cvt.rzi.s32.f32 	%r683, %f447;
	setp.lt.f32 	%p134, %f445, 0f3F000000;
	selp.f32 	%f448, 0f3F000000, %f445, %p134;
	cvt.f64.f32 	%fd29, %f448;
	setp.lt.f64 	%p135, %fd1, %fd29;
	selp.f32 	%f449, %f2, %f448, %p135;
	cvt.rzi.s32.f32 	%r684, %f449;
	cvt.rn.f32.s32 	%f450, %r683;
	sub.f32 	%f451, %f447, %f450;
	mov.f32 	%f452, 0f3F800000;
	sub.f32 	%f453, %f452, %f451;
	cvt.rn.f32.s32 	%f454, %r684;
	sub.f32 	%f455, %f449, %f454;
	sub.f32 	%f456, %f452, %f455;
	mul.f32 	%f457, %f453, %f456;
	mad.lo.s32 	%r685, %r684, %r4, %r683;
	mul.wide.s32 	%rd168, %r685, 4;
	add.s64 	%rd169, %rd1, %rd168;
	ld.global.f32 	%f458, [%rd169];
	mul.f32 	%f459, %f458, %f457;
	st.shared.f32 	[%r24], %f459;
	mul.f32 	%f460, %f453, %f455;
	mul.wide.s32 	%rd170, %r4, 4;
	add.s64 	%rd171, %rd169, %rd170;
	ld.global.f32 	%f461, [%rd171];
	mul.f32 	%f462, %f461, %f460;
	st.shared.f32 	[%r27], %f462;
	mul.f32 	%f463, %f451, %f456;
	ld.global.f32 	%f464, [%rd169+4];
	mul.f32 	%f465, %f464, %f463;
	st.shared.f32 	[%r29], %f465;
	mul.f32 	%f466, %f451, %f455;
	ld.global.f32 	%f467, [%rd171+4];
	mul.f32 	%f468, %f466, %f467;
	st.shared.f32 	[%r31], %f468;
$L__BB2_28:
	setp.gt.s32 	%p136, %r37, %r3;
	setp.lt.s32 	%p137, %r13, -2;
	setp.lt.s32 	%p138, %r12, 0;
	setp.ge.s32 	%p139, %r12, %r3;
	or.pred  	%p140, %p138, %p137;
	or.pred  	%p141, %p140, %p139;
	mad.lo.s32 	%r686, %r4, %r13, %r4;
	add.s32 	%r687, %r686, %r4;
	add.s32 	%r688, %r687, %r4;
	cvt.s64.s32 	%rd172, %r688;
	add.s64 	%rd173, %rd172, %rd5;
	shl.b64 	%rd174, %rd173, 2;
	add.s64 	%rd6, %rd2, %rd174;
	add.s64 	%rd7, %rd3, %rd174;
	or.pred  	%p142, %p141, %p136;
	@%p142 bra 	$L__BB2_30;
	cvt.rn.f32.u32 	%f469, %r32;
	ld.global.f32 	%f470, [%rd7+4];
	mul.f32 	%f471, %f1, %f470;
	sub.f32 	%f472, %f469, %f471;
	ld.global.f32 	%f473, [%rd6+4];
	mul.f32 	%f474, %f1, %f473;
	sub.f32 	%f475, %f3, %f474;
	setp.lt.f32 	%p143, %f472, 0f3F000000;
	selp.f32 	%f476, 0f3F000000, %f472, %p143;
	cvt.f64.f32 	%fd30, %f476;
	setp.lt.f64 	%p144, %fd1, %fd30;
	selp.f32 	%f477, %f2, %f476, %p144;
	cvt.rzi.s32.f32 	%r689, %f477;
	setp.lt.f32 	%p145, %f475, 0f3F000000;
	selp.f32 	%f478, 0f3F000000, %f475, %p145;
	cvt.f64.f32 	%fd31, %f478;
	setp.lt.f64 	%p146, %fd1, %fd31;
	selp.f32 	%f479, %f2, %f478, %p146;
	cvt.rzi.s32.f32 	%r690, %f479;
	cvt.rn.f32.s32 	%f480, %r689;
	sub.f32 	%f481, %f477, %f480;
	mov.f32 	%f482, 0f3F800000;
	sub.f32 	%f483, %f482, %f481;
	cvt.rn.f32.s32 	%f484, %r690;
	sub.f32 	%f485, %f479, %f484;
	sub.f32 	%f486, %f482, %f485;
	mul.f32 	%f487, %f483, %f486;
	mad.lo.s32 	%r691, %r690, %r4, %r689;
	mul.wide.s32 	%rd175, %r691, 4;
	add.s64 	%rd176, %rd1, %rd175;
	ld.global.f32 	%f488, [%rd176];
	mul.f32 	%f489, %f488, %f487;
	st.shared.f32 	[%r24+4], %f489;
	mul.f32 	%f490, %f483, %f485;
	mul.wide.s32 	%rd177, %r4, 4;
	add.s64 	%rd178, %rd176, %rd177;
	ld.global.f32 	%f491, [%rd178];
	mul.f32 	%f492, %f491, %f490;
	st.shared.f32 	[%r27+4], %f492;
	mul.f32 	%f493, %f481, %f486;
	ld.global.f32 	%f494, [%rd176+4];
	mul.f32 	%f495, %f494, %f493;
	st.shared.f32 	[%r29+4], %f495;
	mul.f32 	%f496, %f481, %f485;
	ld.global.f32 	%f497, [%rd178+4];
	mul.f32 	%f498, %f496, %f497;
	st.shared.f32 	[%r31+4], %f498;
$L__BB2_30:
	or.pred  	%p150, %p37, %p137;
	or.pred  	%p151, %p150, %p136;
	@%p151 bra 	$L__BB2_32;
	cvt.rn.f32.u32 	%f499, %r34;
	ld.global.f32 	%f500, [%rd7+8];
	mul.f32 	%f501, %f1, %f500;
	sub.f32 	%f502, %f499, %f501;
	ld.global.f32 	%f503, [%rd6+8];
	mul.f32 	%f504, %f1, %f503;
	sub.f32 	%f505, %f3, %f504;
	setp.lt.f32 	%p152, %f502, 0f3F000000;
	selp.f32 	%f506, 0f3F000000, %f502, %p152;
	cvt.f64.f32 	%fd32, %f506;
	setp.lt.f64 	%p153, %fd1, %fd32;
	selp.f32 	%f507, %f2, %f506, %p153;
	cvt.rzi.s32.f32 	%r692, %f507;
	setp.lt.f32 	%p154, %f505, 0f3F000000;
	selp.f32 	%f508, 0f3F000000, %f505, %p154;
	cvt.f64.f32 	%fd33, %f508;
	setp.lt.f64 	%p155, %fd1, %fd33;
	selp.f32 	%f509, %f2, %f508, %p155;
	cvt.rzi.s32.f32 	%r693, %f509;
	cvt.rn.f32.s32 	%f510, %r692;
	sub.f32 	%f511, %f507, %f510;
	mov.f32 	%f512, 0f3F800000;
	sub.f32 	%f513, %f512, %f511;
	cvt.rn.f32.s32 	%f514, %r693;
	sub.f32 	%f515, %f509, %f514;
	sub.f32 	%f516, %f512, %f515;
	mul.f32 	%f517, %f513, %f516;
	mad.lo.s32 	%r694, %r693, %r4, %r692;
	mul.wide.s32 	%rd179, %r694, 4;
	add.s64 	%rd180, %rd1, %rd179;
	ld.global.f32 	%f518, [%rd180];
	mul.f32 	%f519, %f518, %f517;
	st.shared.f32 	[%r24+8], %f519;
	mul.f32 	%f520, %f513, %f515;
	mul.wide.s32 	%rd181, %r4, 4;
	add.s64 	%rd182, %rd180, %rd181;
	ld.global.f32 	%f521, [%rd182];
	mul.f32 	%f522, %f521, %f520;
	st.shared.f32 	[%r27+8], %f522;
	mul.f32 	%f523, %f511, %f516;
	ld.global.f32 	%f524, [%rd180+4];
	mul.f32 	%f525, %f524, %f523;
	st.shared.f32 	[%r29+8], %f525;
	mul.f32 	%f526, %f511, %f515;
	ld.global.f32 	%f527, [%rd182+4];
	mul.f32 	%f528, %f526, %f527;
	st.shared.f32 	[%r31+8], %f528;
$L__BB2_32:
	setp.gt.s32 	%p156, %r37, %r3;
	setp.lt.s32 	%p157, %r13, -2;
	or.pred  	%p159, %p48, %p157;
	or.pred  	%p160, %p159, %p156;
	@%p160 bra 	$L__BB2_34;
	cvt.rn.f32.u32 	%f529, %r35;
	ld.global.f32 	%f530, [%rd7+12];
	mul.f32 	%f531, %f1, %f530;
	sub.f32 	%f532, %f529, %f531;
	ld.global.f32 	%f533, [%rd6+12];
	mul.f32 	%f534, %f1, %f533;
	sub.f32 	%f535, %f3, %f534;
	setp.lt.f32 	%p161, %f532, 0f3F000000;
	selp.f32 	%f536, 0f3F000000, %f532, %p161;
	cvt.f64.f32 	%fd34, %f536;
	setp.lt.f64 	%p162, %fd1, %fd34;
	selp.f32 	%f537, %f2, %f536, %p162;
	cvt.rzi.s32.f32 	%r695, %f537;
	setp.lt.f32 	%p163, %f535, 0f3F000000;
	selp.f32 	%f538, 0f3F000000, %f535, %p163;
	cvt.f64.f32 	%fd35, %f538;
	setp.lt.f64 	%p164, %fd1, %fd35;
	selp.f32 	%f539, %f2, %f538, %p164;
	cvt.rzi.s32.f32 	%r696, %f539;
	cvt.rn.f32.s32 	%f540, %r695;
	sub.f32 	%f541, %f537, %f540;
	mov.f32 	%f542, 0f3F800000;
	sub.f32 	%f543, %f542, %f541;
	cvt.rn.f32.s32 	%f544, %r696;
	sub.f32 	%f545, %f539, %f544;
	sub.f32 	%f546, %f542, %f545;
	mul.f32 	%f547, %f543, %f546;
	mad.lo.s32 	%r697, %r696, %r4, %r695;
	mul.wide.s32 	%rd183, %r697, 4;
	add.s64 	%rd184, %rd1, %rd183;
	ld.global.f32 	%f548, [%rd184];
	mul.f32 	%f549, %f548, %f547;
	st.shared.f32 	[%r24+12], %f549;
	mul.f32 	%f550, %f543, %f545;
	mul.wide.s32 	%rd185, %r4, 4;
	add.s64 	%rd186, %rd184, %rd185;
	ld.global.f32 	%f551, [%rd186];
	mul.f32 	%f552, %f551, %f550;
	st.shared.f32 	[%r27+12], %f552;
	mul.f32 	%f553, %f541, %f546;
	ld.global.f32 	%f554, [%rd184+4];
	mul.f32 	%f555, %f554, %f553;
	st.shared.f32 	[%r29+12], %f555;
	mul.f32 	%f556, %f541, %f545;
	ld.global.f32 	%f557, [%rd186+4];
	mul.f32 	%f558, %f556, %f557;
	st.shared.f32 	[%r31+12], %f558;
$L__BB2_34:
	setp.lt.s32 	%p165, %r11, 5;
	add.s32 	%r937, %r13, 4;
	setp.ge.s32 	%p166, %r937, %r4;
	or.pred  	%p167, %p165, %p166;
	@%p167 bra 	$L__BB2_48;
	setp.gt.s32 	%p168, %r8, 4;
	add.s32 	%r39, %r12, 4;
	setp.lt.s32 	%p169, %r39, %r4;
	and.pred  	%p4, %p168, %p169;
	cvt.rn.f64.s32 	%fd36, %r3;
	add.f64 	%fd2, %fd36, 0d3FE0000000000000;
	sub.s32 	%r699, %r3, %r12;
	add.s32 	%r700, %r699, -3;
	add.s32 	%r701, %r7, -4;
	min.u32 	%r40, %r700, %r701;
	mov.b32 	%r932, 4;
	not.pred 	%p170, %p4;
	cvt.rn.f32.f64 	%f629, %fd2;
	mul.wide.s32 	%rd211, %r4, 4;
	mov.u32 	%r931, %r937;
$L__BB2_36:
	mov.u32 	%r42, %r932;
	@%p170 bra 	$L__BB2_47;
	setp.eq.s32 	%p171, %r40, 0;
	mul.lo.s32 	%r43, %r4, %r931;
	cvt.rn.f32.u32 	%f4, %r931;
	mov.b32 	%r936, 4;
	mov.u32 	%r935, %r39;
	@%p171 bra 	$L__BB2_44;
	mov.b32 	%r934, 4;
	mov.u32 	%r935, %r39;
$L__BB2_39:
	mad.lo.s32 	%r704, %r42, %r8, %r15;
	add.s32 	%r705, %r704, %r934;
	setp.lt.s32 	%p172, %r935, 1;
	max.s32 	%r706, %r935, %r931;
	setp.gt.s32 	%p173, %r706, %r3;
	shl.b32 	%r707, %r705, 2;
	mov.u32 	%r708, sharedMem;
	add.s32 	%r46, %r708, %r707;
	add.s32 	%r47, %r46, %r19;
	add.s32 	%r48, %r47, %r19;
	or.pred  	%p174, %p173, %p172;
	@%p174 bra 	$L__BB2_41;
	cvt.rn.f32.u32 	%f559, %r935;
	add.s32 	%r709, %r43, %r935;
	mul.wide.s32 	%rd187, %r709, 4;
	add.s64 	%rd188, %rd3, %rd187;
	ld.global.f32 	%f560, [%rd188];
	mul.f32 	%f561, %f1, %f560;
	sub.f32 	%f562, %f559, %f561;
	add.s64 	%rd189, %rd2, %rd187;
	ld.global.f32 	%f563, [%rd189];
	mul.f32 	%f564, %f1, %f563;
	sub.f32 	%f565, %f4, %f564;
	setp.lt.f32 	%p175, %f562, 0f3F000000;
	selp.f32 	%f566, 0f3F000000, %f562, %p175;
	cvt.f64.f32 	%fd37, %f566;
	setp.lt.f64 	%p176, %fd2, %fd37;
	cvt.rn.f32.f64 	%f567, %fd2;
	selp.f32 	%f568, %f567, %f566, %p176;
	cvt.rzi.s32.f32 	%r710, %f568;
	setp.lt.f32 	%p177, %f565, 0f3F000000;
	selp.f32 	%f569, 0f3F000000, %f565, %p177;
	cvt.f64.f32 	%fd38, %f569;
	setp.lt.f64 	%p178, %fd2, %fd38;
	selp.f32 	%f570, %f567, %f569, %p178;
	cvt.rzi.s32.f32 	%r711, %f570;
	cvt.rn.f32.s32 	%f571, %r710;
	sub.f32 	%f572, %f568, %f571;
	mov.f32 	%f573, 0f3F800000;
	sub.f32 	%f574, %f573, %f572;
	cvt.rn.f32.s32 	%f575, %r711;
	sub.f32 	%f576, %f570, %f575;
	sub.f32 	%f577, %f573, %f576;
	mul.f32 	%f578, %f574, %f577;
	mad.lo.s32 	%r712, %r711, %r4, %r710;
	mul.wide.s32 	%rd190, %r712, 4;
	add.s64 	%rd191, %rd1, %rd190;
	ld.global.f32 	%f579, [%rd191];
	mul.f32 	%f580, %f579, %f578;
	st.shared.f32 	[%r46], %f580;
	mul.f32 	%f581, %f574, %f576;
	add.s64 	%rd193, %rd191, %rd211;
	ld.global.f32 	%f582, [%rd193];
	mul.f32 	%f583, %f582, %f581;
	st.shared.f32 	[%r47], %f583;
	mul.f32 	%f584, %f572, %f577;
	ld.global.f32 	%f585, [%rd191+4];
	mul.f32 	%f586, %f585, %f584;
	st.shared.f32 	[%r48], %f586;
	mul.f32 	%f587, %f572, %f576;
	ld.global.f32 	%f588, [%rd193+4];
	mul.f32 	%f589, %f587, %f588;
	add.s32 	%r713, %r48, %r19;
	st.shared.f32 	[%r713], %f589;
$L__BB2_41:
	add.s32 	%r714, %r934, %r12;
	add.s32 	%r49, %r714, 1;
	setp.lt.s32 	%p179, %r49, 1;
	max.s32 	%r715, %r49, %r931;
	setp.gt.s32 	%p180, %r715, %r3;
	or.pred  	%p181, %p180, %p179;
	@%p181 bra 	$L__BB2_43;
	cvt.rn.f32.u32 	%f590, %r49;
	cvt.s64.s32 	%rd194, %r43;
	cvt.s64.s32 	%rd195, %r12;
	cvt.s64.s32 	%rd196, %r934;
	add.s64 	%rd197, %rd196, %rd195;
	add.s64 	%rd198, %rd197, %rd194;
	shl.b64 	%rd199, %rd198, 2;
	add.s64 	%rd200, %rd3, %rd199;
	ld.global.f32 	%f591, [%rd200+4];
	mul.f32 	%f592, %f1, %f591;
	sub.f32 	%f593, %f590, %f592;
	add.s64 	%rd201, %rd2, %rd199;
	ld.global.f32 	%f594, [%rd201+4];
	mul.f32 	%f595, %f1, %f594;
	sub.f32 	%f596, %f4, %f595;
	setp.lt.f32 	%p182, %f593, 0f3F000000;
	selp.f32 	%f597, 0f3F000000, %f593, %p182;
	cvt.f64.f32 	%fd39, %f597;
	setp.lt.f64 	%p183, %fd2, %fd39;
	cvt.rn.f32.f64 	%f598, %fd2;
	selp.f32 	%f599, %f598, %f597, %p183;
	cvt.rzi.s32.f32 	%r716, %f599;
	setp.lt.f32 	%p184, %f596, 0f3F000000;
	selp.f32 	%f600, 0f3F000000, %f596, %p184;
	cvt.f64.f32 	%fd40, %f600;
	setp.lt.f64 	%p185, %fd2, %fd40;
	selp.f32 	%f601, %f598, %f600, %p185;
	cvt.rzi.s32.f32 	%r717, %f601;
	cvt.rn.f32.s32 	%f602, %r716;
	sub.f32 	%f603, %f599, %f602;
	mov.f32 	%f604, 0f3F800000;
	sub.f32 	%f605, %f604, %f603;
	cvt.rn.f32.s32 	%f606, %r717;
	sub.f32 	%f607, %f601, %f606;
	sub.f32 	%f608, %f604, %f607;
	mul.f32 	%f609, %f605, %f608;
	mad.lo.s32 	%r718, %r717, %r4, %r716;
	mul.wide.s32 	%rd202, %r718, 4;
	add.s64 	%rd203, %rd1, %rd202;
	ld.global.f32 	%f610, [%rd203];
	mul.f32 	%f611, %f610, %f609;
	st.shared.f32 	[%r46+4], %f611;
	mul.f32 	%f612, %f605, %f607;
	mul.wide.s32 	%rd204, %r4, 4;
	add.s64 	%rd205, %rd203, %rd204;
	ld.global.f32 	%f613, [%rd205];
	mul.f32 	%f614, %f613, %f612;
	st.shared.f32 	[%r47+4], %f614;
	mul.f32 	%f615, %f603, %f608;
	ld.global.f32 	%f616, [%rd203+4];
	mul.f32 	%f617, %f616, %f615;
	st.shared.f32 	[%r48+4], %f617;
	mul.f32 	%f618, %f603, %f607;
	ld.global.f32 	%f619, [%rd205+4];
	mul.f32 	%f620, %f618, %f619;
	add.s32 	%r719, %r48, %r19;
	st.shared.f32 	[%r719+4], %f620;
$L__BB2_43:
	add.s32 	%r936, %r934, 2;
	add.s32 	%r935, %r49, 1;
	add.s32 	%r720, %r934, -2;
	add.s32 	%r721, %r40, 1;
	and.b32  	%r722, %r721, -2;
	setp.ne.s32 	%p186, %r720, %r722;
	mov.u32 	%r934, %r936;
	@%p186 bra 	$L__BB2_39;
$L__BB2_44:
	and.b32  	%r723, %r40, 1;
	setp.eq.b32 	%p187, %r723, 1;
	@%p187 bra 	$L__BB2_47;
	mad.lo.s32 	%r724, %r42, %r8, %r15;
	add.s32 	%r54, %r724, %r936;
	setp.lt.s32 	%p188, %r935, 1;
	max.s32 	%r725, %r935, %r931;
	setp.gt.s32 	%p189, %r725, %r3;
	or.pred  	%p190, %p189, %p188;
	@%p190 bra 	$L__BB2_47;
	cvt.rn.f32.u32 	%f621, %r935;
	add.s32 	%r726, %r43, %r935;
	mul.wide.s32 	%rd206, %r726, 4;
	add.s64 	%rd207, %rd3, %rd206;
	ld.global.f32 	%f622, [%rd207];
	mul.f32 	%f623, %f1, %f622;
	sub.f32 	%f624, %f621, %f623;
	add.s64 	%rd208, %rd2, %rd206;
	ld.global.f32 	%f625, [%rd208];
	mul.f32 	%f626, %f1, %f625;
	sub.f32 	%f627, %f4, %f626;
	setp.lt.f32 	%p191, %f624, 0f3F000000;
	selp.f32 	%f628, 0f3F000000, %f624, %p191;
	cvt.f64.f32 	%fd41, %f628;
	setp.lt.f64 	%p192, %fd2, %fd41;
	selp.f32 	%f630, %f629, %f628, %p192;
	cvt.rzi.s32.f32 	%r727, %f630;
	setp.lt.f32 	%p193, %f627, 0f3F000000;
	selp.f32 	%f631, 0f3F000000, %f627, %p193;
	cvt.f64.f32 	%fd42, %f631;
	setp.lt.f64 	%p194, %fd2, %fd42;
	selp.f32 	%f632, %f629, %f631, %p194;
	cvt.rzi.s32.f32 	%r728, %f632;
	cvt.rn.f32.s32 	%f633, %r727;
	sub.f32 	%f634, %f630, %f633;
	mov.f32 	%f635, 0f3F800000;
	sub.f32 	%f636, %f635, %f634;
	cvt.rn.f32.s32 	%f637, %r728;
	sub.f32 	%f638, %f632, %f637;
	sub.f32 	%f639, %f635, %f638;
	mul.f32 	%f640, %f636, %f639;
	mad.lo.s32 	%r729, %r728, %r4, %r727;
	mul.wide.s32 	%rd209, %r729, 4;
	add.s64 	%rd210, %rd1, %rd209;
	ld.global.f32 	%f641, [%rd210];
	mul.f32 	%f642, %f641, %f640;
	shl.b32 	%r730, %r54, 2;
	mov.u32 	%r731, sharedMem;
	add.s32 	%r732, %r731, %r730;
	st.shared.f32 	[%r732], %f642;
	mul.f32 	%f643, %f636, %f638;
	add.s64 	%rd212, %rd210, %rd211;
	ld.global.f32 	%f644, [%rd212];
	mul.f32 	%f645, %f644, %f643;
	add.s32 	%r733, %r732, %r19;
	st.shared.f32 	[%r733], %f645;
	mul.f32 	%f646, %f634, %f639;
	ld.global.f32 	%f647, [%rd210+4];
	mul.f32 	%f648, %f647, %f646;
	add.s32 	%r734, %r733, %r19;
	st.shared.f32 	[%r734], %f648;
	mul.f32 	%f649, %f634, %f638;
	ld.global.f32 	%f650, [%rd212+4];
	mul.f32 	%f651, %f649, %f650;
	add.s32 	%r735, %r734, %r19;
	st.shared.f32 	[%r735], %f651;
$L__BB2_47:
	add.s32 	%r932, %r42, 1;
	setp.lt.s32 	%p195, %r932, %r11;
	add.s32 	%r931, %r14, %r42;
	setp.lt.s32 	%p196, %r931, %r4;
	and.pred  	%p197, %p195, %p196;
	@%p197 bra 	$L__BB2_36;
$L__BB2_48:
	setp.ge.s32 	%p198, %r14, %r3;
	bar.sync 	0;
	@%p198 bra 	$L__BB2_82;
	add.s32 	%r736, %r12, 1;
	setp.ge.s32 	%p199, %r736, %r3;
	@%p199 bra 	$L__BB2_82;
	mul.lo.s32 	%r57, %r4, %r13;
	setp.lt.s32 	%p200, %r13, 1;
	setp.gt.s32 	%p201, %r13, %r3;
	add.s32 	%r58, %r57, %r12;
	setp.gt.s32 	%p202, %r12, 0;
	setp.le.s32 	%p203, %r12, %r3;
	and.pred  	%p5, %p202, %p203;
	not.pred 	%p204, %p5;
	or.pred  	%p205, %p204, %p200;
	or.pred  	%p206, %p205, %p201;
	@%p206 bra 	$L__BB2_52;
	ld.shared.f32 	%f652, [%r16];
	ld.shared.f32 	%f653, [%r20];
	add.f32 	%f654, %f652, %f653;
	ld.shared.f32 	%f655, [%r23];
	add.f32 	%f656, %f654, %f655;
	ld.shared.f32 	%f657, [%r26];
	add.f32 	%f658, %f656, %f657;
	mul.wide.s32 	%rd213, %r58, 4;
	add.s64 	%rd214, %rd4, %rd213;
	st.global.f32 	[%rd214], %f658;
$L__BB2_52:
	setp.gt.s32 	%p207, %r13, %r3;
	setp.lt.s32 	%p208, %r13, 1;
	setp.lt.s32 	%p209, %r12, 0;
	setp.ge.s32 	%p210, %r12, %r3;
	or.pred  	%p211, %p209, %p208;
	or.pred  	%p212, %p211, %p210;
	cvt.s64.s32 	%rd8, %r12;
	cvt.s64.s32 	%rd215, %r57;
	add.s64 	%rd216, %rd215, %rd8;
	shl.b64 	%rd217, %rd216, 2;
	add.s64 	%rd9, %rd4, %rd217;
	or.pred  	%p213, %p212, %p207;
	@%p213 bra 	$L__BB2_54;
	ld.shared.f32 	%f659, [%r16+4];
	ld.shared.f32 	%f660, [%r20+4];
	add.f32 	%f661, %f659, %f660;
	ld.shared.f32 	%f662, [%r23+4];
	add.f32 	%f663, %f661, %f662;
	ld.shared.f32 	%f664, [%r26+4];
	add.f32 	%f665, %f663, %f664;
	st.global.f32 	[%rd9+4], %f665;
$L__BB2_54:
	setp.gt.s32 	%p214, %r13, %r3;
	setp.lt.s32 	%p215, %r13, 1;
	add.s32 	%r737, %r12, 2;
	setp.gt.s32 	%p216, %r12, -2;
	setp.le.s32 	%p217, %r737, %r3;
	and.pred  	%p6, %p216, %p217;
	not.pred 	%p218, %p6;
	or.pred  	%p219, %p218, %p215;
	or.pred  	%p220, %p219, %p214;
	@%p220 bra 	$L__BB2_56;
	ld.shared.f32 	%f666, [%r16+8];
	ld.shared.f32 	%f667, [%r20+8];
	add.f32 	%f668, %f666, %f667;
	ld.shared.f32 	%f669, [%r23+8];
	add.f32 	%f670, %f668, %f669;
	ld.shared.f32 	%f671, [%r26+8];
	add.f32 	%f672, %f670, %f671;
	st.global.f32 	[%rd9+8], %f672;
$L__BB2_56:
	setp.gt.s32 	%p221, %r13, %r3;
	setp.lt.s32 	%p222, %r13, 1;
	add.s32 	%r738, %r12, 3;
	setp.gt.s32 	%p223, %r12, -3;
	setp.le.s32 	%p224, %r738, %r3;
	and.pred  	%p7, %p223, %p224;
	not.pred 	%p225, %p7;
	or.pred  	%p226, %p225, %p222;
	or.pred  	%p227, %p226, %p221;
	@%p227 bra 	$L__BB2_58;
	ld.shared.f32 	%f673, [%r16+12];
	ld.shared.f32 	%f674, [%r20+12];
	add.f32 	%f675, %f673, %f674;
	ld.shared.f32 	%f676, [%r23+12];
	add.f32 	%f677, %f675, %f676;
	ld.shared.f32 	%f678, [%r26+12];
	add.f32 	%f679, %f677, %f678;
	st.global.f32 	[%rd9+12], %f679;
$L__BB2_58:
	add.s32 	%r59, %r57, %r4;
	setp.lt.s32 	%p228, %r13, 0;
	setp.ge.s32 	%p229, %r13, %r3;
	add.s32 	%r60, %r58, %r4;
	or.pred  	%p231, %p204, %p228;
	or.pred  	%p232, %p231, %p229;
	@%p232 bra 	$L__BB2_60;
	ld.shared.f32 	%f680, [%r17+4];
	ld.shared.f32 	%f681, [%r21+4];
	add.f32 	%f682, %f680, %f681;
	ld.shared.f32 	%f683, [%r28+4];
	add.f32 	%f684, %f682, %f683;
	ld.shared.f32 	%f685, [%r30+4];
	add.f32 	%f686, %f684, %f685;
	mul.wide.s32 	%rd218, %r60, 4;
	add.s64 	%rd219, %rd4, %rd218;
	st.global.f32 	[%rd219], %f686;
$L__BB2_60:
	or.b32  	%r739, %r13, %r12;
	setp.lt.s32 	%p233, %r739, 0;
	max.s32 	%r740, %r13, %r12;
	setp.ge.s32 	%p234, %r740, %r3;
	cvt.s64.s32 	%rd220, %r59;
	add.s64 	%rd221, %rd220, %rd8;
	shl.b64 	%rd222, %rd221, 2;
	add.s64 	%rd10, %rd4, %rd222;
	or.pred  	%p235, %p234, %p233;
	@%p235 bra 	$L__BB2_62;
	ld.shared.f32 	%f687, [%r17+8];
	ld.shared.f32 	%f688, [%r21+8];
	add.f32 	%f689, %f687, %f688;
	ld.shared.f32 	%f690, [%r28+8];
	add.f32 	%f691, %f689, %f690;
	ld.shared.f32 	%f692, [%r30+8];
	add.f32 	%f693, %f691, %f692;
	st.global.f32 	[%rd10+4], %f693;
$L__BB2_62:
	setp.ge.s32 	%p236, %r13, %r3;
	setp.lt.s32 	%p237, %r13, 0;
	or.pred  	%p239, %p218, %p237;
	or.pred  	%p240, %p239, %p236;
	@%p240 bra 	$L__BB2_64;
	ld.shared.f32 	%f694, [%r17+12];
	ld.shared.f32 	%f695, [%r21+12];
	add.f32 	%f696, %f694, %f695;
	ld.shared.f32 	%f697, [%r28+12];
	add.f32 	%f698, %f696, %f697;
	ld.shared.f32 	%f699, [%r30+12];
	add.f32 	%f700, %f698, %f699;
	st.global.f32 	[%rd10+8], %f700;
$L__BB2_64:
	setp.ge.s32 	%p241, %r13, %r3;
	setp.lt.s32 	%p242, %r13, 0;
	or.pred  	%p244, %p225, %p242;
	or.pred  	%p245, %p244, %p241;
	@%p245 bra 	$L__BB2_66;
	ld.shared.f32 	%f701, [%r17+16];
	ld.shared.f32 	%f702, [%r21+16];
	add.f32 	%f703, %f701, %f702;
	ld.shared.f32 	%f704, [%r28+16];
	add.f32 	%f705, %f703, %f704;
	ld.shared.f32 	%f706, [%r30+16];
	add.f32 	%f707, %f705, %f706;
	st.global.f32 	[%rd10+12], %f707;
$L__BB2_66:
	add.s32 	%r61, %r25, %r19;
	add.s32 	%r62, %r13, 2;
	add.s32 	%r63, %r59, %r4;
	setp.lt.s32 	%p246, %r13, -1;
	setp.gt.s32 	%p247, %r62, %r3;
	add.s32 	%r64, %r60, %r4;
	or.pred  	%p249, %p204, %p246;
	or.pred  	%p250, %p249, %p247;
	@%p250 bra 	$L__BB2_68;
	ld.shared.f32 	%f708, [%r18];
	ld.shared.f32 	%f709, [%r22];
	add.f32 	%f710, %f708, %f709;
	ld.shared.f32 	%f711, [%r25];
	add.f32 	%f712, %f710, %f711;
	ld.shared.f32 	%f713, [%r61];
	add.f32 	%f714, %f712, %f713;
	mul.wide.s32 	%rd223, %r64, 4;
	add.s64 	%rd224, %rd4, %rd223;
	st.global.f32 	[%rd224], %f714;
$L__BB2_68:
	setp.gt.s32 	%p251, %r62, %r3;
	setp.lt.s32 	%p252, %r13, -1;
	setp.lt.s32 	%p253, %r12, 0;
	setp.ge.s32 	%p254, %r12, %r3;
	or.pred  	%p255, %p253, %p252;
	or.pred  	%p256, %p255, %p254;
	cvt.s64.s32 	%rd225, %r63;
	add.s64 	%rd226, %rd225, %rd8;
	shl.b64 	%rd227, %rd226, 2;
	add.s64 	%rd11, %rd4, %rd227;
	or.pred  	%p257, %p256, %p251;
	@%p257 bra 	$L__BB2_70;
	ld.shared.f32 	%f715, [%r18+4];
	ld.shared.f32 	%f716, [%r22+4];
	add.f32 	%f717, %f715, %f716;
	ld.shared.f32 	%f718, [%r25+4];
	add.f32 	%f719, %f717, %f718;
	ld.shared.f32 	%f720, [%r61+4];
	add.f32 	%f721, %f719, %f720;
	st.global.f32 	[%rd11+4], %f721;
$L__BB2_70:
	setp.gt.s32 	%p258, %r62, %r3;
	setp.lt.s32 	%p259, %r13, -1;
	or.pred  	%p261, %p218, %p259;
	or.pred  	%p262, %p261, %p258;
	@%p262 bra 	$L__BB2_72;
	ld.shared.f32 	%f722, [%r18+8];
	ld.shared.f32 	%f723, [%r22+8];
	add.f32 	%f724, %f722, %f723;
	ld.shared.f32 	%f725, [%r25+8];
	add.f32 	%f726, %f724, %f725;
	ld.shared.f32 	%f727, [%r61+8];
	add.f32 	%f728, %f726, %f727;
	st.global.f32 	[%rd11+8], %f728;
$L__BB2_72:
	setp.gt.s32 	%p263, %r62, %r3;
	setp.lt.s32 	%p264, %r13, -1;
	or.pred  	%p266, %p225, %p264;
	or.pred  	%p267, %p266, %p263;
	@%p267 bra 	$L__BB2_74;
	ld.shared.f32 	%f729, [%r18+12];
	ld.shared.f32 	%f730, [%r22+12];
	add.f32 	%f731, %f729, %f730;
	ld.shared.f32 	%f732, [%r25+12];
	add.f32 	%f733, %f731, %f732;
	ld.shared.f32 	%f734, [%r61+12];
	add.f32 	%f735, %f733, %f734;
	st.global.f32 	[%rd11+12], %f735;
$L__BB2_74:
	add.s32 	%r65, %r13, 3;
	setp.lt.s32 	%p268, %r13, -2;
	setp.gt.s32 	%p269, %r65, %r3;
	or.pred  	%p271, %p204, %p268;
	or.pred  	%p272, %p271, %p269;
	@%p272 bra 	$L__BB2_76;
	ld.shared.f32 	%f736, [%r24];
	ld.shared.f32 	%f737, [%r27];
	add.f32 	%f738, %f736, %f737;
	ld.shared.f32 	%f739, [%r29];
	add.f32 	%f740, %f738, %f739;
	ld.shared.f32 	%f741, [%r31];
	add.f32 	%f742, %f740, %f741;
	add.s32 	%r741, %r64, %r4;
	mul.wide.s32 	%rd228, %r741, 4;
	add.s64 	%rd229, %rd4, %rd228;
	st.global.f32 	[%rd229], %f742;
$L__BB2_76:
	setp.gt.s32 	%p273, %r65, %r3;
	setp.lt.s32 	%p274, %r13, -2;
	setp.lt.s32 	%p275, %r12, 0;
	setp.ge.s32 	%p276, %r12, %r3;
	or.pred  	%p277, %p275, %p274;
	or.pred  	%p278, %p277, %p276;
	add.s32 	%r742, %r63, %r4;
	cvt.s64.s32 	%rd230, %r742;
	add.s64 	%rd231, %rd230, %rd8;
	shl.b64 	%rd232, %rd231, 2;
	add.s64 	%rd12, %rd4, %rd232;
	or.pred  	%p279, %p278, %p273;
	@%p279 bra 	$L__BB2_78;
	ld.shared.f32 	%f743, [%r24+4];
	ld.shared.f32 	%f744, [%r27+4];
	add.f32 	%f745, %f743, %f744;
	ld.shared.f32 	%f746, [%r29+4];
	add.f32 	%f747, %f745, %f746;
	ld.shared.f32 	%f748, [%r31+4];
	add.f32 	%f749, %f747, %f748;
	st.global.f32 	[%rd12+4], %f749;
$L__BB2_78:
	setp.gt.s32 	%p280, %r65, %r3;
	setp.lt.s32 	%p281, %r13, -2;
	or.pred  	%p283, %p218, %p281;
	or.pred  	%p284, %p283, %p280;
	@%p284 bra 	$L__BB2_80;
	ld.shared.f32 	%f750, [%r24+8];
	ld.shared.f32 	%f751, [%r27+8];
	add.f32 	%f752, %f750, %f751;
	ld.shared.f32 	%f753, [%r29+8];
	add.f32 	%f754, %f752, %f753;
	ld.shared.f32 	%f755, [%r31+8];
	add.f32 	%f756, %f754, %f755;
	st.global.f32 	[%rd12+8], %f756;
$L__BB2_80:
	setp.gt.s32 	%p285, %r65, %r3;
	setp.lt.s32 	%p286, %r13, -2;
	or.pred  	%p288, %p225, %p286;
	or.pred  	%p289, %p288, %p285;
	@%p289 bra 	$L__BB2_82;
	ld.shared.f32 	%f757, [%r24+12];
	ld.shared.f32 	%f758, [%r27+12];
	add.f32 	%f759, %f757, %f758;
	ld.shared.f32 	%f760, [%r29+12];
	add.f32 	%f761, %f759, %f760;
	ld.shared.f32 	%f762, [%r31+12];
	add.f32 	%f763, %f761, %f762;
	st.global.f32 	[%rd12+12], %f763;
$L__BB2_82:
	setp.lt.s32 	%p290, %r11, 5;
	setp.ge.s32 	%p291, %r937, %r4;
	or.pred  	%p292, %p290, %p291;
	@%p292 bra 	$L__BB2_107;
	setp.gt.s32 	%p293, %r8, 4;
	add.s32 	%r66, %r12, 4;
	setp.lt.s32 	%p294, %r66, %r4;
	and.pred  	%p8, %p293, %p294;
	sub.s32 	%r744, %r3, %r12;
	add.s32 	%r745, %r744, -3;
	add.s32 	%r746, %r7, -4;
	min.u32 	%r67, %r745, %r746;
	add.s32 	%r747, %r67, 1;
	and.b32  	%r68, %r747, 3;
	and.b32  	%r748, %r747, -4;
	neg.s32 	%r69, %r748;
	mov.b32 	%r938, 4;
	not.pred 	%p295, %p8;
	cvt.s64.s32 	%rd243, %r12;
$L__BB2_84:
	mov.u32 	%r71, %r938;
	@%p295 bra 	$L__BB2_106;
	setp.lt.u32 	%p296, %r67, 3;
	mul.lo.s32 	%r72, %r4, %r937;
	mad.lo.s32 	%r73, %r71, %r8, %r15;
	mov.b32 	%r944, 4;
	mov.u32 	%r943, %r66;
	@%p296 bra 	$L__BB2_97;
	mov.b32 	%r942, 4;
	mov.b32 	%r939, 0;
	cvt.s64.s32 	%rd238, %r72;
	mov.u32 	%r940, %r69;
	mov.u32 	%r943, %r66;
$L__BB2_87:
	add.s32 	%r752, %r73, %r942;
	setp.lt.s32 	%p297, %r943, 1;
	max.s32 	%r753, %r943, %r937;
	setp.gt.s32 	%p298, %r753, %r3;
	shl.b32 	%r754, %r752, 2;
	mov.u32 	%r755, sharedMem;
	add.s32 	%r78, %r755, %r754;
	add.s32 	%r79, %r78, %r19;
	add.s32 	%r80, %r79, %r19;
	add.s32 	%r81, %r80, %r19;
	or.pred  	%p299, %p298, %p297;
	@%p299 bra 	$L__BB2_89;
	ld.shared.f32 	%f764, [%r78];
	ld.shared.f32 	%f765, [%r79];
	add.f32 	%f766, %f764, %f765;
	ld.shared.f32 	%f767, [%r80];
	add.f32 	%f768, %f766, %f767;
	ld.shared.f32 	%f769, [%r81];
	add.f32 	%f770, %f768, %f769;
	add.s32 	%r756, %r72, %r943;
	mul.wide.s32 	%rd233, %r756, 4;
	add.s64 	%rd234, %rd4, %rd233;
	st.global.f32 	[%rd234], %f770;
$L__BB2_89:
	add.s32 	%r757, %r942, %r12;
	add.s32 	%r82, %r757, 1;
	setp.lt.s32 	%p300, %r82, 1;
	max.s32 	%r758, %r82, %r937;
	setp.gt.s32 	%p301, %r758, %r3;
	cvt.s64.s32 	%rd236, %r942;
	add.s64 	%rd237, %rd236, %rd243;
	add.s64 	%rd239, %rd237, %rd238;
	shl.b64 	%rd240, %rd239, 2;
	add.s64 	%rd13, %rd4, %rd240;
	or.pred  	%p302, %p301, %p300;
	@%p302 bra 	$L__BB2_91;
	ld.shared.f32 	%f771, [%r78+4];
	ld.shared.f32 	%f772, [%r79+4];
	add.f32 	%f773, %f771, %f772;
	ld.shared.f32 	%f774, [%r80+4];
	add.f32 	%f775, %f773, %f774;
	ld.shared.f32 	%f776, [%r81+4];
	add.f32 	%f777, %f775, %f776;
	st.global.f32 	[%rd13+4], %f777;
$L__BB2_91:
	add.s32 	%r759, %r82, 1;
	setp.gt.u32 	%p303, %r82, 2147483646;
	max.s32 	%r760, %r759, %r937;
	setp.gt.s32 	%p304, %r760, %r3;
	or.pred  	%p305, %p304, %p303;
	@%p305 bra 	$L__BB2_93;
	ld.shared.f32 	%f778, [%r78+8];
	ld.shared.f32 	%f779, [%r79+8];
	add.f32 	%f780, %f778, %f779;
	ld.shared.f32 	%f781, [%r80+8];
	add.f32 	%f782, %f780, %f781;
	ld.shared.f32 	%f783, [%r81+8];
	add.f32 	%f784, %f782, %f783;
	st.global.f32 	[%rd13+8], %f784;
$L__BB2_93:
	add.s32 	%r761, %r82, 2;
	setp.lt.s32 	%p306, %r761, 1;
	max.s32 	%r762, %r761, %r937;
	setp.gt.s32 	%p307, %r762, %r3;
	or.pred  	%p308, %p307, %p306;
	@%p308 bra 	$L__BB2_95;
	ld.shared.f32 	%f785, [%r78+12];
	ld.shared.f32 	%f786, [%r79+12];
	add.f32 	%f787, %f785, %f786;
	ld.shared.f32 	%f788, [%r80+12];
	add.f32 	%f789, %f787, %f788;
	ld.shared.f32 	%f790, [%r81+12];
	add.f32 	%f791, %f789, %f790;
	st.global.f32 	[%rd13+12], %f791;
$L__BB2_95:
	add.s32 	%r942, %r942, 4;
	add.s32 	%r943, %r82, 3;
	add.s32 	%r940, %r940, 4;
	add.s32 	%r939, %r939, 4;
	setp.ne.s32 	%p309, %r940, 0;
	@%p309 bra 	$L__BB2_87;
	add.s32 	%r944, %r939, 4;
$L__BB2_97:
	setp.eq.s32 	%p310, %r68, 0;
	@%p310 bra 	$L__BB2_106;
	add.s32 	%r763, %r73, %r944;
	setp.lt.s32 	%p311, %r943, 1;
	max.s32 	%r764, %r943, %r937;
	setp.gt.s32 	%p312, %r764, %r3;
	shl.b32 	%r765, %r763, 2;
	mov.u32 	%r766, sharedMem;
	add.s32 	%r90, %r766, %r765;
	add.s32 	%r91, %r90, %r19;
	add.s32 	%r92, %r91, %r19;
	add.s32 	%r93, %r92, %r19;
	or.pred  	%p313, %p312, %p311;
	@%p313 bra 	$L__BB2_100;
	ld.shared.f32 	%f792, [%r90];
	ld.shared.f32 	%f793, [%r91];
	add.f32 	%f794, %f792, %f793;
	ld.shared.f32 	%f795, [%r92];
	add.f32 	%f796, %f794, %f795;
	ld.shared.f32 	%f797, [%r93];
	add.f32 	%f798, %f796, %f797;
	add.s32 	%r767, %r72, %r943;
	mul.wide.s32 	%rd241, %r767, 4;
	add.s64 	%rd242, %rd4, %rd241;
	st.global.f32 	[%rd242], %f798;
$L__BB2_100:
	setp.eq.s32 	%p314, %r68, 1;
	add.s32 	%r768, %r944, %r12;
	add.s32 	%r94, %r768, 1;
	@%p314 bra 	$L__BB2_106;
	setp.lt.s32 	%p315, %r94, 1;
	max.s32 	%r769, %r94, %r937;
	setp.gt.s32 	%p316, %r769, %r3;
	cvt.s64.s32 	%rd244, %r944;
	add.s64 	%rd245, %rd244, %rd243;
	cvt.s64.s32 	%rd246, %r72;
	add.s64 	%rd247, %rd245, %rd246;
	shl.b64 	%rd248, %rd247, 2;
	add.s64 	%rd14, %rd4, %rd248;
	or.pred  	%p317, %p316, %p315;
	@%p317 bra 	$L__BB2_103;
	ld.shared.f32 	%f799, [%r90+4];
	ld.shared.f32 	%f800, [%r91+4];
	add.f32 	%f801, %f799, %f800;
	ld.shared.f32 	%f802, [%r92+4];
	add.f32 	%f803, %f801, %f802;
	ld.shared.f32 	%f804, [%r93+4];
	add.f32 	%f805, %f803, %f804;
	st.global.f32 	[%rd14+4], %f805;
$L__BB2_103:
	setp.eq.s32 	%p318, %r68, 2;
	@%p318 bra 	$L__BB2_106;
	add.s32 	%r770, %r94, 1;
	setp.gt.u32 	%p319, %r94, 2147483646;
	max.s32 	%r771, %r770, %r937;
	setp.gt.s32 	%p320, %r771, %r3;
	or.pred  	%p321, %p320, %p319;
	@%p321 bra 	$L__BB2_106;
	ld.shared.f32 	%f806, [%r90+8];
	ld.shared.f32 	%f807, [%r91+8];
	add.f32 	%f808, %f806, %f807;
	ld.shared.f32 	%f809, [%r92+8];
	add.f32 	%f810, %f808, %f809;
	ld.shared.f32 	%f811, [%r93+8];
	add.f32 	%f812, %f810, %f811;
	st.global.f32 	[%rd14+8], %f812;
$L__BB2_106:
	add.s32 	%r938, %r71, 1;
	setp.lt.s32 	%p322, %r938, %r11;
	add.s32 	%r937, %r14, %r71;
	setp.lt.s32 	%p323, %r937, %r4;
	and.pred  	%p324, %p322, %p323;
	@%p324 bra 	$L__BB2_84;
$L__BB2_107:
	or.b32  	%r772, %r1, %r2;
	setp.ne.s32 	%p325, %r772, 0;
	@%p325 bra 	$L__BB2_177;
	setp.gt.u32 	%p673, %r10, 2147483646;
	@%p673 bra 	$L__BB2_142;
	setp.ne.s32 	%p674, %r595, 1;
	@%p674 bra 	$L__BB2_126;
	and.b32  	%r97, %r11, 3;
	setp.lt.u32 	%p688, %r10, 3;
	mov.b32 	%r953, 0;
	@%p688 bra 	$L__BB2_121;
	and.b32  	%r953, %r11, -4;
	shl.b32 	%r916, %r3, 2;
	add.s32 	%r99, %r916, 8;
	shl.b32 	%r947, %r3, 1;
	mul.lo.s32 	%r946, %r3, 3;
	mov.b32 	%r949, 0;
	mov.b32 	%r945, 4;
	mov.u32 	%r948, %r3;
$L__BB2_112:
	setp.gt.s32 	%p689, %r949, %r3;
	setp.eq.s32 	%p690, %r949, 0;
	or.pred  	%p691, %p690, %p689;
	@%p691 bra 	$L__BB2_114;
	add.s32 	%r917, %r945, -4;
	mul.wide.s32 	%rd527, %r917, 4;
	add.s64 	%rd528, %rd4, %rd527;
	ld.global.f32 	%f950, [%rd528+4];
	neg.f32 	%f951, %f950;
	st.global.f32 	[%rd528], %f951;
$L__BB2_114:
	setp.ge.s32 	%p692, %r949, %r3;
	@%p692 bra 	$L__BB2_116;
	add.s32 	%r918, %r948, 2;
	mul.wide.s32 	%rd529, %r918, 4;
	add.s64 	%rd530, %rd4, %rd529;
	ld.global.f32 	%f952, [%rd530+4];
	neg.f32 	%f953, %f952;
	st.global.f32 	[%rd530], %f953;
$L__BB2_116:
	add.s32 	%r107, %r949, 2;
	setp.gt.s32 	%p693, %r107, %r3;
	@%p693 bra 	$L__BB2_118;
	add.s32 	%r919, %r947, 4;
	mul.wide.s32 	%rd531, %r919, 4;
	add.s64 	%rd532, %rd4, %rd531;
	ld.global.f32 	%f954, [%rd532+4];
	neg.f32 	%f955, %f954;
	st.global.f32 	[%rd532], %f955;
$L__BB2_118:
	add.s32 	%r108, %r107, 1;
	setp.gt.s32 	%p694, %r108, %r3;
	@%p694 bra 	$L__BB2_120;
	add.s32 	%r920, %r946, 6;
	mul.wide.s32 	%rd533, %r920, 4;
	add.s64 	%rd534, %rd4, %rd533;
	ld.global.f32 	%f956, [%rd534+4];
	neg.f32 	%f957, %f956;
	st.global.f32 	[%rd534], %f957;
$L__BB2_120:
	add.s32 	%r948, %r948, %r99;
	add.s32 	%r947, %r947, %r99;
	add.s32 	%r946, %r946, %r99;
	add.s32 	%r945, %r945, %r99;
	add.s32 	%r949, %r108, 1;
	setp.ne.s32 	%p695, %r949, %r953;
	@%p695 bra 	$L__BB2_112;
$L__BB2_121:
	setp.eq.s32 	%p696, %r97, 0;
	@%p696 bra 	$L__BB2_142;
	mul.lo.s32 	%r952, %r953, %r4;
	neg.s32 	%r951, %r97;
$L__BB2_123:
	.pragma "nounroll";
	setp.gt.s32 	%p697, %r953, %r3;
	setp.eq.s32 	%p698, %r953, 0;
	or.pred  	%p699, %p698, %p697;
	@%p699 bra 	$L__BB2_125;
	mul.wide.s32 	%rd535, %r952, 4;
	add.s64 	%rd536, %rd4, %rd535;
	ld.global.f32 	%f958, [%rd536+4];
	neg.f32 	%f959, %f958;
	st.global.f32 	[%rd536], %f959;
$L__BB2_125:
	add.s32 	%r953, %r953, 1;
	add.s32 	%r952, %r952, %r4;
	add.s32 	%r951, %r951, 1;
	setp.eq.s32 	%p700, %r951, 0;
	@%p700 bra 	$L__BB2_142;
	bra.uni 	$L__BB2_123;
$L__BB2_126:
	and.b32  	%r123, %r11, 3;
	setp.lt.u32 	%p675, %r10, 3;
	mov.b32 	%r954, 0;
	@%p675 bra 	$L__BB2_137;
	and.b32  	%r954, %r11, -4;
	shl.b32 	%r908, %r3, 2;
	add.s32 	%r125, %r908, 8;
	shl.b32 	%r966, %r3, 1;
	mul.lo.s32 	%r965, %r3, 3;
	mov.b32 	%r968, 0;
	mov.b32 	%r964, 4;
	mov.u32 	%r967, %r3;
$L__BB2_128:
	setp.gt.s32 	%p676, %r968, %r3;
	setp.eq.s32 	%p677, %r968, 0;
	or.pred  	%p678, %p677, %p676;
	@%p678 bra 	$L__BB2_130;
	add.s32 	%r909, %r964, -4;
	mul.wide.s32 	%rd517, %r909, 4;
	add.s64 	%rd518, %rd4, %rd517;
	ld.global.f32 	%f945, [%rd518+4];
	st.global.f32 	[%rd518], %f945;
$L__BB2_130:
	setp.ge.s32 	%p679, %r968, %r3;
	@%p679 bra 	$L__BB2_132;
	add.s32 	%r910, %r967, 2;
	mul.wide.s32 	%rd519, %r910, 4;
	add.s64 	%rd520, %rd4, %rd519;
	ld.global.f32 	%f946, [%rd520+4];
	st.global.f32 	[%rd520], %f946;
$L__BB2_132:
	add.s32 	%r161, %r968, 2;
	setp.gt.s32 	%p680, %r161, %r3;
	@%p680 bra 	$L__BB2_134;
	add.s32 	%r911, %r966, 4;
	mul.wide.s32 	%rd521, %r911, 4;
	add.s64 	%rd522, %rd4, %rd521;
	ld.global.f32 	%f947, [%rd522+4];
	st.global.f32 	[%rd522], %f947;
$L__BB2_134:
	add.s32 	%r162, %r161, 1;
	setp.gt.s32 	%p681, %r162, %r3;
	@%p681 bra 	$L__BB2_136;
	add.s32 	%r912, %r965, 6;
	mul.wide.s32 	%rd523, %r912, 4;
	add.s64 	%rd524, %rd4, %rd523;
	ld.global.f32 	%f948, [%rd524+4];
	st.global.f32 	[%rd524], %f948;
$L__BB2_136:
	add.s32 	%r967, %r967, %r125;
	add.s32 	%r966, %r966, %r125;
	add.s32 	%r965, %r965, %r125;
	add.s32 	%r964, %r964, %r125;
	add.s32 	%r968, %r162, 1;
	setp.eq.s32 	%p682, %r968, %r954;
	@%p682 bra 	$L__BB2_137;
	bra.uni 	$L__BB2_128;
$L__BB2_137:
	setp.eq.s32 	%p683, %r123, 0;
	@%p683 bra 	$L__BB2_142;
	mul.lo.s32 	%r956, %r954, %r4;
	neg.s32 	%r955, %r123;
$L__BB2_139:
	.pragma "nounroll";
	setp.gt.s32 	%p684, %r954, %r3;
	setp.eq.s32 	%p685, %r954, 0;
	or.pred  	%p686, %p685, %p684;
	@%p686 bra 	$L__BB2_141;
	mul.wide.s32 	%rd525, %r956, 4;
	add.s64 	%rd526, %rd4, %rd525;
	ld.global.f32 	%f949, [%rd526+4];
	st.global.f32 	[%rd526], %f949;
$L__BB2_141:
	add.s32 	%r954, %r954, 1;
	add.s32 	%r956, %r956, %r4;
	add.s32 	%r955, %r955, 1;
	setp.ne.s32 	%p687, %r955, 0;
	@%p687 bra 	$L__BB2_139;
$L__BB2_142:
	setp.gt.u32 	%p701, %r7, 2147483646;
	@%p701 bra 	$L__BB2_176;
	setp.ne.s32 	%p702, %r595, 2;
	@%p702 bra 	$L__BB2_160;
	and.b32  	%r137, %r8, 3;
	setp.lt.u32 	%p716, %r7, 3;
	mov.b32 	%r963, 0;
	@%p716 bra 	$L__BB2_155;
	and.b32  	%r963, %r8, -4;
	add.s64 	%rd15, %rd4, 8;
	mov.b32 	%r959, 0;
	mov.u64 	%rd546, %rd15;
$L__BB2_146:
	mul.wide.s32 	%rd540, %r4, 4;
	add.s64 	%rd17, %rd15, %rd540;
	setp.eq.s32 	%p717, %r959, 0;
	setp.gt.s32 	%p718, %r959, %r3;
	or.pred  	%p719, %p717, %p718;
	@%p719 bra 	$L__BB2_148;
	ld.global.f32 	%f965, [%rd17+-8];
	neg.f32 	%f966, %f965;
	st.global.f32 	[%rd546+-8], %f966;
$L__BB2_148:
	setp.ge.s32 	%p720, %r959, %r3;
	@%p720 bra 	$L__BB2_150;
	ld.global.f32 	%f967, [%rd17+-4];
	neg.f32 	%f968, %f967;
	st.global.f32 	[%rd546+-4], %f968;
$L__BB2_150:
	add.s32 	%r141, %r959, 2;
	setp.gt.s32 	%p721, %r141, %r3;
	@%p721 bra 	$L__BB2_152;
	ld.global.f32 	%f969, [%rd17];
	neg.f32 	%f970, %f969;
	st.global.f32 	[%rd546], %f970;
$L__BB2_152:
	add.s32 	%r142, %r141, 1;
	setp.gt.s32 	%p722, %r142, %r3;
	@%p722 bra 	$L__BB2_154;
	ld.global.f32 	%f971, [%rd17+4];
	neg.f32 	%f972, %f971;
	st.global.f32 	[%rd546+4], %f972;
$L__BB2_154:
	add.s32 	%r4, %r4, 4;
	add.s64 	%rd546, %rd546, 16;
	add.s32 	%r959, %r142, 1;
	setp.ne.s32 	%p723, %r959, %r963;
	@%p723 bra 	$L__BB2_146;
$L__BB2_155:
	setp.eq.s32 	%p724, %r137, 0;
	@%p724 bra 	$L__BB2_176;
	mul.wide.u32 	%rd541, %r963, 4;
	add.s64 	%rd547, %rd4, %rd541;
	add.s32 	%r930, %r963, %r3;
	add.s32 	%r962, %r930, 2;
	neg.s32 	%r961, %r137;
$L__BB2_157:
	.pragma "nounroll";
	setp.eq.s32 	%p725, %r963, 0;
	setp.gt.s32 	%p726, %r963, %r3;
	or.pred  	%p727, %p725, %p726;
	@%p727 bra 	$L__BB2_159;
	mul.wide.s32 	%rd542, %r962, 4;
	add.s64 	%rd543, %rd4, %rd542;
	ld.global.f32 	%f973, [%rd543];
	neg.f32 	%f974, %f973;
	st.global.f32 	[%rd547], %f974;
$L__BB2_159:
	add.s32 	%r963, %r963, 1;
	add.s64 	%rd547, %rd547, 4;
	add.s32 	%r962, %r962, 1;
	add.s32 	%r961, %r961, 1;
	setp.eq.s32 	%p728, %r961, 0;
	@%p728 bra 	$L__BB2_176;
	bra.uni 	$L__BB2_157;
$L__BB2_160:
	and.b32  	%r154, %r8, 3;
	setp.lt.u32 	%p703, %r7, 3;
	mov.b32 	%r972, 0;
	@%p703 bra 	$L__BB2_171;
	and.b32  	%r972, %r8, -4;
	add.s64 	%rd548, %rd4, 8;
	mov.b32 	%r971, 0;
	mov.b32 	%r969, 2;
	mov.u32 	%r970, %r3;
$L__BB2_162:
	setp.eq.s32 	%p704, %r969, 2;
	setp.gt.s32 	%p705, %r971, %r3;
	or.pred  	%p706, %p704, %p705;
	add.s32 	%r924, %r970, 2;
	mul.wide.s32 	%rd537, %r924, 4;
	add.s64 	%rd24, %rd4, %rd537;
	@%p706 bra 	$L__BB2_164;
	ld.global.f32 	%f960, [%rd24];
	st.global.f32 	[%rd548+-8], %f960;
$L__BB2_164:
	setp.ge.s32 	%p707, %r971, %r3;
	@%p707 bra 	$L__BB2_166;
	ld.global.f32 	%f961, [%rd24+4];
	st.global.f32 	[%rd548+-4], %f961;
$L__BB2_166:
	add.s32 	%r925, %r971, 2;
	setp.gt.s32 	%p708, %r925, %r3;
	@%p708 bra 	$L__BB2_168;
	ld.global.f32 	%f962, [%rd24+8];
	st.global.f32 	[%rd548], %f962;
$L__BB2_168:
	add.s32 	%r926, %r971, 3;
	setp.gt.s32 	%p709, %r926, %r3;
	@%p709 bra 	$L__BB2_170;
	ld.global.f32 	%f963, [%rd24+12];
	st.global.f32 	[%rd548+4], %f963;
$L__BB2_170:
	add.s32 	%r971, %r971, 4;
	add.s32 	%r970, %r970, 4;
	add.s32 	%r969, %r969, 4;
	add.s64 	%rd548, %rd548, 16;
	setp.ne.s32 	%p710, %r971, %r972;
	@%p710 bra 	$L__BB2_162;
$L__BB2_171:
	setp.eq.s32 	%p711, %r154, 0;
	@%p711 bra 	$L__BB2_176;
	mul.wide.u32 	%rd538, %r972, 4;
	add.s64 	%rd549, %rd4, %rd538;
	add.s32 	%r927, %r972, %r3;
	add.s32 	%r974, %r927, 2;
	neg.s32 	%r973, %r154;
$L__BB2_173:
	.pragma "nounroll";
	mul.wide.s32 	%rd539, %r974, 4;
	add.s64 	%rd28, %rd4, %rd539;
	setp.eq.s32 	%p712, %r972, 0;
	setp.gt.s32 	%p713, %r972, %r3;
	or.pred  	%p714, %p712, %p713;
	@%p714 bra 	$L__BB2_175;
	ld.global.f32 	%f964, [%rd28];
	st.global.f32 	[%rd549], %f964;
$L__BB2_175:
	add.s32 	%r972, %r972, 1;
	add.s64 	%rd549, %rd549, 4;
	add.s32 	%r974, %r974, 1;
	add.s32 	%r973, %r973, 1;
	setp.ne.s32 	%p715, %r973, 0;
	@%p715 bra 	$L__BB2_173;
$L__BB2_176:
	ld.global.f32 	%f975, [%rd4+4];
	mul.wide.s32 	%rd544, %r3, 4;
	add.s64 	%rd545, %rd4, %rd544;
	ld.global.f32 	%f976, [%rd545+8];
	add.f32 	%f977, %f975, %f976;
	mul.f32 	%f978, %f977, 0f3F000000;
	st.global.f32 	[%rd4], %f978;
	bra.uni 	$L__BB2_526;
$L__BB2_177:
	add.s32 	%r183, %r6, -1;
	setp.ne.s32 	%p326, %r1, %r183;
	@%p326 bra 	$L__BB2_423;
	add.s32 	%r781, %r9, -1;
	setp.ne.s32 	%p369, %r2, %r781;
	@%p369 bra 	$L__BB2_246;
	setp.gt.u32 	%p622, %r10, 2147483646;
	@%p622 bra 	$L__BB2_193;
	and.b32  	%r184, %r11, 3;
	setp.lt.u32 	%p623, %r10, 3;
	mov.b32 	%r976, 0;
	@%p623 bra 	$L__BB2_185;
	and.b32  	%r976, %r11, -4;
	neg.s32 	%r990, %r976;
	mul.lo.s32 	%r988, %r4, %r14;
	shl.b32 	%r883, %r3, 2;
	add.s32 	%r188, %r883, 8;
	add.s32 	%r987, %r3, %r988;
	add.s32 	%r884, %r13, 2;
	mul.lo.s32 	%r986, %r4, %r884;
	add.s32 	%r985, %r3, %r986;
	add.s32 	%r885, %r13, 3;
	mul.lo.s32 	%r984, %r885, %r4;
	add.s32 	%r983, %r3, %r984;
	mul.lo.s32 	%r886, %r2, %r4;
	mul.lo.s32 	%r982, %r886, %r11;
	add.s32 	%r981, %r3, %r982;
	cvt.s64.s32 	%rd33, %r3;
$L__BB2_182:
	add.s32 	%r223, %r14, -1;
	setp.gt.s32 	%p624, %r223, %r3;
	setp.lt.s32 	%p625, %r223, 1;
	or.pred  	%p626, %p625, %p624;
	@%p626 bra 	$L__BB2_201;
	setp.ne.s32 	%p627, %r595, 1;
	@%p627 bra 	$L__BB2_199;
	mul.wide.s32 	%rd460, %r981, 4;
	add.s64 	%rd461, %rd4, %rd460;
	ld.global.f32 	%f928, [%rd461];
	neg.f32 	%f980, %f928;
	bra.uni 	$L__BB2_200;
$L__BB2_185:
	setp.eq.s32 	%p641, %r184, 0;
	@%p641 bra 	$L__BB2_193;
	add.s32 	%r980, %r976, %r13;
	mul.lo.s32 	%r979, %r980, %r4;
	add.s32 	%r978, %r3, %r979;
	neg.s32 	%r977, %r184;
	cvt.s64.s32 	%rd34, %r3;
$L__BB2_187:
	.pragma "nounroll";
	setp.gt.s32 	%p642, %r980, %r3;
	setp.lt.s32 	%p643, %r980, 1;
	or.pred  	%p644, %p643, %p642;
	@%p644 bra 	$L__BB2_192;
	setp.eq.s32 	%p645, %r595, 1;
	@%p645 bra 	$L__BB2_190;
	mul.wide.s32 	%rd490, %r978, 4;
	add.s64 	%rd491, %rd4, %rd490;
	ld.global.f32 	%f979, [%rd491];
	bra.uni 	$L__BB2_191;
$L__BB2_190:
	mul.wide.s32 	%rd492, %r978, 4;
	add.s64 	%rd493, %rd4, %rd492;
	ld.global.f32 	%f932, [%rd493];
	neg.f32 	%f979, %f932;
$L__BB2_191:
	cvt.s64.s32 	%rd494, %r979;
	add.s64 	%rd495, %rd34, %rd494;
	shl.b64 	%rd496, %rd495, 2;
	add.s64 	%rd497, %rd4, %rd496;
	st.global.f32 	[%rd497+4], %f979;
$L__BB2_192:
	add.s32 	%r980, %r980, 1;
	add.s32 	%r979, %r979, %r4;
	add.s32 	%r978, %r978, %r4;
	add.s32 	%r977, %r977, 1;
	setp.ne.s32 	%p646, %r977, 0;
	@%p646 bra 	$L__BB2_187;
$L__BB2_193:
	setp.gt.u32 	%p647, %r7, 2147483646;
	@%p647 bra 	$L__BB2_243;
	mul.lo.s32 	%r209, %r5, %r4;
	and.b32  	%r210, %r8, 3;
	setp.lt.u32 	%p648, %r7, 3;
	mov.b32 	%r993, 0;
	@%p648 bra 	$L__BB2_235;
	and.b32  	%r993, %r8, -4;
	neg.s32 	%r991, %r993;
	mov.b32 	%r992, 0;
$L__BB2_196:
	add.s32 	%r236, %r992, %r12;
	add.s32 	%r891, %r209, %r236;
	setp.lt.s32 	%p649, %r236, 1;
	setp.gt.s32 	%p650, %r236, %r3;
	or.pred  	%p651, %p649, %p650;
	sub.s32 	%r892, %r891, %r3;
	add.s32 	%r893, %r892, -2;
	mul.wide.s32 	%rd498, %r893, 4;
	add.s64 	%rd35, %rd4, %rd498;
	mul.wide.s32 	%rd499, %r891, 4;
	add.s64 	%rd36, %rd4, %rd499;
	@%p651 bra 	$L__BB2_219;
	setp.ne.s32 	%p652, %r595, 2;
	@%p652 bra 	$L__BB2_217;
	ld.global.f32 	%f933, [%rd35];
	neg.f32 	%f984, %f933;
	bra.uni 	$L__BB2_218;
$L__BB2_199:
	mul.wide.s32 	%rd458, %r981, 4;
	add.s64 	%rd459, %rd4, %rd458;
	ld.global.f32 	%f980, [%rd459];
$L__BB2_200:
	cvt.s64.s32 	%rd462, %r982;
	add.s64 	%rd463, %rd33, %rd462;
	shl.b64 	%rd464, %rd463, 2;
	add.s64 	%rd465, %rd4, %rd464;
	st.global.f32 	[%rd465+4], %f980;
$L__BB2_201:
	setp.gt.s32 	%p628, %r14, %r3;
	setp.gt.u32 	%p629, %r223, 2147483646;
	or.pred  	%p630, %p629, %p628;
	@%p630 bra 	$L__BB2_206;
	setp.eq.s32 	%p631, %r595, 1;
	@%p631 bra 	$L__BB2_204;
	mul.wide.s32 	%rd466, %r987, 4;
	add.s64 	%rd467, %rd4, %rd466;
	ld.global.f32 	%f981, [%rd467];
	bra.uni 	$L__BB2_205;
$L__BB2_204:
	mul.wide.s32 	%rd468, %r987, 4;
	add.s64 	%rd469, %rd4, %rd468;
	ld.global.f32 	%f929, [%rd469];
	neg.f32 	%f981, %f929;
$L__BB2_205:
	cvt.s64.s32 	%rd470, %r988;
	add.s64 	%rd471, %rd33, %rd470;
	shl.b64 	%rd472, %rd471, 2;
	add.s64 	%rd473, %rd4, %rd472;
	st.global.f32 	[%rd473+4], %f981;
$L__BB2_206:
	add.s32 	%r887, %r14, 1;
	setp.gt.s32 	%p632, %r887, %r3;
	setp.lt.s32 	%p633, %r887, 1;
	or.pred  	%p634, %p633, %p632;
	@%p634 bra 	$L__BB2_211;
	setp.eq.s32 	%p635, %r595, 1;
	@%p635 bra 	$L__BB2_209;
	mul.wide.s32 	%rd474, %r985, 4;
	add.s64 	%rd475, %rd4, %rd474;
	ld.global.f32 	%f982, [%rd475];
	bra.uni 	$L__BB2_210;
$L__BB2_209:
	mul.wide.s32 	%rd476, %r985, 4;
	add.s64 	%rd477, %rd4, %rd476;
	ld.global.f32 	%f930, [%rd477];
	neg.f32 	%f982, %f930;
$L__BB2_210:
	cvt.s64.s32 	%rd478, %r986;
	add.s64 	%rd479, %rd33, %rd478;
	shl.b64 	%rd480, %rd479, 2;
	add.s64 	%rd481, %rd4, %rd480;
	st.global.f32 	[%rd481+4], %f982;
$L__BB2_211:
	add.s32 	%r888, %r14, 2;
	setp.gt.s32 	%p636, %r888, %r3;
	setp.lt.s32 	%p637, %r888, 1;
	or.pred  	%p638, %p637, %p636;
	@%p638 bra 	$L__BB2_216;
	setp.eq.s32 	%p639, %r595, 1;
	@%p639 bra 	$L__BB2_214;
	mul.wide.s32 	%rd482, %r983, 4;
	add.s64 	%rd483, %rd4, %rd482;
	ld.global.f32 	%f983, [%rd483];
	bra.uni 	$L__BB2_215;
$L__BB2_214:
	mul.wide.s32 	%rd484, %r983, 4;
	add.s64 	%rd485, %rd4, %rd484;
	ld.global.f32 	%f931, [%rd485];
	neg.f32 	%f983, %f931;
$L__BB2_215:
	cvt.s64.s32 	%rd486, %r984;
	add.s64 	%rd487, %rd33, %rd486;
	shl.b64 	%rd488, %rd487, 2;
	add.s64 	%rd489, %rd4, %rd488;
	st.global.f32 	[%rd489+4], %f983;
$L__BB2_216:
	add.s32 	%r990, %r990, 4;
	add.s32 	%r14, %r14, 4;
	add.s32 	%r988, %r988, %r188;
	add.s32 	%r987, %r987, %r188;
	add.s32 	%r986, %r986, %r188;
	add.s32 	%r985, %r985, %r188;
	add.s32 	%r984, %r984, %r188;
	add.s32 	%r983, %r983, %r188;
	add.s32 	%r982, %r982, %r188;
	add.s32 	%r981, %r981, %r188;
	setp.eq.s32 	%p640, %r990, 0;
	@%p640 bra 	$L__BB2_185;
	bra.uni 	$L__BB2_182;
$L__BB2_217:
	ld.global.f32 	%f984, [%rd35];
$L__BB2_218:
	st.global.f32 	[%rd36], %f984;
$L__BB2_219:
	add.s32 	%r894, %r236, 1;
	setp.gt.u32 	%p653, %r236, 2147483646;
	setp.gt.s32 	%p654, %r894, %r3;
	or.pred  	%p655, %p653, %p654;
	@%p655 bra 	$L__BB2_224;
	setp.eq.s32 	%p656, %r595, 2;
	@%p656 bra 	$L__BB2_222;
	ld.global.f32 	%f985, [%rd35+4];
	bra.uni 	$L__BB2_223;
$L__BB2_222:
	ld.global.f32 	%f934, [%rd35+4];
	neg.f32 	%f985, %f934;
$L__BB2_223:
	st.global.f32 	[%rd36+4], %f985;
$L__BB2_224:
	add.s32 	%r895, %r236, 2;
	setp.lt.s32 	%p657, %r895, 1;
	setp.gt.s32 	%p658, %r895, %r3;
	or.pred  	%p659, %p657, %p658;
	@%p659 bra 	$L__BB2_229;
	setp.eq.s32 	%p660, %r595, 2;
	@%p660 bra 	$L__BB2_227;
	ld.global.f32 	%f986, [%rd35+8];
	bra.uni 	$L__BB2_228;
$L__BB2_227:
	ld.global.f32 	%f935, [%rd35+8];
	neg.f32 	%f986, %f935;
$L__BB2_228:
	st.global.f32 	[%rd36+8], %f986;
$L__BB2_229:
	add.s32 	%r896, %r236, 3;
	setp.lt.s32 	%p661, %r896, 1;
	setp.gt.s32 	%p662, %r896, %r3;
	or.pred  	%p663, %p661, %p662;
	@%p663 bra 	$L__BB2_234;
	setp.eq.s32 	%p664, %r595, 2;
	@%p664 bra 	$L__BB2_232;
	ld.global.f32 	%f987, [%rd35+12];
	bra.uni 	$L__BB2_233;
$L__BB2_232:
	ld.global.f32 	%f936, [%rd35+12];
	neg.f32 	%f987, %f936;
$L__BB2_233:
	st.global.f32 	[%rd36+12], %f987;
$L__BB2_234:
	add.s32 	%r992, %r992, 4;
	add.s32 	%r991, %r991, 4;
	setp.ne.s32 	%p665, %r991, 0;
	@%p665 bra 	$L__BB2_196;
$L__BB2_235:
	setp.eq.s32 	%p666, %r210, 0;
	@%p666 bra 	$L__BB2_243;
	neg.s32 	%r994, %r210;
$L__BB2_237:
	.pragma "nounroll";
	add.s32 	%r897, %r993, %r12;
	add.s32 	%r243, %r209, %r897;
	setp.lt.s32 	%p667, %r897, 1;
	setp.gt.s32 	%p668, %r897, %r3;
	or.pred  	%p669, %p667, %p668;
	@%p669 bra 	$L__BB2_242;
	setp.eq.s32 	%p670, %r595, 2;
	@%p670 bra 	$L__BB2_240;
	sub.s32 	%r898, %r243, %r3;
	add.s32 	%r899, %r898, -2;
	mul.wide.s32 	%rd500, %r899, 4;
	add.s64 	%rd501, %rd4, %rd500;
	ld.global.f32 	%f988, [%rd501];
	bra.uni 	$L__BB2_241;
$L__BB2_240:
	sub.s32 	%r900, %r243, %r3;
	add.s32 	%r901, %r900, -2;
	mul.wide.s32 	%rd502, %r901, 4;
	add.s64 	%rd503, %rd4, %rd502;
	ld.global.f32 	%f937, [%rd503];
	neg.f32 	%f988, %f937;
$L__BB2_241:
	mul.wide.s32 	%rd504, %r243, 4;
	add.s64 	%rd505, %rd4, %rd504;
	st.global.f32 	[%rd505], %f988;
$L__BB2_242:
	add.s32 	%r993, %r993, 1;
	add.s32 	%r994, %r994, 1;
	setp.ne.s32 	%p671, %r994, 0;
	@%p671 bra 	$L__BB2_237;
$L__BB2_243:
	mul.lo.s32 	%r246, %r5, %r4;
	add.s32 	%r247, %r246, %r5;
	setp.ne.s32 	%p672, %r3, -1;
	@%p672 bra 	$L__BB2_245;
	mul.wide.u32 	%rd515, %r247, 4;
	add.s64 	%rd516, %rd4, %rd515;
	ld.global.f32 	%f942, [%rd516+4];
	add.f32 	%f943, %f942, %f942;
	mul.f32 	%f944, %f943, 0f3F000000;
	st.global.f32 	[%rd516], %f944;
	bra.uni 	$L__BB2_526;
$L__BB2_245:
	add.s32 	%r902, %r246, %r3;
	mul.wide.s32 	%rd506, %r902, 4;
	add.s64 	%rd507, %rd4, %rd506;
	ld.global.f32 	%f938, [%rd507];
	sub.s32 	%r903, %r247, %r3;
	add.s32 	%r904, %r903, -2;
	mul.wide.s32 	%rd508, %r904, 4;
	add.s64 	%rd509, %rd4, %rd508;
	ld.global.f32 	%f939, [%rd509];
	add.f32 	%f940, %f938, %f939;
	mul.f32 	%f941, %f940, 0f3F000000;
	cvt.s64.s32 	%rd510, %r246;
	cvt.s64.s32 	%rd511, %r3;
	add.s64 	%rd512, %rd510, %rd511;
	shl.b64 	%rd513, %rd512, 2;
	add.s64 	%rd514, %rd4, %rd513;
	st.global.f32 	[%rd514+4], %f941;
	bra.uni 	$L__BB2_526;
$L__BB2_246:
	setp.ne.s32 	%p370, %r2, 0;
	@%p370 bra 	$L__BB2_316;
	setp.gt.u32 	%p562, %r7, 2147483646;
	@%p562 bra 	$L__BB2_281;
	setp.ne.s32 	%p563, %r595, 2;
	@%p563 bra 	$L__BB2_265;
	and.b32  	%r248, %r8, 3;
	setp.lt.u32 	%p583, %r7, 3;
	mov.b32 	%r1000, 0;
	@%p583 bra 	$L__BB2_260;
	and.b32  	%r1000, %r8, -4;
	neg.s32 	%r996, %r1000;
	mov.b32 	%r997, 0;
$L__BB2_251:
	add.s32 	%r253, %r997, %r12;
	setp.lt.s32 	%p584, %r253, 1;
	setp.gt.s32 	%p585, %r253, %r3;
	or.pred  	%p586, %p584, %p585;
	add.s32 	%r871, %r253, %r4;
	mul.wide.s32 	%rd398, %r871, 4;
	add.s64 	%rd37, %rd4, %rd398;
	@%p586 bra 	$L__BB2_253;
	ld.global.f32 	%f905, [%rd37];
	neg.f32 	%f906, %f905;
	mul.wide.u32 	%rd399, %r253, 4;
	add.s64 	%rd400, %rd4, %rd399;
	st.global.f32 	[%rd400], %f906;
$L__BB2_253:
	add.s32 	%r254, %r253, 1;
	setp.gt.u32 	%p587, %r253, 2147483646;
	setp.gt.s32 	%p588, %r254, %r3;
	or.pred  	%p589, %p587, %p588;
	@%p589 bra 	$L__BB2_255;
	ld.global.f32 	%f907, [%rd37+4];
	neg.f32 	%f908, %f907;
	mul.wide.u32 	%rd401, %r254, 4;
	add.s64 	%rd402, %rd4, %rd401;
	st.global.f32 	[%rd402], %f908;
$L__BB2_255:
	add.s32 	%r255, %r253, 2;
	setp.lt.s32 	%p590, %r255, 1;
	setp.gt.s32 	%p591, %r255, %r3;
	or.pred  	%p592, %p590, %p591;
	@%p592 bra 	$L__BB2_257;
	ld.global.f32 	%f909, [%rd37+8];
	neg.f32 	%f910, %f909;
	mul.wide.u32 	%rd403, %r255, 4;
	add.s64 	%rd404, %rd4, %rd403;
	st.global.f32 	[%rd404], %f910;
$L__BB2_257:
	add.s32 	%r256, %r253, 3;
	setp.lt.s32 	%p593, %r256, 1;
	setp.gt.s32 	%p594, %r256, %r3;
	or.pred  	%p595, %p593, %p594;
	@%p595 bra 	$L__BB2_259;
	ld.global.f32 	%f911, [%rd37+12];
	neg.f32 	%f912, %f911;
	mul.wide.u32 	%rd405, %r256, 4;
	add.s64 	%rd406, %rd4, %rd405;
	st.global.f32 	[%rd406], %f912;
$L__BB2_259:
	add.s32 	%r997, %r997, 4;
	add.s32 	%r996, %r996, 4;
	setp.ne.s32 	%p596, %r996, 0;
	@%p596 bra 	$L__BB2_251;
$L__BB2_260:
	setp.eq.s32 	%p597, %r248, 0;
	@%p597 bra 	$L__BB2_281;
	neg.s32 	%r999, %r248;
$L__BB2_262:
	.pragma "nounroll";
	add.s32 	%r263, %r1000, %r12;
	setp.lt.s32 	%p598, %r263, 1;
	setp.gt.s32 	%p599, %r263, %r3;
	or.pred  	%p600, %p598, %p599;
	@%p600 bra 	$L__BB2_264;
	add.s32 	%r872, %r263, %r4;
	mul.wide.s32 	%rd407, %r872, 4;
	add.s64 	%rd408, %rd4, %rd407;
	ld.global.f32 	%f913, [%rd408];
	neg.f32 	%f914, %f913;
	mul.wide.u32 	%rd409, %r263, 4;
	add.s64 	%rd410, %rd4, %rd409;
	st.global.f32 	[%rd410], %f914;
$L__BB2_264:
	add.s32 	%r1000, %r1000, 1;
	add.s32 	%r999, %r999, 1;
	setp.eq.s32 	%p601, %r999, 0;
	@%p601 bra 	$L__BB2_281;
	bra.uni 	$L__BB2_262;
$L__BB2_265:
	and.b32  	%r266, %r8, 3;
	setp.lt.u32 	%p564, %r7, 3;
	mov.b32 	%r1001, 0;
	@%p564 bra 	$L__BB2_276;
	and.b32  	%r1001, %r8, -4;
	neg.s32 	%r1004, %r1001;
	mov.b32 	%r1005, 0;
$L__BB2_267:
	add.s32 	%r288, %r1005, %r12;
	setp.lt.s32 	%p565, %r288, 1;
	setp.gt.s32 	%p566, %r288, %r3;
	or.pred  	%p567, %p565, %p566;
	add.s32 	%r867, %r288, %r4;
	mul.wide.s32 	%rd385, %r867, 4;
	add.s64 	%rd42, %rd4, %rd385;
	@%p567 bra 	$L__BB2_269;
	ld.global.f32 	%f900, [%rd42];
	mul.wide.u32 	%rd386, %r288, 4;
	add.s64 	%rd387, %rd4, %rd386;
	st.global.f32 	[%rd387], %f900;
$L__BB2_269:
	add.s32 	%r289, %r288, 1;
	setp.gt.u32 	%p568, %r288, 2147483646;
	setp.gt.s32 	%p569, %r289, %r3;
	or.pred  	%p570, %p568, %p569;
	@%p570 bra 	$L__BB2_271;
	ld.global.f32 	%f901, [%rd42+4];
	mul.wide.u32 	%rd388, %r289, 4;
	add.s64 	%rd389, %rd4, %rd388;
	st.global.f32 	[%rd389], %f901;
$L__BB2_271:
	add.s32 	%r290, %r288, 2;
	setp.lt.s32 	%p571, %r290, 1;
	setp.gt.s32 	%p572, %r290, %r3;
	or.pred  	%p573, %p571, %p572;
	@%p573 bra 	$L__BB2_273;
	ld.global.f32 	%f902, [%rd42+8];
	mul.wide.u32 	%rd390, %r290, 4;
	add.s64 	%rd391, %rd4, %rd390;
	st.global.f32 	[%rd391], %f902;
$L__BB2_273:
	add.s32 	%r291, %r288, 3;
	setp.lt.s32 	%p574, %r291, 1;
	setp.gt.s32 	%p575, %r291, %r3;
	or.pred  	%p576, %p574, %p575;
	@%p576 bra 	$L__BB2_275;
	ld.global.f32 	%f903, [%rd42+12];
	mul.wide.u32 	%rd392, %r291, 4;
	add.s64 	%rd393, %rd4, %rd392;
	st.global.f32 	[%rd393], %f903;
$L__BB2_275:
	add.s32 	%r1005, %r1005, 4;
	add.s32 	%r1004, %r1004, 4;
	setp.eq.s32 	%p577, %r1004, 0;
	@%p577 bra 	$L__BB2_276;
	bra.uni 	$L__BB2_267;
$L__BB2_276:
	setp.eq.s32 	%p578, %r266, 0;
	@%p578 bra 	$L__BB2_281;
	neg.s32 	%r1002, %r266;
$L__BB2_278:
	.pragma "nounroll";
	add.s32 	%r273, %r1001, %r12;
	setp.lt.s32 	%p579, %r273, 1;
	setp.gt.s32 	%p580, %r273, %r3;
	or.pred  	%p581, %p579, %p580;
	@%p581 bra 	$L__BB2_280;
	add.s32 	%r868, %r273, %r4;
	mul.wide.s32 	%rd394, %r868, 4;
	add.s64 	%rd395, %rd4, %rd394;
	ld.global.f32 	%f904, [%rd395];
	mul.wide.u32 	%rd396, %r273, 4;
	add.s64 	%rd397, %rd4, %rd396;
	st.global.f32 	[%rd397], %f904;
$L__BB2_280:
	add.s32 	%r1001, %r1001, 1;
	add.s32 	%r1002, %r1002, 1;
	setp.ne.s32 	%p582, %r1002, 0;
	@%p582 bra 	$L__BB2_278;
$L__BB2_281:
	setp.gt.u32 	%p602, %r10, 2147483646;
	@%p602 bra 	$L__BB2_313;
	and.b32  	%r276, %r11, 3;
	setp.lt.u32 	%p603, %r10, 3;
	mov.b32 	%r1015, 0;
	@%p603 bra 	$L__BB2_305;
	and.b32  	%r1015, %r11, -4;
	neg.s32 	%r1014, %r1015;
	add.s32 	%r1013, %r13, 2;
	mul.lo.s32 	%r1012, %r4, %r1013;
	shl.b32 	%r875, %r3, 2;
	add.s32 	%r281, %r875, 8;
	add.s32 	%r1011, %r3, %r1012;
	add.s32 	%r876, %r13, 3;
	mul.lo.s32 	%r1010, %r876, %r4;
	add.s32 	%r1009, %r3, %r1010;
	shl.b32 	%r1008, %r3, 1;
	cvt.s64.s32 	%rd41, %r3;
	mov.b32 	%r1006, 2;
	mov.u32 	%r1007, %r3;
$L__BB2_284:
	add.s32 	%r303, %r1013, -2;
	setp.gt.s32 	%p604, %r303, %r3;
	setp.lt.s32 	%p605, %r303, 1;
	or.pred  	%p606, %p605, %p604;
	@%p606 bra 	$L__BB2_289;
	setp.ne.s32 	%p607, %r595, 1;
	@%p607 bra 	$L__BB2_287;
	mul.wide.s32 	%rd413, %r1007, 4;
	add.s64 	%rd414, %rd4, %rd413;
	ld.global.f32 	%f915, [%rd414];
	neg.f32 	%f989, %f915;
	bra.uni 	$L__BB2_288;
$L__BB2_287:
	mul.wide.s32 	%rd411, %r1007, 4;
	add.s64 	%rd412, %rd4, %rd411;
	ld.global.f32 	%f989, [%rd412];
$L__BB2_288:
	add.s32 	%r877, %r1006, -2;
	cvt.s64.s32 	%rd415, %r877;
	add.s64 	%rd416, %rd41, %rd415;
	shl.b64 	%rd417, %rd416, 2;
	add.s64 	%rd418, %rd4, %rd417;
	st.global.f32 	[%rd418+4], %f989;
$L__BB2_289:
	setp.ge.s32 	%p608, %r303, %r3;
	@%p608 bra 	$L__BB2_294;
	setp.eq.s32 	%p609, %r595, 1;
	@%p609 bra 	$L__BB2_292;
	add.s32 	%r878, %r1008, 2;
	mul.wide.s32 	%rd419, %r878, 4;
	add.s64 	%rd420, %rd4, %rd419;
	ld.global.f32 	%f990, [%rd420];
	bra.uni 	$L__BB2_293;
$L__BB2_292:
	add.s32 	%r879, %r1008, 2;
	mul.wide.s32 	%rd421, %r879, 4;
	add.s64 	%rd422, %rd4, %rd421;
	ld.global.f32 	%f916, [%rd422];
	neg.f32 	%f990, %f916;
$L__BB2_293:
	add.s32 	%r880, %r1007, 2;
	cvt.s64.s32 	%rd423, %r880;
	add.s64 	%rd424, %rd41, %rd423;
	shl.b64 	%rd425, %rd424, 2;
	add.s64 	%rd426, %rd4, %rd425;
	st.global.f32 	[%rd426+4], %f990;
$L__BB2_294:
	setp.gt.s32 	%p610, %r1013, %r3;
	@%p610 bra 	$L__BB2_299;
	setp.eq.s32 	%p611, %r595, 1;
	@%p611 bra 	$L__BB2_297;
	mul.wide.s32 	%rd427, %r1011, 4;
	add.s64 	%rd428, %rd4, %rd427;
	ld.global.f32 	%f991, [%rd428];
	bra.uni 	$L__BB2_298;
$L__BB2_297:
	mul.wide.s32 	%rd429, %r1011, 4;
	add.s64 	%rd430, %rd4, %rd429;
	ld.global.f32 	%f917, [%rd430];
	neg.f32 	%f991, %f917;
$L__BB2_298:
	cvt.s64.s32 	%rd431, %r1012;
	add.s64 	%rd432, %rd41, %rd431;
	shl.b64 	%rd433, %rd432, 2;
	add.s64 	%rd434, %rd4, %rd433;
	st.global.f32 	[%rd434+4], %f991;
$L__BB2_299:
	add.s32 	%r881, %r1013, 1;
	setp.gt.s32 	%p612, %r881, %r3;
	@%p612 bra 	$L__BB2_304;
	setp.eq.s32 	%p613, %r595, 1;
	@%p613 bra 	$L__BB2_302;
	mul.wide.s32 	%rd435, %r1009, 4;
	add.s64 	%rd436, %rd4, %rd435;
	ld.global.f32 	%f992, [%rd436];
	bra.uni 	$L__BB2_303;
$L__BB2_302:
	mul.wide.s32 	%rd437, %r1009, 4;
	add.s64 	%rd438, %rd4, %rd437;
	ld.global.f32 	%f918, [%rd438];
	neg.f32 	%f992, %f918;
$L__BB2_303:
	cvt.s64.s32 	%rd439, %r1010;
	add.s64 	%rd440, %rd41, %rd439;
	shl.b64 	%rd441, %rd440, 2;
	add.s64 	%rd442, %rd4, %rd441;
	st.global.f32 	[%rd442+4], %f992;
$L__BB2_304:
	add.s32 	%r1014, %r1014, 4;
	add.s32 	%r1013, %r1013, 4;
	add.s32 	%r1012, %r1012, %r281;
	add.s32 	%r1011, %r1011, %r281;
	add.s32 	%r1010, %r1010, %r281;
	add.s32 	%r1009, %r1009, %r281;
	add.s32 	%r1008, %r1008, %r281;
	add.s32 	%r1007, %r1007, %r281;
	add.s32 	%r1006, %r1006, %r281;
	setp.ne.s32 	%p614, %r1014, 0;
	@%p614 bra 	$L__BB2_284;
$L__BB2_305:
	setp.eq.s32 	%p615, %r276, 0;
	@%p615 bra 	$L__BB2_313;
	add.s32 	%r1019, %r1015, %r13;
	mul.lo.s32 	%r1018, %r1019, %r4;
	add.s32 	%r1017, %r3, %r1018;
	neg.s32 	%r1016, %r276;
	cvt.s64.s32 	%rd43, %r3;
$L__BB2_307:
	.pragma "nounroll";
	setp.gt.s32 	%p616, %r1019, %r3;
	setp.lt.s32 	%p617, %r1019, 1;
	or.pred  	%p618, %p617, %p616;
	@%p618 bra 	$L__BB2_312;
	setp.eq.s32 	%p619, %r595, 1;
	@%p619 bra 	$L__BB2_310;
	mul.wide.s32 	%rd443, %r1017, 4;
	add.s64 	%rd444, %rd4, %rd443;
	ld.global.f32 	%f993, [%rd444];
	bra.uni 	$L__BB2_311;
$L__BB2_310:
	mul.wide.s32 	%rd445, %r1017, 4;
	add.s64 	%rd446, %rd4, %rd445;
	ld.global.f32 	%f919, [%rd446];
	neg.f32 	%f993, %f919;
$L__BB2_311:
	cvt.s64.s32 	%rd447, %r1018;
	add.s64 	%rd448, %rd43, %rd447;
	shl.b64 	%rd449, %rd448, 2;
	add.s64 	%rd450, %rd4, %rd449;
	st.global.f32 	[%rd450+4], %f993;
$L__BB2_312:
	add.s32 	%r1019, %r1019, 1;
	add.s32 	%r1018, %r1018, %r4;
	add.s32 	%r1017, %r1017, %r4;
	add.s32 	%r1016, %r1016, 1;
	setp.ne.s32 	%p620, %r1016, 0;
	@%p620 bra 	$L__BB2_307;
$L__BB2_313:
	setp.ne.s32 	%p621, %r3, -1;
	@%p621 bra 	$L__BB2_315;
	ld.global.f32 	%f924, [%rd4+4];
	mul.wide.u32 	%rd454, %r4, 4;
	add.s64 	%rd455, %rd4, %rd454;
	ld.global.f32 	%f925, [%rd455];
	add.f32 	%f926, %f924, %f925;
	mul.f32 	%f927, %f926, 0f3F000000;
	mul.wide.u32 	%rd456, %r5, 4;
	add.s64 	%rd457, %rd4, %rd456;
	st.global.f32 	[%rd457], %f927;
	bra.uni 	$L__BB2_526;
$L__BB2_315:
	mul.wide.s32 	%rd451, %r3, 4;
	add.s64 	%rd452, %rd4, %rd451;
	ld.global.f32 	%f920, [%rd452];
	add.s64 	%rd453, %rd452, %rd451;
	ld.global.f32 	%f921, [%rd453+12];
	add.f32 	%f922, %f920, %f921;
	mul.f32 	%f923, %f922, 0f3F000000;
	st.global.f32 	[%rd452+4], %f923;
	bra.uni 	$L__BB2_526;
$L__BB2_316:
	setp.ne.s32 	%p371, %r1, 0;
	@%p371 bra 	$L__BB2_459;
$L__BB2_317:
	add.s32 	%r812, %r9, -1;
	setp.eq.s32 	%p440, %r2, %r812;
	@%p440 bra 	$L__BB2_352;
	setp.gt.u32 	%p441, %r10, 2147483646;
	@%p441 bra 	$L__BB2_526;
	setp.ne.s32 	%p442, %r595, 1;
	@%p442 bra 	$L__BB2_336;
	and.b32  	%r326, %r11, 3;
	setp.lt.u32 	%p462, %r10, 3;
	mov.b32 	%r1026, 0;
	@%p462 bra 	$L__BB2_331;
	and.b32  	%r1026, %r11, -4;
	neg.s32 	%r1025, %r1026;
	mul.lo.s32 	%r1023, %r4, %r14;
	shl.b32 	%r821, %r3, 2;
	add.s32 	%r330, %r821, 8;
	add.s32 	%r822, %r13, 2;
	mul.lo.s32 	%r1022, %r4, %r822;
	add.s32 	%r823, %r13, 3;
	mul.lo.s32 	%r1021, %r823, %r4;
	mul.lo.s32 	%r824, %r2, %r4;
	mul.lo.s32 	%r1020, %r824, %r11;
$L__BB2_322:
	add.s32 	%r340, %r14, -1;
	setp.gt.s32 	%p463, %r340, %r3;
	setp.lt.s32 	%p464, %r340, 1;
	or.pred  	%p465, %p464, %p463;
	@%p465 bra 	$L__BB2_324;
	mul.wide.s32 	%rd337, %r1020, 4;
	add.s64 	%rd338, %rd4, %rd337;
	ld.global.f32 	%f853, [%rd338+4];
	neg.f32 	%f854, %f853;
	st.global.f32 	[%rd338], %f854;
$L__BB2_324:
	setp.gt.s32 	%p466, %r14, %r3;
	setp.gt.u32 	%p467, %r340, 2147483646;
	or.pred  	%p468, %p467, %p466;
	@%p468 bra 	$L__BB2_326;
	mul.wide.s32 	%rd339, %r1023, 4;
	add.s64 	%rd340, %rd4, %rd339;
	ld.global.f32 	%f855, [%rd340+4];
	neg.f32 	%f856, %f855;
	st.global.f32 	[%rd340], %f856;
$L__BB2_326:
	add.s32 	%r825, %r14, 1;
	setp.gt.s32 	%p469, %r825, %r3;
	setp.lt.s32 	%p470, %r825, 1;
	or.pred  	%p471, %p470, %p469;
	@%p471 bra 	$L__BB2_328;
	mul.wide.s32 	%rd341, %r1022, 4;
	add.s64 	%rd342, %rd4, %rd341;
	ld.global.f32 	%f857, [%rd342+4];
	neg.f32 	%f858, %f857;
	st.global.f32 	[%rd342], %f858;
$L__BB2_328:
	add.s32 	%r826, %r14, 2;
	setp.gt.s32 	%p472, %r826, %r3;
	setp.lt.s32 	%p473, %r826, 1;
	or.pred  	%p474, %p473, %p472;
	@%p474 bra 	$L__BB2_330;
	mul.wide.s32 	%rd343, %r1021, 4;
	add.s64 	%rd344, %rd4, %rd343;
	ld.global.f32 	%f859, [%rd344+4];
	neg.f32 	%f860, %f859;
	st.global.f32 	[%rd344], %f860;
$L__BB2_330:
	add.s32 	%r1025, %r1025, 4;
	add.s32 	%r14, %r14, 4;
	add.s32 	%r1023, %r1023, %r330;
	add.s32 	%r1022, %r1022, %r330;
	add.s32 	%r1021, %r1021, %r330;
	add.s32 	%r1020, %r1020, %r330;
	setp.ne.s32 	%p475, %r1025, 0;
	@%p475 bra 	$L__BB2_322;
$L__BB2_331:
	setp.eq.s32 	%p476, %r326, 0;
	@%p476 bra 	$L__BB2_526;
	add.s32 	%r1029, %r1026, %r13;
	mul.lo.s32 	%r1028, %r1029, %r4;
	neg.s32 	%r1027, %r326;
$L__BB2_333:
	.pragma "nounroll";
	setp.gt.s32 	%p477, %r1029, %r3;
	setp.lt.s32 	%p478, %r1029, 1;
	or.pred  	%p479, %p478, %p477;
	@%p479 bra 	$L__BB2_335;
	mul.wide.s32 	%rd345, %r1028, 4;
	add.s64 	%rd346, %rd4, %rd345;
	ld.global.f32 	%f861, [%rd346+4];
	neg.f32 	%f862, %f861;
	st.global.f32 	[%rd346], %f862;
$L__BB2_335:
	add.s32 	%r1029, %r1029, 1;
	add.s32 	%r1028, %r1028, %r4;
	add.s32 	%r1027, %r1027, 1;
	setp.eq.s32 	%p480, %r1027, 0;
	@%p480 bra 	$L__BB2_526;
	bra.uni 	$L__BB2_333;
$L__BB2_336:
	and.b32  	%r357, %r11, 3;
	setp.lt.u32 	%p443, %r10, 3;
	mov.b32 	%r1090, 0;
	@%p443 bra 	$L__BB2_347;
	and.b32  	%r1090, %r11, -4;
	neg.s32 	%r1065, %r1090;
	mul.lo.s32 	%r1063, %r4, %r14;
	shl.b32 	%r814, %r3, 2;
	add.s32 	%r361, %r814, 8;
	add.s32 	%r815, %r13, 2;
	mul.lo.s32 	%r1062, %r4, %r815;
	add.s32 	%r816, %r13, 3;
	mul.lo.s32 	%r1061, %r816, %r4;
	mul.lo.s32 	%r817, %r2, %r4;
	mul.lo.s32 	%r1060, %r817, %r11;
$L__BB2_338:
	add.s32 	%r465, %r14, -1;
	setp.gt.s32 	%p444, %r465, %r3;
	setp.lt.s32 	%p445, %r465, 1;
	or.pred  	%p446, %p445, %p444;
	@%p446 bra 	$L__BB2_340;
	mul.wide.s32 	%rd327, %r1060, 4;
	add.s64 	%rd328, %rd4, %rd327;
	ld.global.f32 	%f848, [%rd328+4];
	st.global.f32 	[%rd328], %f848;
$L__BB2_340:
	setp.gt.s32 	%p447, %r14, %r3;
	setp.gt.u32 	%p448, %r465, 2147483646;
	or.pred  	%p449, %p448, %p447;
	@%p449 bra 	$L__BB2_342;
	mul.wide.s32 	%rd329, %r1063, 4;
	add.s64 	%rd330, %rd4, %rd329;
	ld.global.f32 	%f849, [%rd330+4];
	st.global.f32 	[%rd330], %f849;
$L__BB2_342:
	add.s32 	%r818, %r14, 1;
	setp.gt.s32 	%p450, %r818, %r3;
	setp.lt.s32 	%p451, %r818, 1;
	or.pred  	%p452, %p451, %p450;
	@%p452 bra 	$L__BB2_344;
	mul.wide.s32 	%rd331, %r1062, 4;
	add.s64 	%rd332, %rd4, %rd331;
	ld.global.f32 	%f850, [%rd332+4];
	st.global.f32 	[%rd332], %f850;
$L__BB2_344:
	add.s32 	%r819, %r14, 2;
	setp.gt.s32 	%p453, %r819, %r3;
	setp.lt.s32 	%p454, %r819, 1;
	or.pred  	%p455, %p454, %p453;
	@%p455 bra 	$L__BB2_346;
	mul.wide.s32 	%rd333, %r1061, 4;
	add.s64 	%rd334, %rd4, %rd333;
	ld.global.f32 	%f851, [%rd334+4];
	st.global.f32 	[%rd334], %f851;
$L__BB2_346:
	add.s32 	%r1065, %r1065, 4;
	add.s32 	%r14, %r14, 4;
	add.s32 	%r1063, %r1063, %r361;
	add.s32 	%r1062, %r1062, %r361;
	add.s32 	%r1061, %r1061, %r361;
	add.s32 	%r1060, %r1060, %r361;
	setp.eq.s32 	%p456, %r1065, 0;
	@%p456 bra 	$L__BB2_347;
	bra.uni 	$L__BB2_338;
$L__BB2_347:
	setp.eq.s32 	%p457, %r357, 0;
	@%p457 bra 	$L__BB2_526;
	add.s32 	%r1093, %r1090, %r13;
	mul.lo.s32 	%r1092, %r1093, %r4;
	neg.s32 	%r1091, %r357;
$L__BB2_349:
	.pragma "nounroll";
	setp.gt.s32 	%p458, %r1093, %r3;
	setp.lt.s32 	%p459, %r1093, 1;
	or.pred  	%p460, %p459, %p458;
	@%p460 bra 	$L__BB2_351;
	mul.wide.s32 	%rd335, %r1092, 4;
	add.s64 	%rd336, %rd4, %rd335;
	ld.global.f32 	%f852, [%rd336+4];
	st.global.f32 	[%rd336], %f852;
$L__BB2_351:
	add.s32 	%r1093, %r1093, 1;
	add.s32 	%r1092, %r1092, %r4;
	add.s32 	%r1091, %r1091, 1;
	setp.eq.s32 	%p461, %r1091, 0;
	@%p461 bra 	$L__BB2_526;
	bra.uni 	$L__BB2_349;
$L__BB2_352:
	setp.gt.u32 	%p481, %r10, 2147483646;
	@%p481 bra 	$L__BB2_386;
	setp.ne.s32 	%p482, %r595, 1;
	@%p482 bra 	$L__BB2_370;
	and.b32  	%r365, %r11, 3;
	setp.lt.u32 	%p502, %r10, 3;
	mov.b32 	%r1036, 0;
	@%p502 bra 	$L__BB2_365;
	and.b32  	%r1036, %r11, -4;
	neg.s32 	%r1035, %r1036;
	mul.lo.s32 	%r1033, %r4, %r14;
	shl.b32 	%r835, %r3, 2;
	add.s32 	%r369, %r835, 8;
	add.s32 	%r836, %r13, 2;
	mul.lo.s32 	%r1032, %r4, %r836;
	add.s32 	%r837, %r13, 3;
	mul.lo.s32 	%r1031, %r837, %r4;
	mul.lo.s32 	%r838, %r2, %r4;
	mul.lo.s32 	%r1030, %r838, %r11;
$L__BB2_356:
	add.s32 	%r379, %r14, -1;
	setp.gt.s32 	%p503, %r379, %r3;
	setp.lt.s32 	%p504, %r379, 1;
	or.pred  	%p505, %p504, %p503;
	@%p505 bra 	$L__BB2_358;
	mul.wide.s32 	%rd357, %r1030, 4;
	add.s64 	%rd358, %rd4, %rd357;
	ld.global.f32 	%f868, [%rd358+4];
	neg.f32 	%f869, %f868;
	st.global.f32 	[%rd358], %f869;
$L__BB2_358:
	setp.gt.s32 	%p506, %r14, %r3;
	setp.gt.u32 	%p507, %r379, 2147483646;
	or.pred  	%p508, %p507, %p506;
	@%p508 bra 	$L__BB2_360;
	mul.wide.s32 	%rd359, %r1033, 4;
	add.s64 	%rd360, %rd4, %rd359;
	ld.global.f32 	%f870, [%rd360+4];
	neg.f32 	%f871, %f870;
	st.global.f32 	[%rd360], %f871;
$L__BB2_360:
	add.s32 	%r839, %r14, 1;
	setp.gt.s32 	%p509, %r839, %r3;
	setp.lt.s32 	%p510, %r839, 1;
	or.pred  	%p511, %p510, %p509;
	@%p511 bra 	$L__BB2_362;
	mul.wide.s32 	%rd361, %r1032, 4;
	add.s64 	%rd362, %rd4, %rd361;
	ld.global.f32 	%f872, [%rd362+4];
	neg.f32 	%f873, %f872;
	st.global.f32 	[%rd362], %f873;
$L__BB2_362:
	add.s32 	%r840, %r14, 2;
	setp.gt.s32 	%p512, %r840, %r3;
	setp.lt.s32 	%p513, %r840, 1;
	or.pred  	%p514, %p513, %p512;
	@%p514 bra 	$L__BB2_364;
	mul.wide.s32 	%rd363, %r1031, 4;
	add.s64 	%rd364, %rd4, %rd363;
	ld.global.f32 	%f874, [%rd364+4];
	neg.f32 	%f875, %f874;
	st.global.f32 	[%rd364], %f875;
$L__BB2_364:
	add.s32 	%r1035, %r1035, 4;
	add.s32 	%r14, %r14, 4;
	add.s32 	%r1033, %r1033, %r369;
	add.s32 	%r1032, %r1032, %r369;
	add.s32 	%r1031, %r1031, %r369;
	add.s32 	%r1030, %r1030, %r369;
	setp.ne.s32 	%p515, %r1035, 0;
	@%p515 bra 	$L__BB2_356;
$L__BB2_365:
	setp.eq.s32 	%p516, %r365, 0;
	@%p516 bra 	$L__BB2_386;
	add.s32 	%r1039, %r1036, %r13;
	mul.lo.s32 	%r1038, %r1039, %r4;
	neg.s32 	%r1037, %r365;
$L__BB2_367:
	.pragma "nounroll";
	setp.gt.s32 	%p517, %r1039, %r3;
	setp.lt.s32 	%p518, %r1039, 1;
	or.pred  	%p519, %p518, %p517;
	@%p519 bra 	$L__BB2_369;
	mul.wide.s32 	%rd365, %r1038, 4;
	add.s64 	%rd366, %rd4, %rd365;
	ld.global.f32 	%f876, [%rd366+4];
	neg.f32 	%f877, %f876;
	st.global.f32 	[%rd366], %f877;
$L__BB2_369:
	add.s32 	%r1039, %r1039, 1;
	add.s32 	%r1038, %r1038, %r4;
	add.s32 	%r1037, %r1037, 1;
	setp.eq.s32 	%p520, %r1037, 0;
	@%p520 bra 	$L__BB2_386;
	bra.uni 	$L__BB2_367;
$L__BB2_370:
	and.b32  	%r396, %r11, 3;
	setp.lt.u32 	%p483, %r10, 3;
	mov.b32 	%r1040, 0;
	@%p483 bra 	$L__BB2_381;
	and.b32  	%r1040, %r11, -4;
	neg.s32 	%r1054, %r1040;
	mul.lo.s32 	%r1052, %r4, %r14;
	shl.b32 	%r828, %r3, 2;
	add.s32 	%r400, %r828, 8;
	add.s32 	%r829, %r13, 2;
	mul.lo.s32 	%r1051, %r4, %r829;
	add.s32 	%r830, %r13, 3;
	mul.lo.s32 	%r1050, %r830, %r4;
	mul.lo.s32 	%r831, %r2, %r4;
	mul.lo.s32 	%r1049, %r831, %r11;
$L__BB2_372:
	add.s32 	%r439, %r14, -1;
	setp.gt.s32 	%p484, %r439, %r3;
	setp.lt.s32 	%p485, %r439, 1;
	or.pred  	%p486, %p485, %p484;
	@%p486 bra 	$L__BB2_374;
	mul.wide.s32 	%rd347, %r1049, 4;
	add.s64 	%rd348, %rd4, %rd347;
	ld.global.f32 	%f863, [%rd348+4];
	st.global.f32 	[%rd348], %f863;
$L__BB2_374:
	setp.gt.s32 	%p487, %r14, %r3;
	setp.gt.u32 	%p488, %r439, 2147483646;
	or.pred  	%p489, %p488, %p487;
	@%p489 bra 	$L__BB2_376;
	mul.wide.s32 	%rd349, %r1052, 4;
	add.s64 	%rd350, %rd4, %rd349;
	ld.global.f32 	%f864, [%rd350+4];
	st.global.f32 	[%rd350], %f864;
$L__BB2_376:
	add.s32 	%r832, %r14, 1;
	setp.gt.s32 	%p490, %r832, %r3;
	setp.lt.s32 	%p491, %r832, 1;
	or.pred  	%p492, %p491, %p490;
	@%p492 bra 	$L__BB2_378;
	mul.wide.s32 	%rd351, %r1051, 4;
	add.s64 	%rd352, %rd4, %rd351;
	ld.global.f32 	%f865, [%rd352+4];
	st.global.f32 	[%rd352], %f865;
$L__BB2_378:
	add.s32 	%r833, %r14, 2;
	setp.gt.s32 	%p493, %r833, %r3;
	setp.lt.s32 	%p494, %r833, 1;
	or.pred  	%p495, %p494, %p493;
	@%p495 bra 	$L__BB2_380;
	mul.wide.s32 	%rd353, %r1050, 4;
	add.s64 	%rd354, %rd4, %rd353;
	ld.global.f32 	%f866, [%rd354+4];
	st.global.f32 	[%rd354], %f866;
$L__BB2_380:
	add.s32 	%r1054, %r1054, 4;
	add.s32 	%r14, %r14, 4;
	add.s32 	%r1052, %r1052, %r400;
	add.s32 	%r1051, %r1051, %r400;
	add.s32 	%r1050, %r1050, %r400;
	add.s32 	%r1049, %r1049, %r400;
	setp.eq.s32 	%p496, %r1054, 0;
	@%p496 bra 	$L__BB2_381;
	bra.uni 	$L__BB2_372;
$L__BB2_381:
	setp.eq.s32 	%p497, %r396, 0;
	@%p497 bra 	$L__BB2_386;
	add.s32 	%r1043, %r1040, %r13;
	mul.lo.s32 	%r1042, %r1043, %r4;
	neg.s32 	%r1041, %r396;
$L__BB2_383:
	.pragma "nounroll";
	setp.gt.s32 	%p498, %r1043, %r3;
	setp.lt.s32 	%p499, %r1043, 1;
	or.pred  	%p500, %p499, %p498;
	@%p500 bra 	$L__BB2_385;
	mul.wide.s32 	%rd355, %r1042, 4;
	add.s64 	%rd356, %rd4, %rd355;
	ld.global.f32 	%f867, [%rd356+4];
	st.global.f32 	[%rd356], %f867;
$L__BB2_385:
	add.s32 	%r1043, %r1043, 1;
	add.s32 	%r1042, %r1042, %r4;
	add.s32 	%r1041, %r1041, 1;
	setp.ne.s32 	%p501, %r1041, 0;
	@%p501 bra 	$L__BB2_383;
$L__BB2_386:
	setp.gt.u32 	%p521, %r7, 2147483646;
	@%p521 bra 	$L__BB2_420;
	mul.lo.s32 	%r414, %r5, %r4;
	setp.ne.s32 	%p522, %r595, 2;
	@%p522 bra 	$L__BB2_404;
	and.b32  	%r415, %r8, 3;
	setp.lt.u32 	%p542, %r7, 3;
	mov.b32 	%r1048, 0;
	@%p542 bra 	$L__BB2_399;
	and.b32  	%r1048, %r8, -4;
	neg.s32 	%r1044, %r1048;
	mov.b32 	%r1045, 0;
	mul.wide.s32 	%rd374, %r4, 4;
$L__BB2_390:
	add.s32 	%r420, %r1045, %r12;
	add.s32 	%r854, %r414, %r420;
	setp.lt.s32 	%p543, %r420, 1;
	setp.gt.s32 	%p544, %r420, %r3;
	or.pred  	%p545, %p543, %p544;
	sub.s32 	%r855, %r854, %r3;
	add.s32 	%r856, %r855, -2;
	mul.wide.s32 	%rd373, %r856, 4;
	add.s64 	%rd44, %rd4, %rd373;
	add.s64 	%rd45, %rd44, %rd374;
	@%p545 bra 	$L__BB2_392;
	ld.global.f32 	%f883, [%rd44];
	neg.f32 	%f884, %f883;
	st.global.f32 	[%rd45], %f884;
$L__BB2_392:
	add.s32 	%r857, %r420, 1;
	setp.gt.u32 	%p546, %r420, 2147483646;
	setp.gt.s32 	%p547, %r857, %r3;
	or.pred  	%p548, %p546, %p547;
	@%p548 bra 	$L__BB2_394;
	ld.global.f32 	%f885, [%rd44+4];
	neg.f32 	%f886, %f885;
	st.global.f32 	[%rd45+4], %f886;
$L__BB2_394:
	add.s32 	%r858, %r420, 2;
	setp.lt.s32 	%p549, %r858, 1;
	setp.gt.s32 	%p550, %r858, %r3;
	or.pred  	%p551, %p549, %p550;
	@%p551 bra 	$L__BB2_396;
	ld.global.f32 	%f887, [%rd44+8];
	neg.f32 	%f888, %f887;
	st.global.f32 	[%rd45+8], %f888;
$L__BB2_396:
	add.s32 	%r859, %r420, 3;
	setp.lt.s32 	%p552, %r859, 1;
	setp.gt.s32 	%p553, %r859, %r3;
	or.pred  	%p554, %p552, %p553;
	@%p554 bra 	$L__BB2_398;
	ld.global.f32 	%f889, [%rd44+12];
	neg.f32 	%f890, %f889;
	st.global.f32 	[%rd45+12], %f890;
$L__BB2_398:
	add.s32 	%r1045, %r1045, 4;
	add.s32 	%r1044, %r1044, 4;
	setp.ne.s32 	%p555, %r1044, 0;
	@%p555 bra 	$L__BB2_390;
$L__BB2_399:
	setp.eq.s32 	%p556, %r415, 0;
	@%p556 bra 	$L__BB2_420;
	neg.s32 	%r1047, %r415;
	mul.wide.s32 	%rd377, %r4, 4;
$L__BB2_401:
	.pragma "nounroll";
	add.s32 	%r427, %r1048, %r12;
	setp.lt.s32 	%p557, %r427, 1;
	setp.gt.s32 	%p558, %r427, %r3;
	or.pred  	%p559, %p557, %p558;
	@%p559 bra 	$L__BB2_403;
	add.s32 	%r860, %r414, %r427;
	sub.s32 	%r861, %r860, %r3;
	add.s32 	%r862, %r861, -2;
	mul.wide.s32 	%rd375, %r862, 4;
	add.s64 	%rd376, %rd4, %rd375;
	ld.global.f32 	%f891, [%rd376];
	neg.f32 	%f892, %f891;
	add.s64 	%rd378, %rd376, %rd377;
	st.global.f32 	[%rd378], %f892;
$L__BB2_403:
	add.s32 	%r1048, %r1048, 1;
	add.s32 	%r1047, %r1047, 1;
	setp.eq.s32 	%p560, %r1047, 0;
	@%p560 bra 	$L__BB2_420;
	bra.uni 	$L__BB2_401;
$L__BB2_404:
	and.b32  	%r430, %r8, 3;
	setp.lt.u32 	%p523, %r7, 3;
	mov.b32 	%r1057, 0;
	@%p523 bra 	$L__BB2_415;
	and.b32  	%r1057, %r8, -4;
	neg.s32 	%r1055, %r1057;
	mov.b32 	%r1056, 0;
	mul.wide.s32 	%rd368, %r4, 4;
$L__BB2_406:
	add.s32 	%r448, %r1056, %r12;
	add.s32 	%r843, %r414, %r448;
	setp.lt.s32 	%p524, %r448, 1;
	setp.gt.s32 	%p525, %r448, %r3;
	or.pred  	%p526, %p524, %p525;
	sub.s32 	%r844, %r843, %r3;
	add.s32 	%r845, %r844, -2;
	mul.wide.s32 	%rd367, %r845, 4;
	add.s64 	%rd46, %rd4, %rd367;
	add.s64 	%rd47, %rd46, %rd368;
	@%p526 bra 	$L__BB2_408;
	ld.global.f32 	%f878, [%rd46];
	st.global.f32 	[%rd47], %f878;
$L__BB2_408:
	add.s32 	%r846, %r448, 1;
	setp.gt.u32 	%p527, %r448, 2147483646;
	setp.gt.s32 	%p528, %r846, %r3;
	or.pred  	%p529, %p527, %p528;
	@%p529 bra 	$L__BB2_410;
	ld.global.f32 	%f879, [%rd46+4];
	st.global.f32 	[%rd47+4], %f879;
$L__BB2_410:
	add.s32 	%r847, %r448, 2;
	setp.lt.s32 	%p530, %r847, 1;
	setp.gt.s32 	%p531, %r847, %r3;
	or.pred  	%p532, %p530, %p531;
	@%p532 bra 	$L__BB2_412;
	ld.global.f32 	%f880, [%rd46+8];
	st.global.f32 	[%rd47+8], %f880;
$L__BB2_412:
	add.s32 	%r848, %r448, 3;
	setp.lt.s32 	%p533, %r848, 1;
	setp.gt.s32 	%p534, %r848, %r3;
	or.pred  	%p535, %p533, %p534;
	@%p535 bra 	$L__BB2_414;
	ld.global.f32 	%f881, [%rd46+12];
	st.global.f32 	[%rd47+12], %f881;
$L__BB2_414:
	add.s32 	%r1056, %r1056, 4;
	add.s32 	%r1055, %r1055, 4;
	setp.ne.s32 	%p536, %r1055, 0;
	@%p536 bra 	$L__BB2_406;
$L__BB2_415:
	setp.eq.s32 	%p537, %r430, 0;
	@%p537 bra 	$L__BB2_420;
	neg.s32 	%r1058, %r430;
	mul.wide.s32 	%rd371, %r4, 4;
$L__BB2_417:
	.pragma "nounroll";
	add.s32 	%r455, %r1057, %r12;
	setp.lt.s32 	%p538, %r455, 1;
	setp.gt.s32 	%p539, %r455, %r3;
	or.pred  	%p540, %p538, %p539;
	@%p540 bra 	$L__BB2_419;
	add.s32 	%r849, %r414, %r455;
	sub.s32 	%r850, %r849, %r3;
	add.s32 	%r851, %r850, -2;
	mul.wide.s32 	%rd369, %r851, 4;
	add.s64 	%rd370, %rd4, %rd369;
	ld.global.f32 	%f882, [%rd370];
	add.s64 	%rd372, %rd370, %rd371;
	st.global.f32 	[%rd372], %f882;
$L__BB2_419:
	add.s32 	%r1057, %r1057, 1;
	add.s32 	%r1058, %r1058, 1;
	setp.ne.s32 	%p541, %r1058, 0;
	@%p541 bra 	$L__BB2_417;
$L__BB2_420:
	mul.lo.s32 	%r458, %r5, %r4;
	setp.ne.s32 	%p561, %r3, -1;
	@%p561 bra 	$L__BB2_422;
	mul.wide.u32 	%rd383, %r458, 4;
	add.s64 	%rd384, %rd4, %rd383;
	ld.global.f32 	%f897, [%rd384+4];
	add.f32 	%f898, %f897, %f897;
	mul.f32 	%f899, %f898, 0f3F000000;
	st.global.f32 	[%rd384], %f899;
	bra.uni 	$L__BB2_526;
$L__BB2_422:
	mul.wide.s32 	%rd379, %r458, 4;
	add.s64 	%rd380, %rd4, %rd379;
	ld.global.f32 	%f893, [%rd380+4];
	sub.s32 	%r863, %r458, %r3;
	add.s32 	%r864, %r863, -2;
	mul.wide.s32 	%rd381, %r864, 4;
	add.s64 	%rd382, %rd4, %rd381;
	ld.global.f32 	%f894, [%rd382];
	add.f32 	%f895, %f893, %f894;
	mul.f32 	%f896, %f895, 0f3F000000;
	st.global.f32 	[%rd380], %f896;
	bra.uni 	$L__BB2_526;
$L__BB2_423:
	setp.eq.s32 	%p327, %r1, 0;
	@%p327 bra 	$L__BB2_317;
	setp.ne.s32 	%p328, %r2, 0;
	@%p328 bra 	$L__BB2_459;
	setp.gt.u32 	%p329, %r7, 2147483646;
	@%p329 bra 	$L__BB2_526;
	setp.ne.s32 	%p330, %r595, 2;
	@%p330 bra 	$L__BB2_443;
	and.b32  	%r472, %r8, 3;
	setp.lt.u32 	%p350, %r7, 3;
	mov.b32 	%r1070, 0;
	@%p350 bra 	$L__BB2_438;
	and.b32  	%r1070, %r8, -4;
	neg.s32 	%r1066, %r1070;
	mov.b32 	%r1067, 0;
$L__BB2_429:
	add.s32 	%r477, %r1067, %r12;
	setp.lt.s32 	%p351, %r477, 1;
	setp.gt.s32 	%p352, %r477, %r3;
	or.pred  	%p353, %p351, %p352;
	add.s32 	%r779, %r477, %r4;
	mul.wide.s32 	%rd262, %r779, 4;
	add.s64 	%rd48, %rd4, %rd262;
	@%p353 bra 	$L__BB2_431;
	ld.global.f32 	%f818, [%rd48];
	neg.f32 	%f819, %f818;
	mul.wide.u32 	%rd263, %r477, 4;
	add.s64 	%rd264, %rd4, %rd263;
	st.global.f32 	[%rd264], %f819;
$L__BB2_431:
	add.s32 	%r478, %r477, 1;
	setp.gt.u32 	%p354, %r477, 2147483646;
	setp.gt.s32 	%p355, %r478, %r3;
	or.pred  	%p356, %p354, %p355;
	@%p356 bra 	$L__BB2_433;
	ld.global.f32 	%f820, [%rd48+4];
	neg.f32 	%f821, %f820;
	mul.wide.u32 	%rd265, %r478, 4;
	add.s64 	%rd266, %rd4, %rd265;
	st.global.f32 	[%rd266], %f821;
$L__BB2_433:
	add.s32 	%r479, %r477, 2;
	setp.lt.s32 	%p357, %r479, 1;
	setp.gt.s32 	%p358, %r479, %r3;
	or.pred  	%p359, %p357, %p358;
	@%p359 bra 	$L__BB2_435;
	ld.global.f32 	%f822, [%rd48+8];
	neg.f32 	%f823, %f822;
	mul.wide.u32 	%rd267, %r479, 4;
	add.s64 	%rd268, %rd4, %rd267;
	st.global.f32 	[%rd268], %f823;
$L__BB2_435:
	add.s32 	%r480, %r477, 3;
	setp.lt.s32 	%p360, %r480, 1;
	setp.gt.s32 	%p361, %r480, %r3;
	or.pred  	%p362, %p360, %p361;
	@%p362 bra 	$L__BB2_437;
	ld.global.f32 	%f824, [%rd48+12];
	neg.f32 	%f825, %f824;
	mul.wide.u32 	%rd269, %r480, 4;
	add.s64 	%rd270, %rd4, %rd269;
	st.global.f32 	[%rd270], %f825;
$L__BB2_437:
	add.s32 	%r1067, %r1067, 4;
	add.s32 	%r1066, %r1066, 4;
	setp.ne.s32 	%p363, %r1066, 0;
	@%p363 bra 	$L__BB2_429;
$L__BB2_438:
	setp.eq.s32 	%p364, %r472, 0;
	@%p364 bra 	$L__BB2_526;
	neg.s32 	%r1069, %r472;
$L__BB2_440:
	.pragma "nounroll";
	add.s32 	%r487, %r1070, %r12;
	setp.lt.s32 	%p365, %r487, 1;
	setp.gt.s32 	%p366, %r487, %r3;
	or.pred  	%p367, %p365, %p366;
	@%p367 bra 	$L__BB2_442;
	add.s32 	%r780, %r487, %r4;
	mul.wide.s32 	%rd271, %r780, 4;
	add.s64 	%rd272, %rd4, %rd271;
	ld.global.f32 	%f826, [%rd272];
	neg.f32 	%f827, %f826;
	mul.wide.u32 	%rd273, %r487, 4;
	add.s64 	%rd274, %rd4, %rd273;
	st.global.f32 	[%rd274], %f827;
$L__BB2_442:
	add.s32 	%r1070, %r1070, 1;
	add.s32 	%r1069, %r1069, 1;
	setp.eq.s32 	%p368, %r1069, 0;
	@%p368 bra 	$L__BB2_526;
	bra.uni 	$L__BB2_440;
$L__BB2_443:
	and.b32  	%r490, %r8, 3;
	setp.lt.u32 	%p331, %r7, 3;
	mov.b32 	%r1104, 0;
	@%p331 bra 	$L__BB2_454;
	and.b32  	%r1104, %r8, -4;
	neg.s32 	%r1071, %r1104;
	mov.b32 	%r1072, 0;
$L__BB2_445:
	add.s32 	%r495, %r1072, %r12;
	setp.lt.s32 	%p332, %r495, 1;
	setp.gt.s32 	%p333, %r495, %r3;
	or.pred  	%p334, %p332, %p333;
	add.s32 	%r775, %r495, %r4;
	mul.wide.s32 	%rd249, %r775, 4;
	add.s64 	%rd49, %rd4, %rd249;
	@%p334 bra 	$L__BB2_447;
	ld.global.f32 	%f813, [%rd49];
	mul.wide.u32 	%rd250, %r495, 4;
	add.s64 	%rd251, %rd4, %rd250;
	st.global.f32 	[%rd251], %f813;
$L__BB2_447:
	add.s32 	%r496, %r495, 1;
	setp.gt.u32 	%p335, %r495, 2147483646;
	setp.gt.s32 	%p336, %r496, %r3;
	or.pred  	%p337, %p335, %p336;
	@%p337 bra 	$L__BB2_449;
	ld.global.f32 	%f814, [%rd49+4];
	mul.wide.u32 	%rd252, %r496, 4;
	add.s64 	%rd253, %rd4, %rd252;
	st.global.f32 	[%rd253], %f814;
$L__BB2_449:
	add.s32 	%r497, %r495, 2;
	setp.lt.s32 	%p338, %r497, 1;
	setp.gt.s32 	%p339, %r497, %r3;
	or.pred  	%p340, %p338, %p339;
	@%p340 bra 	$L__BB2_451;
	ld.global.f32 	%f815, [%rd49+8];
	mul.wide.u32 	%rd254, %r497, 4;
	add.s64 	%rd255, %rd4, %rd254;
	st.global.f32 	[%rd255], %f815;
$L__BB2_451:
	add.s32 	%r498, %r495, 3;
	setp.lt.s32 	%p341, %r498, 1;
	setp.gt.s32 	%p342, %r498, %r3;
	or.pred  	%p343, %p341, %p342;
	@%p343 bra 	$L__BB2_453;
	ld.global.f32 	%f816, [%rd49+12];
	mul.wide.u32 	%rd256, %r498, 4;
	add.s64 	%rd257, %rd4, %rd256;
	st.global.f32 	[%rd257], %f816;
$L__BB2_453:
	add.s32 	%r1072, %r1072, 4;
	add.s32 	%r1071, %r1071, 4;
	setp.eq.s32 	%p344, %r1071, 0;
	@%p344 bra 	$L__BB2_454;
	bra.uni 	$L__BB2_445;
$L__BB2_454:
	setp.eq.s32 	%p345, %r490, 0;
	@%p345 bra 	$L__BB2_526;
	neg.s32 	%r1103, %r490;
$L__BB2_456:
	.pragma "nounroll";
	add.s32 	%r592, %r1104, %r12;
	setp.lt.s32 	%p346, %r592, 1;
	setp.gt.s32 	%p347, %r592, %r3;
	or.pred  	%p348, %p346, %p347;
	@%p348 bra 	$L__BB2_458;
	add.s32 	%r776, %r592, %r4;
	mul.wide.s32 	%rd258, %r776, 4;
	add.s64 	%rd259, %rd4, %rd258;
	ld.global.f32 	%f817, [%rd259];
	mul.wide.u32 	%rd260, %r592, 4;
	add.s64 	%rd261, %rd4, %rd260;
	st.global.f32 	[%rd261], %f817;
$L__BB2_458:
	add.s32 	%r1104, %r1104, 1;
	add.s32 	%r1103, %r1103, 1;
	setp.ne.s32 	%p349, %r1103, 0;
	@%p349 bra 	$L__BB2_456;
	bra.uni 	$L__BB2_526;
$L__BB2_459:
	setp.ne.s32 	%p372, %r1, %r183;
	@%p372 bra 	$L__BB2_489;
	setp.gt.u32 	%p415, %r10, 2147483646;
	@%p415 bra 	$L__BB2_526;
	and.b32  	%r501, %r11, 3;
	setp.lt.u32 	%p416, %r10, 3;
	mov.b32 	%r1094, 0;
	@%p416 bra 	$L__BB2_484;
	and.b32  	%r1094, %r11, -4;
	neg.s32 	%r1082, %r1094;
	mul.lo.s32 	%r1080, %r4, %r14;
	shl.b32 	%r806, %r3, 2;
	add.s32 	%r505, %r806, 8;
	add.s32 	%r1079, %r3, %r1080;
	add.s32 	%r807, %r13, 2;
	mul.lo.s32 	%r1078, %r4, %r807;
	add.s32 	%r1077, %r3, %r1078;
	add.s32 	%r808, %r13, 3;
	mul.lo.s32 	%r1076, %r808, %r4;
	add.s32 	%r1075, %r3, %r1076;
	mul.lo.s32 	%r809, %r2, %r4;
	mul.lo.s32 	%r1074, %r809, %r11;
	add.s32 	%r1073, %r3, %r1074;
	cvt.s64.s32 	%rd53, %r3;
$L__BB2_463:
	add.s32 	%r523, %r14, -1;
	setp.gt.s32 	%p417, %r523, %r3;
	setp.lt.s32 	%p418, %r523, 1;
	or.pred  	%p419, %p418, %p417;
	@%p419 bra 	$L__BB2_468;
	setp.ne.s32 	%p420, %r595, 1;
	@%p420 bra 	$L__BB2_466;
	mul.wide.s32 	%rd289, %r1073, 4;
	add.s64 	%rd290, %rd4, %rd289;
	ld.global.f32 	%f843, [%rd290];
	neg.f32 	%f994, %f843;
	bra.uni 	$L__BB2_467;
$L__BB2_466:
	mul.wide.s32 	%rd287, %r1073, 4;
	add.s64 	%rd288, %rd4, %rd287;
	ld.global.f32 	%f994, [%rd288];
$L__BB2_467:
	cvt.s64.s32 	%rd291, %r1074;
	add.s64 	%rd292, %rd53, %rd291;
	shl.b64 	%rd293, %rd292, 2;
	add.s64 	%rd294, %rd4, %rd293;
	st.global.f32 	[%rd294+4], %f994;
$L__BB2_468:
	setp.gt.s32 	%p421, %r14, %r3;
	setp.gt.u32 	%p422, %r523, 2147483646;
	or.pred  	%p423, %p422, %p421;
	@%p423 bra 	$L__BB2_473;
	setp.eq.s32 	%p424, %r595, 1;
	@%p424 bra 	$L__BB2_471;
	mul.wide.s32 	%rd295, %r1079, 4;
	add.s64 	%rd296, %rd4, %rd295;
	ld.global.f32 	%f995, [%rd296];
	bra.uni 	$L__BB2_472;
$L__BB2_471:
	mul.wide.s32 	%rd297, %r1079, 4;
	add.s64 	%rd298, %rd4, %rd297;
	ld.global.f32 	%f844, [%rd298];
	neg.f32 	%f995, %f844;
$L__BB2_472:
	cvt.s64.s32 	%rd299, %r1080;
	add.s64 	%rd300, %rd53, %rd299;
	shl.b64 	%rd301, %rd300, 2;
	add.s64 	%rd302, %rd4, %rd301;
	st.global.f32 	[%rd302+4], %f995;
$L__BB2_473:
	add.s32 	%r810, %r14, 1;
	setp.gt.s32 	%p425, %r810, %r3;
	setp.lt.s32 	%p426, %r810, 1;
	or.pred  	%p427, %p426, %p425;
	@%p427 bra 	$L__BB2_478;
	setp.eq.s32 	%p428, %r595, 1;
	@%p428 bra 	$L__BB2_476;
	mul.wide.s32 	%rd303, %r1077, 4;
	add.s64 	%rd304, %rd4, %rd303;
	ld.global.f32 	%f996, [%rd304];
	bra.uni 	$L__BB2_477;
$L__BB2_476:
	mul.wide.s32 	%rd305, %r1077, 4;
	add.s64 	%rd306, %rd4, %rd305;
	ld.global.f32 	%f845, [%rd306];
	neg.f32 	%f996, %f845;
$L__BB2_477:
	cvt.s64.s32 	%rd307, %r1078;
	add.s64 	%rd308, %rd53, %rd307;
	shl.b64 	%rd309, %rd308, 2;
	add.s64 	%rd310, %rd4, %rd309;
	st.global.f32 	[%rd310+4], %f996;
$L__BB2_478:
	add.s32 	%r811, %r14, 2;
	setp.gt.s32 	%p429, %r811, %r3;
	setp.lt.s32 	%p430, %r811, 1;
	or.pred  	%p431, %p430, %p429;
	@%p431 bra 	$L__BB2_483;
	setp.eq.s32 	%p432, %r595, 1;
	@%p432 bra 	$L__BB2_481;
	mul.wide.s32 	%rd311, %r1075, 4;
	add.s64 	%rd312, %rd4, %rd311;
	ld.global.f32 	%f997, [%rd312];
	bra.uni 	$L__BB2_482;
$L__BB2_481:
	mul.wide.s32 	%rd313, %r1075, 4;
	add.s64 	%rd314, %rd4, %rd313;
	ld.global.f32 	%f846, [%rd314];
	neg.f32 	%f997, %f846;
$L__BB2_482:
	cvt.s64.s32 	%rd315, %r1076;
	add.s64 	%rd316, %rd53, %rd315;
	shl.b64 	%rd317, %rd316, 2;
	add.s64 	%rd318, %rd4, %rd317;
	st.global.f32 	[%rd318+4], %f997;
$L__BB2_483:
	add.s32 	%r1082, %r1082, 4;
	add.s32 	%r14, %r14, 4;
	add.s32 	%r1080, %r1080, %r505;
	add.s32 	%r1079, %r1079, %r505;
	add.s32 	%r1078, %r1078, %r505;
	add.s32 	%r1077, %r1077, %r505;
	add.s32 	%r1076, %r1076, %r505;
	add.s32 	%r1075, %r1075, %r505;
	add.s32 	%r1074, %r1074, %r505;
	add.s32 	%r1073, %r1073, %r505;
	setp.eq.s32 	%p433, %r1082, 0;
	@%p433 bra 	$L__BB2_484;
	bra.uni 	$L__BB2_463;
$L__BB2_484:
	setp.eq.s32 	%p434, %r501, 0;
	@%p434 bra 	$L__BB2_526;
	add.s32 	%r1098, %r1094, %r13;
	mul.lo.s32 	%r1097, %r1098, %r4;
	add.s32 	%r1096, %r3, %r1097;
	neg.s32 	%r1095, %r501;
	cvt.s64.s32 	%rd58, %r3;
$L__BB2_486:
	.pragma "nounroll";
	setp.gt.s32 	%p435, %r1098, %r3;
	setp.lt.s32 	%p436, %r1098, 1;
	or.pred  	%p437, %p436, %p435;
	@%p437 bra 	$L__BB2_525;
	setp.eq.s32 	%p438, %r595, 1;
	@%p438 bra 	$L__BB2_523;
	mul.wide.s32 	%rd319, %r1096, 4;
	add.s64 	%rd320, %rd4, %rd319;
	ld.global.f32 	%f998, [%rd320];
	bra.uni 	$L__BB2_524;
$L__BB2_489:
	add.s32 	%r782, %r9, -1;
	setp.ne.s32 	%p373, %r2, %r782;
	setp.gt.u32 	%p374, %r7, 2147483646;
	or.pred  	%p375, %p373, %p374;
	@%p375 bra 	$L__BB2_526;
	mul.lo.s32 	%r534, %r5, %r4;
	setp.ne.s32 	%p376, %r595, 2;
	@%p376 bra 	$L__BB2_507;
	and.b32  	%r535, %r8, 3;
	setp.lt.u32 	%p396, %r7, 3;
	mov.b32 	%r1087, 0;
	@%p396 bra 	$L__BB2_502;
	and.b32  	%r1087, %r8, -4;
	neg.s32 	%r1083, %r1087;
	mov.b32 	%r1084, 0;
	mul.wide.s32 	%rd282, %r4, 4;
$L__BB2_493:
	add.s32 	%r540, %r1084, %r12;
	add.s32 	%r796, %r534, %r540;
	setp.lt.s32 	%p397, %r540, 1;
	setp.gt.s32 	%p398, %r540, %r3;
	or.pred  	%p399, %p397, %p398;
	sub.s32 	%r797, %r796, %r3;
	add.s32 	%r798, %r797, -2;
	mul.wide.s32 	%rd281, %r798, 4;
	add.s64 	%rd54, %rd4, %rd281;
	add.s64 	%rd55, %rd54, %rd282;
	@%p399 bra 	$L__BB2_495;
	ld.global.f32 	%f833, [%rd54];
	neg.f32 	%f834, %f833;
	st.global.f32 	[%rd55], %f834;
$L__BB2_495:
	add.s32 	%r799, %r540, 1;
	setp.gt.u32 	%p400, %r540, 2147483646;
	setp.gt.s32 	%p401, %r799, %r3;
	or.pred  	%p402, %p400, %p401;
	@%p402 bra 	$L__BB2_497;
	ld.global.f32 	%f835, [%rd54+4];
	neg.f32 	%f836, %f835;
	st.global.f32 	[%rd55+4], %f836;
$L__BB2_497:
	add.s32 	%r800, %r540, 2;
	setp.lt.s32 	%p403, %r800, 1;
	setp.gt.s32 	%p404, %r800, %r3;
	or.pred  	%p405, %p403, %p404;
	@%p405 bra 	$L__BB2_499;
	ld.global.f32 	%f837, [%rd54+8];
	neg.f32 	%f838, %f837;
	st.global.f32 	[%rd55+8], %f838;
$L__BB2_499:
	add.s32 	%r801, %r540, 3;
	setp.lt.s32 	%p406, %r801, 1;
	setp.gt.s32 	%p407, %r801, %r3;
	or.pred  	%p408, %p406, %p407;
	@%p408 bra 	$L__BB2_501;
	ld.global.f32 	%f839, [%rd54+12];
	neg.f32 	%f840, %f839;
	st.global.f32 	[%rd55+12], %f840;
$L__BB2_501:
	add.s32 	%r1084, %r1084, 4;
	add.s32 	%r1083, %r1083, 4;
	setp.ne.s32 	%p409, %r1083, 0;
	@%p409 bra 	$L__BB2_493;
$L__BB2_502:
	setp.eq.s32 	%p410, %r535, 0;
	@%p410 bra 	$L__BB2_526;
	neg.s32 	%r1086, %r535;
	mul.wide.s32 	%rd285, %r4, 4;
$L__BB2_504:
	.pragma "nounroll";
	add.s32 	%r547, %r1087, %r12;
	setp.lt.s32 	%p411, %r547, 1;
	setp.gt.s32 	%p412, %r547, %r3;
	or.pred  	%p413, %p411, %p412;
	@%p413 bra 	$L__BB2_506;
	add.s32 	%r802, %r534, %r547;
	sub.s32 	%r803, %r802, %r3;
	add.s32 	%r804, %r803, -2;
	mul.wide.s32 	%rd283, %r804, 4;
	add.s64 	%rd284, %rd4, %rd283;
	ld.global.f32 	%f841, [%rd284];
	neg.f32 	%f842, %f841;
	add.s64 	%rd286, %rd284, %rd285;
	st.global.f32 	[%rd286], %f842;
$L__BB2_506:
	add.s32 	%r1087, %r1087, 1;
	add.s32 	%r1086, %r1086, 1;
	setp.eq.s32 	%p414, %r1086, 0;
	@%p414 bra 	$L__BB2_526;
	bra.uni 	$L__BB2_504;
$L__BB2_507:
	and.b32  	%r550, %r8, 3;
	setp.lt.u32 	%p377, %r7, 3;
	mov.b32 	%r1101, 0;
	@%p377 bra 	$L__BB2_518;
	and.b32  	%r1101, %r8, -4;
	neg.s32 	%r1088, %r1101;
	mov.b32 	%r1089, 0;
	mul.wide.s32 	%rd276, %r4, 4;
$L__BB2_509:
	add.s32 	%r555, %r1089, %r12;
	add.s32 	%r785, %r534, %r555;
	setp.lt.s32 	%p378, %r555, 1;
	setp.gt.s32 	%p379, %r555, %r3;
	or.pred  	%p380, %p378, %p379;
	sub.s32 	%r786, %r785, %r3;
	add.s32 	%r787, %r786, -2;
	mul.wide.s32 	%rd275, %r787, 4;
	add.s64 	%rd56, %rd4, %rd275;
	add.s64 	%rd57, %rd56, %rd276;
	@%p380 bra 	$L__BB2_511;
	ld.global.f32 	%f828, [%rd56];
	st.global.f32 	[%rd57], %f828;
$L__BB2_511:
	add.s32 	%r788, %r555, 1;
	setp.gt.u32 	%p381, %r555, 2147483646;
	setp.gt.s32 	%p382, %r788, %r3;
	or.pred  	%p383, %p381, %p382;
	@%p383 bra 	$L__BB2_513;
	ld.global.f32 	%f829, [%rd56+4];
	st.global.f32 	[%rd57+4], %f829;
$L__BB2_513:
	add.s32 	%r789, %r555, 2;
	setp.lt.s32 	%p384, %r789, 1;
	setp.gt.s32 	%p385, %r789, %r3;
	or.pred  	%p386, %p384, %p385;
	@%p386 bra 	$L__BB2_515;
	ld.global.f32 	%f830, [%rd56+8];
	st.global.f32 	[%rd57+8], %f830;
$L__BB2_515:
	add.s32 	%r790, %r555, 3;
	setp.lt.s32 	%p387, %r790, 1;
	setp.gt.s32 	%p388, %r790, %r3;
	or.pred  	%p389, %p387, %p388;
	@%p389 bra 	$L__BB2_517;
	ld.global.f32 	%f831, [%rd56+12];
	st.global.f32 	[%rd57+12], %f831;
$L__BB2_517:
	add.s32 	%r1089, %r1089, 4;
	add.s32 	%r1088, %r1088, 4;
	setp.eq.s32 	%p390, %r1088, 0;
	@%p390 bra 	$L__BB2_518;
	bra.uni 	$L__BB2_509;
$L__BB2_518:
	setp.eq.s32 	%p391, %r550, 0;
	@%p391 bra 	$L__BB2_526;
	neg.s32 	%r1100, %r550;
	mul.wide.s32 	%rd279, %r4, 4;
$L__BB2_520:
	.pragma "nounroll";
	add.s32 	%r585, %r1101, %r12;
	setp.lt.s32 	%p392, %r585, 1;
	setp.gt.s32 	%p393, %r585, %r3;
	or.pred  	%p394, %p392, %p393;
	@%p394 bra 	$L__BB2_522;
	add.s32 	%r791, %r534, %r585;
	sub.s32 	%r792, %r791, %r3;
	add.s32 	%r793, %r792, -2;
	mul.wide.s32 	%rd277, %r793, 4;
	add.s64 	%rd278, %rd4, %rd277;
	ld.global.f32 	%f832, [%rd278];
	add.s64 	%rd280, %rd278, %rd279;
	st.global.f32 	[%rd280], %f832;
$L__BB2_522:
	add.s32 	%r1101, %r1101, 1;
	add.s32 	%r1100, %r1100, 1;
	setp.eq.s32 	%p395, %r1100, 0;
	@%p395 bra 	$L__BB2_526;
	bra.uni 	$L__BB2_520;
$L__BB2_523:
	mul.wide.s32 	%rd321, %r1096, 4;
	add.s64 	%rd322, %rd4, %rd321;
	ld.global.f32 	%f847, [%rd322];
	neg.f32 	%f998, %f847;
$L__BB2_524:
	cvt.s64.s32 	%rd323, %r1097;
	add.s64 	%rd324, %rd58, %rd323;
	shl.b64 	%rd325, %rd324, 2;
	add.s64 	%rd326, %rd4, %rd325;
	st.global.f32 	[%rd326+4], %f998;
$L__BB2_525:
	add.s32 	%r1098, %r1098, 1;
	add.s32 	%r1097, %r1097, %r4;
	add.s32 	%r1096, %r1096, %r4;
	add.s32 	%r1095, %r1095, 1;
	setp.eq.s32 	%p439, %r1095, 0;
	@%p439 bra 	$L__BB2_526;
	bra.uni 	$L__BB2_486;
$L__BB2_526:
	ret;

}
	// .globl	_Z33computeDivergenceAndPressureOnGPUILi4EEvPfS0_S0_S0_
.visible .entry _Z33computeDivergenceAndPressureOnGPUILi4EEvPfS0_S0_S0_(
	.param .u64 .ptr .align 1 _Z33computeDivergenceAndPressureOnGPUILi4EEvPfS0_S0_S0__param_0,
	.param .u64 .ptr .align 1 _Z33computeDivergenceAndPressureOnGPUILi4EEvPfS0_S0_S0__param_1,
	.param .u64 .ptr .align 1 _Z33computeDivergenceAndPressureOnGPUILi4EEvPfS0_S0_S0__param_2,
	.param .u64 .ptr .align 1 _Z33computeDivergenceAndPressureOnGPUILi4EEvPfS0_S0_S0__param_3
)
{
	.reg .pred 	%p<787>;
	.reg .b32 	%r<1902>;
	.reg .b32 	%f<545>;
	.reg .b64 	%rd<697>;

	ld.param.u64 	%rd106, [_Z33computeDivergenceAndPressureOnGPUILi4EEvPfS0_S0_S0__param_0];
	ld.param.u64 	%rd107, [_Z33computeDivergenceAndPressureOnGPUILi4EEvPfS0_S0_S0__param_1];
	ld.param.u64 	%rd108, [_Z33computeDivergenceAndPressureOnGPUILi4EEvPfS0_S0_S0__param_2];
	ld.param.u64 	%rd109, [_Z33computeDivergenceAndPressureOnGPUILi4EEvPfS0_S0_S0__param_3];
	cvta.to.global.u64 	%rd1, %rd106;
	cvta.to.global.u64 	%rd2, %rd107;
	cvta.to.global.u64 	%rd3, %rd108;
	cvta.to.global.u64 	%rd4, %rd109;
	mov.u32 	%r848, %tid.x;
	mov.u32 	%r849, %ctaid.x;
	mov.u32 	%r850, %ntid.x;
	mad.lo.s32 	%r1, %r849, %r850, %r848;
	mov.u32 	%r851, %tid.y;
	mov.u32 	%r852, %ctaid.y;
	mov.u32 	%r853, %ntid.y;
	mad.lo.s32 	%r2, %r852, %r853, %r851;
	mad.lo.s32 	%r3, %r851, %r850, %r848;
	ld.const.u32 	%r4, [N];
	add.s32 	%r5, %r4, 2;
	add.s32 	%r854, %r4, 1;
	mov.u32 	%r855, %nctaid.x;
	mul.lo.s32 	%r6, %r850, %r855;
	div.u32 	%r7, %r854, %r6;
	add.s32 	%r8, %r7, 1;
	mov.u32 	%r856, %nctaid.y;
	mul.lo.s32 	%r9, %r853, %r856;
	div.u32 	%r10, %r854, %r9;
	add.s32 	%r11, %r10, 1;
	add.s32 	%r857, %r7, 3;
	mad.lo.s32 	%r12, %r857, %r10, %r857;
	mul.lo.s32 	%r858, %r853, %r850;
	mul.lo.s32 	%r859, %r858, %r12;
	mad.lo.s32 	%r13, %r1, %r7, %r1;
	mad.lo.s32 	%r14, %r2, %r10, %r2;
	shl.b32 	%r860, %r859, 2;
	mov.u32 	%r861, sharedMem;
	add.s32 	%r15, %r861, %r860;
	cvt.rn.f32.s32 	%f4, %r4;
	rcp.rn.f32 	%f1, %f4;
	add.s32 	%r862, %r14, 1;
	setp.ge.s32 	%p8, %r862, %r4;
	@%p8 bra 	$L__BB3_216;
	add.s32 	%r863, %r13, 1;
	setp.ge.s32 	%p9, %r863, %r4;
	ld.const.u32 	%r864, [RADIUS];
	max.s32 	%r865, %r1, %r2;
	setp.lt.s32 	%p1, %r865, %r5;
	add.s32 	%r866, %r10, 3;
	mul.lo.s32 	%r17, %r866, %r3;
	add.s32 	%r18, %r9, -1;
	mul.lo.s32 	%r19, %r12, %r3;
	add.s32 	%r20, %r6, -1;
	@%p9 bra 	$L__BB3_216;
	mad.lo.s32 	%r21, %r5, %r14, %r13;
	setp.lt.s32 	%p10, %r864, 1;
	mul.lo.s32 	%r22, %r864, %r864;
	add.s32 	%r867, %r22, %r17;
	mul.lo.s32 	%r23, %r867, %r8;
	@%p10 bra 	$L__BB3_46;
	mad.lo.s32 	%r874, %r5, %r11, %r21;
	mul.wide.s32 	%rd113, %r874, 4;
	add.s64 	%rd5, %rd2, %rd113;
	add.s32 	%r875, %r864, %r11;
	mad.lo.s32 	%r878, %r864, %r875, %r17;
	mul.lo.s32 	%r879, %r878, %r8;
	shl.b32 	%r880, %r879, 2;
	add.s32 	%r24, %r15, %r880;
	sub.s32 	%r881, %r21, %r864;
	mul.wide.s32 	%rd114, %r881, 4;
	add.s64 	%rd6, %rd1, %rd114;
	mul.lo.s32 	%r883, %r11, %r857;
	mul.lo.s32 	%r884, %r883, %r3;
	shl.b32 	%r885, %r884, 2;
	add.s32 	%r25, %r861, %r885;
	add.s32 	%r887, %r21, %r8;
	mul.wide.s32 	%rd115, %r887, 4;
	add.s64 	%rd7, %rd1, %rd115;
	add.s32 	%r888, %r884, %r7;
	add.s32 	%r889, %r864, %r888;
	shl.b32 	%r890, %r889, 2;
	add.s32 	%r26, %r861, %r890;
	shl.b32 	%r893, %r23, 2;
	add.s32 	%r27, %r15, %r893;
	mul.lo.s32 	%r894, %r5, %r864;
	sub.s32 	%r895, %r21, %r894;
	mul.wide.s32 	%rd116, %r895, 4;
	add.s64 	%rd8, %rd2, %rd116;
	mul.lo.s32 	%r896, %r17, %r8;
	shl.b32 	%r897, %r896, 2;
	add.s32 	%r28, %r15, %r897;
	not.pred 	%p12, %p1;
	@%p12 bra 	$L__BB3_13;
	setp.eq.s32 	%p13, %r2, 0;
	@%p13 bra 	$L__BB3_6;
	ld.global.f32 	%f13, [%rd8];
	st.shared.f32 	[%r28], %f13;
$L__BB3_6:
	setp.ge.u32 	%p14, %r2, %r18;
	@%p14 bra 	$L__BB3_8;
	ld.global.f32 	%f14, [%rd5];
	st.shared.f32 	[%r24], %f14;
$L__BB3_8:
	setp.lt.s32 	%p15, %r1, 1;
	@%p15 bra 	$L__BB3_10;
	ld.global.f32 	%f15, [%rd6];
	st.shared.f32 	[%r25], %f15;
$L__BB3_10:
	setp.ge.u32 	%p16, %r1, %r20;
	@%p16 bra 	$L__BB3_12;
	ld.global.f32 	%f16, [%rd7];
	st.shared.f32 	[%r26+4], %f16;
$L__BB3_12:
	mul.wide.s32 	%rd117, %r21, 4;
	add.s64 	%rd118, %rd2, %rd117;
	ld.global.f32 	%f17, [%rd118];
	st.shared.f32 	[%r27], %f17;
	add.s64 	%rd119, %rd1, %rd117;
	ld.global.f32 	%f18, [%rd119];
	shl.b32 	%r898, %r864, 2;
	add.s32 	%r899, %r25, %r898;
	st.shared.f32 	[%r899], %f18;
$L__BB3_13:
	@%p12 bra 	$L__BB3_24;
	setp.eq.s32 	%p18, %r2, 0;
	@%p18 bra 	$L__BB3_16;
	ld.global.f32 	%f19, [%rd8+4];
	mul.lo.s32 	%r901, %r866, %r3;
	mul.lo.s32 	%r902, %r901, %r8;
	shl.b32 	%r903, %r902, 2;
	add.s32 	%r904, %r15, %r903;
	st.shared.f32 	[%r904+4], %f19;
$L__BB3_16:
	setp.ge.u32 	%p19, %r2, %r18;
	@%p19 bra 	$L__BB3_18;
	ld.global.f32 	%f20, [%rd5+4];
	st.shared.f32 	[%r24+4], %f20;
$L__BB3_18:
	setp.eq.s32 	%p20, %r864, 1;
	@%p20 bra 	$L__BB3_23;
	setp.lt.s32 	%p21, %r1, 1;
	@%p21 bra 	$L__BB3_21;
	ld.global.f32 	%f21, [%rd6+4];
	st.shared.f32 	[%r25+4], %f21;
$L__BB3_21:
	setp.ge.u32 	%p22, %r1, %r20;
	@%p22 bra 	$L__BB3_23;
	ld.global.f32 	%f22, [%rd7+4];
	st.shared.f32 	[%r26+8], %f22;
$L__BB3_23:
	mul.wide.s32 	%rd120, %r21, 4;
	add.s64 	%rd121, %rd2, %rd120;
	ld.global.f32 	%f23, [%rd121+4];
	st.shared.f32 	[%r27+4], %f23;
	add.s64 	%rd122, %rd1, %rd120;
	ld.global.f32 	%f24, [%rd122+4];
	shl.b32 	%r905, %r864, 2;
	add.s32 	%r906, %r25, %r905;
	st.shared.f32 	[%r906+4], %f24;
$L__BB3_24:
	@%p12 bra 	$L__BB3_35;
	setp.eq.s32 	%p24, %r2, 0;
	@%p24 bra 	$L__BB3_27;
	ld.global.f32 	%f25, [%rd8+8];
	mul.lo.s32 	%r908, %r866, %r3;
	mul.lo.s32 	%r909, %r908, %r8;
	shl.b32 	%r910, %r909, 2;
	add.s32 	%r911, %r15, %r910;
	st.shared.f32 	[%r911+8], %f25;
$L__BB3_27:
	setp.ge.u32 	%p25, %r2, %r18;
	@%p25 bra 	$L__BB3_29;
	ld.global.f32 	%f26, [%rd5+8];
	st.shared.f32 	[%r24+8], %f26;
$L__BB3_29:
	setp.lt.u32 	%p26, %r864, 3;
	@%p26 bra 	$L__BB3_34;
	setp.lt.s32 	%p27, %r1, 1;
	@%p27 bra 	$L__BB3_32;
	ld.global.f32 	%f27, [%rd6+8];
	st.shared.f32 	[%r25+8], %f27;
$L__BB3_32:
	setp.ge.u32 	%p28, %r1, %r20;
	@%p28 bra 	$L__BB3_34;
	ld.global.f32 	%f28, [%rd7+8];
	st.shared.f32 	[%r26+12], %f28;
$L__BB3_34:
	mul.wide.s32 	%rd123, %r21, 4;
	add.s64 	%rd124, %rd2, %rd123;
	ld.global.f32 	%f29, [%rd124+8];
	st.shared.f32 	[%r27+8], %f29;
	add.s64 	%rd125, %rd1, %rd123;
	ld.global.f32 	%f30, [%rd125+8];
	shl.b32 	%r912, %r864, 2;
	add.s32 	%r913, %r25, %r912;
	st.shared.f32 	[%r913+8], %f30;
$L__BB3_35:
	@%p12 bra 	$L__BB3_48;
	setp.eq.s32 	%p30, %r2, 0;
	@%p30 bra 	$L__BB3_38;
	ld.global.f32 	%f31, [%rd8+12];
	mul.lo.s32 	%r915, %r866, %r3;
	mul.lo.s32 	%r916, %r915, %r8;
	shl.b32 	%r917, %r916, 2;
	add.s32 	%r918, %r15, %r917;
	st.shared.f32 	[%r918+12], %f31;
$L__BB3_38:
	setp.ge.u32 	%p31, %r2, %r18;
	@%p31 bra 	$L__BB3_40;
	ld.global.f32 	%f32, [%rd5+12];
	st.shared.f32 	[%r24+12], %f32;
$L__BB3_40:
	setp.lt.u32 	%p32, %r864, 4;
	@%p32 bra 	$L__BB3_45;
	setp.lt.s32 	%p33, %r1, 1;
	@%p33 bra 	$L__BB3_43;
	ld.global.f32 	%f33, [%rd6+12];
	st.shared.f32 	[%r25+12], %f33;
$L__BB3_43:
	setp.ge.u32 	%p34, %r1, %r20;
	@%p34 bra 	$L__BB3_45;
	ld.global.f32 	%f34, [%rd7+12];
	st.shared.f32 	[%r26+16], %f34;
$L__BB3_45:
	mul.wide.s32 	%rd126, %r21, 4;
	add.s64 	%rd127, %rd2, %rd126;
	ld.global.f32 	%f35, [%rd127+12];
	st.shared.f32 	[%r27+12], %f35;
	add.s64 	%rd128, %rd1, %rd126;
	ld.global.f32 	%f36, [%rd128+12];
	mul.lo.s32 	%r920, %r11, %r857;
	mul.lo.s32 	%r921, %r920, %r3;
	shl.b32 	%r922, %r921, 2;
	add.s32 	%r924, %r861, %r922;
	shl.b32 	%r925, %r864, 2;
	add.s32 	%r926, %r924, %r925;
	st.shared.f32 	[%r926+12], %f36;
	bra.uni 	$L__BB3_48;
$L__BB3_46:
	not.pred 	%p11, %p1;
	@%p11 bra 	$L__BB3_48;
	mul.wide.s32 	%rd110, %r21, 4;
	add.s64 	%rd111, %rd2, %rd110;
	ld.global.f32 	%f5, [%rd111];
	shl.b32 	%r868, %r23, 2;
	add.s32 	%r869, %r15, %r868;
	st.shared.f32 	[%r869], %f5;
	add.s64 	%rd112, %rd1, %rd110;
	ld.global.f32 	%f6, [%rd112];
	add.s32 	%r870, %r864, %r19;
	shl.b32 	%r871, %r870, 2;
	add.s32 	%r873, %r861, %r871;
	st.shared.f32 	[%r873], %f6;
	ld.global.f32 	%f7, [%rd111+4];
	st.shared.f32 	[%r869+4], %f7;
	ld.global.f32 	%f8, [%rd112+4];
	st.shared.f32 	[%r873+4], %f8;
	ld.global.f32 	%f9, [%rd111+8];
	st.shared.f32 	[%r869+8], %f9;
	ld.global.f32 	%f10, [%rd112+8];
	st.shared.f32 	[%r873+8], %f10;
	ld.global.f32 	%f11, [%rd111+12];
	st.shared.f32 	[%r869+12], %f11;
	ld.global.f32 	%f12, [%rd112+12];
	st.shared.f32 	[%r873+12], %f12;
$L__BB3_48:
	add.s32 	%r29, %r21, %r5;
	setp.gt.s32 	%p35, %r864, 1;
	mad.lo.s32 	%r30, %r866, %r3, %r864;
	shl.b32 	%r928, %r864, 1;
	add.s32 	%r929, %r928, %r8;
	mul.lo.s32 	%r931, %r11, %r857;
	mad.lo.s32 	%r31, %r931, %r3, %r929;
	add.s32 	%r32, %r31, -1;
	mad.lo.s32 	%r33, %r864, %r864, %r30;
	@%p35 bra 	$L__BB3_56;
	not.pred 	%p36, %p1;
	@%p36 bra 	$L__BB3_98;
	setp.ne.s32 	%p37, %r864, 1;
	@%p37 bra 	$L__BB3_55;
	setp.lt.s32 	%p38, %r1, 1;
	@%p38 bra 	$L__BB3_53;
	add.s32 	%r932, %r29, -1;
	mul.wide.s32 	%rd129, %r932, 4;
	add.s64 	%rd130, %rd1, %rd129;
	ld.global.f32 	%f37, [%rd130];
	shl.b32 	%r933, %r32, 2;
	add.s32 	%r935, %r861, %r933;
	st.shared.f32 	[%r935+4], %f37;
$L__BB3_53:
	setp.ge.u32 	%p39, %r1, %r20;
	@%p39 bra 	$L__BB3_55;
	add.s32 	%r936, %r29, %r8;
	mul.wide.s32 	%rd131, %r936, 4;
	add.s64 	%rd132, %rd1, %rd131;
	ld.global.f32 	%f38, [%rd132];
	add.s32 	%r937, %r8, %r31;
	shl.b32 	%r938, %r937, 2;
	add.s32 	%r940, %r861, %r938;
	st.shared.f32 	[%r940+4], %f38;
$L__BB3_55:
	mul.wide.s32 	%rd133, %r29, 4;
	add.s64 	%rd134, %rd2, %rd133;
	ld.global.f32 	%f39, [%rd134];
	mul.lo.s32 	%r941, %r33, %r8;
	shl.b32 	%r942, %r941, 2;
	add.s32 	%r943, %r15, %r942;
	st.shared.f32 	[%r943], %f39;
	add.s64 	%rd135, %rd1, %rd133;
	ld.global.f32 	%f40, [%rd135];
	add.s32 	%r944, %r864, %r32;
	shl.b32 	%r945, %r944, 2;
	add.s32 	%r947, %r861, %r945;
	st.shared.f32 	[%r947+4], %f40;
	ld.global.f32 	%f41, [%rd134+4];
	st.shared.f32 	[%r943+4], %f41;
	ld.global.f32 	%f42, [%rd135+4];
	st.shared.f32 	[%r947+8], %f42;
	ld.global.f32 	%f43, [%rd134+8];
	st.shared.f32 	[%r943+8], %f43;
	ld.global.f32 	%f44, [%rd135+8];
	st.shared.f32 	[%r947+12], %f44;
	ld.global.f32 	%f45, [%rd134+12];
	st.shared.f32 	[%r943+12], %f45;
	ld.global.f32 	%f46, [%rd135+12];
	st.shared.f32 	[%r947+16], %f46;
	bra.uni 	$L__BB3_98;
$L__BB3_56:
	mad.lo.s32 	%r948, %r5, %r11, %r29;
	mul.wide.s32 	%rd136, %r948, 4;
	add.s64 	%rd9, %rd2, %rd136;
	add.s32 	%r949, %r864, %r11;
	mad.lo.s32 	%r950, %r864, %r949, %r30;
	mul.lo.s32 	%r951, %r950, %r8;
	shl.b32 	%r952, %r951, 2;
	add.s32 	%r34, %r15, %r952;
	sub.s32 	%r953, %r29, %r864;
	mul.wide.s32 	%rd137, %r953, 4;
	add.s64 	%rd10, %rd1, %rd137;
	add.s32 	%r954, %r29, %r8;
	mul.wide.s32 	%rd138, %r954, 4;
	add.s64 	%rd11, %rd1, %rd138;
	add.s32 	%r955, %r31, %r864;
	add.s32 	%r956, %r955, %r7;
	shl.b32 	%r957, %r956, 2;
	add.s32 	%r35, %r861, %r957;
	shl.b32 	%r959, %r955, 2;
	add.s32 	%r960, %r959, %r861;
	add.s32 	%r36, %r960, -4;
	mul.lo.s32 	%r961, %r5, %r864;
	sub.s32 	%r962, %r29, %r961;
	mul.wide.s32 	%rd139, %r962, 4;
	add.s64 	%rd12, %rd2, %rd139;
	mul.lo.s32 	%r963, %r30, %r8;
	shl.b32 	%r964, %r963, 2;
	add.s32 	%r37, %r15, %r964;
	not.pred 	%p40, %p1;
	@%p40 bra 	$L__BB3_66;
	setp.eq.s32 	%p41, %r2, 0;
	@%p41 bra 	$L__BB3_59;
	ld.global.f32 	%f47, [%rd12];
	st.shared.f32 	[%r37], %f47;
$L__BB3_59:
	setp.ge.u32 	%p42, %r2, %r18;
	@%p42 bra 	$L__BB3_61;
	ld.global.f32 	%f48, [%rd9];
	st.shared.f32 	[%r34], %f48;
$L__BB3_61:
	setp.lt.s32 	%p43, %r1, 1;
	@%p43 bra 	$L__BB3_63;
	ld.global.f32 	%f49, [%rd10];
	shl.b32 	%r965, %r31, 2;
	add.s32 	%r967, %r965, %r861;
	st.shared.f32 	[%r967], %f49;
$L__BB3_63:
	setp.ge.u32 	%p44, %r1, %r20;
	@%p44 bra 	$L__BB3_65;
	ld.global.f32 	%f50, [%rd11];
	st.shared.f32 	[%r35+4], %f50;
$L__BB3_65:
	mul.wide.s32 	%rd140, %r29, 4;
	add.s64 	%rd141, %rd2, %rd140;
	ld.global.f32 	%f51, [%rd141];
	mul.lo.s32 	%r969, %r33, %r8;
	shl.b32 	%r970, %r969, 2;
	add.s32 	%r971, %r15, %r970;
	st.shared.f32 	[%r971], %f51;
	add.s64 	%rd142, %rd1, %rd140;
	ld.global.f32 	%f52, [%rd142];
	st.shared.f32 	[%r36+4], %f52;
$L__BB3_66:
	@%p40 bra 	$L__BB3_76;
	setp.eq.s32 	%p46, %r2, 0;
	@%p46 bra 	$L__BB3_69;
	ld.global.f32 	%f53, [%rd12+4];
	mul.lo.s32 	%r972, %r30, %r8;
	shl.b32 	%r973, %r972, 2;
	add.s32 	%r974, %r15, %r973;
	st.shared.f32 	[%r974+4], %f53;
$L__BB3_69:
	setp.ge.u32 	%p47, %r2, %r18;
	@%p47 bra 	$L__BB3_71;
	ld.global.f32 	%f54, [%rd9+4];
	add.s32 	%r975, %r864, %r11;
	mad.lo.s32 	%r976, %r864, %r975, %r30;
	mul.lo.s32 	%r977, %r976, %r8;
	shl.b32 	%r978, %r977, 2;
	add.s32 	%r979, %r15, %r978;
	st.shared.f32 	[%r979+4], %f54;
$L__BB3_71:
	setp.lt.s32 	%p48, %r1, 1;
	@%p48 bra 	$L__BB3_73;
	ld.global.f32 	%f55, [%rd10+4];
	shl.b32 	%r980, %r31, 2;
	add.s32 	%r982, %r980, %r861;
	st.shared.f32 	[%r982+4], %f55;
$L__BB3_73:
	setp.ge.u32 	%p49, %r1, %r20;
	@%p49 bra 	$L__BB3_75;
	ld.global.f32 	%f56, [%rd11+4];
	st.shared.f32 	[%r35+8], %f56;
$L__BB3_75:
	mul.wide.s32 	%rd143, %r29, 4;
	add.s64 	%rd144, %rd2, %rd143;
	ld.global.f32 	%f57, [%rd144+4];
	mul.lo.s32 	%r984, %r33, %r8;
	shl.b32 	%r985, %r984, 2;
	add.s32 	%r986, %r15, %r985;
	st.shared.f32 	[%r986+4], %f57;
	add.s64 	%rd145, %rd1, %rd143;
	ld.global.f32 	%f58, [%rd145+4];
	st.shared.f32 	[%r36+8], %f58;
$L__BB3_76:
	@%p40 bra 	$L__BB3_87;
	setp.eq.s32 	%p51, %r2, 0;
	@%p51 bra 	$L__BB3_79;
	ld.global.f32 	%f59, [%rd12+8];
	mul.lo.s32 	%r987, %r30, %r8;
	shl.b32 	%r988, %r987, 2;
	add.s32 	%r989, %r15, %r988;
	st.shared.f32 	[%r989+8], %f59;
$L__BB3_79:
	setp.ge.u32 	%p52, %r2, %r18;
	@%p52 bra 	$L__BB3_81;
	ld.global.f32 	%f60, [%rd9+8];
	add.s32 	%r990, %r864, %r11;
	mad.lo.s32 	%r991, %r864, %r990, %r30;
	mul.lo.s32 	%r992, %r991, %r8;
	shl.b32 	%r993, %r992, 2;
	add.s32 	%r994, %r15, %r993;
	st.shared.f32 	[%r994+8], %f60;
$L__BB3_81:
	setp.eq.s32 	%p53, %r864, 2;
	@%p53 bra 	$L__BB3_86;
	setp.lt.s32 	%p54, %r1, 1;
	@%p54 bra 	$L__BB3_84;
	ld.global.f32 	%f61, [%rd10+8];
	shl.b32 	%r995, %r31, 2;
	add.s32 	%r997, %r995, %r861;
	st.shared.f32 	[%r997+8], %f61;
$L__BB3_84:
	setp.ge.u32 	%p55, %r1, %r20;
	@%p55 bra 	$L__BB3_86;
	ld.global.f32 	%f62, [%rd11+8];
	st.shared.f32 	[%r35+12], %f62;
$L__BB3_86:
	mul.wide.s32 	%rd146, %r29, 4;
	add.s64 	%rd147, %rd2, %rd146;
	ld.global.f32 	%f63, [%rd147+8];
	mul.lo.s32 	%r999, %r33, %r8;
	shl.b32 	%r1000, %r999, 2;
	add.s32 	%r1001, %r15, %r1000;
	st.shared.f32 	[%r1001+8], %f63;
	add.s64 	%rd148, %rd1, %rd146;
	ld.global.f32 	%f64, [%rd148+8];
	st.shared.f32 	[%r36+12], %f64;
$L__BB3_87:
	@%p40 bra 	$L__BB3_98;
	setp.eq.s32 	%p57, %r2, 0;
	@%p57 bra 	$L__BB3_90;
	ld.global.f32 	%f65, [%rd12+12];
	st.shared.f32 	[%r37+12], %f65;
$L__BB3_90:
	setp.ge.u32 	%p58, %r2, %r18;
	@%p58 bra 	$L__BB3_92;
	ld.global.f32 	%f66, [%rd9+12];
	add.s32 	%r1005, %r864, %r11;
	mad.lo.s32 	%r1006, %r864, %r1005, %r30;
	mul.lo.s32 	%r1007, %r1006, %r8;
	shl.b32 	%r1008, %r1007, 2;
	add.s32 	%r1009, %r15, %r1008;
	st.shared.f32 	[%r1009+12], %f66;
$L__BB3_92:
	setp.lt.u32 	%p59, %r864, 4;
	@%p59 bra 	$L__BB3_97;
	setp.lt.s32 	%p60, %r1, 1;
	@%p60 bra 	$L__BB3_95;
	ld.global.f32 	%f67, [%rd10+12];
	shl.b32 	%r1010, %r31, 2;
	add.s32 	%r1012, %r1010, %r861;
	st.shared.f32 	[%r1012+12], %f67;
$L__BB3_95:
	setp.ge.u32 	%p61, %r1, %r20;
	@%p61 bra 	$L__BB3_97;
	ld.global.f32 	%f68, [%rd11+12];
	st.shared.f32 	[%r35+16], %f68;
$L__BB3_97:
	mul.wide.s32 	%rd149, %r29, 4;
	add.s64 	%rd150, %rd2, %rd149;
	ld.global.f32 	%f69, [%rd150+12];
	mul.lo.s32 	%r1014, %r33, %r8;
	shl.b32 	%r1015, %r1014, 2;
	add.s32 	%r1016, %r15, %r1015;
	st.shared.f32 	[%r1016+12], %f69;
	add.s64 	%rd151, %rd1, %rd149;
	ld.global.f32 	%f70, [%rd151+12];
	st.shared.f32 	[%r36+16], %f70;
$L__BB3_98:
	add.s32 	%r38, %r29, %r5;
	setp.gt.s32 	%p62, %r864, 2;
	add.s32 	%r39, %r31, %r929;
	add.s32 	%r40, %r39, %r8;
	add.s32 	%r41, %r33, %r864;
	@%p62 bra 	$L__BB3_113;
	sub.s32 	%r1020, %r38, %r864;
	mul.wide.s32 	%rd152, %r1020, 4;
	add.s64 	%rd13, %rd1, %rd152;
	add.s32 	%r1021, %r38, %r8;
	mul.wide.s32 	%rd153, %r1021, 4;
	add.s64 	%rd14, %rd1, %rd153;
	add.s32 	%r1022, %r40, %r864;
	shl.b32 	%r1023, %r1022, 2;
	add.s32 	%r1025, %r1023, %r861;
	add.s32 	%r42, %r1025, -4;
	mul.lo.s32 	%r1026, %r41, %r8;
	shl.b32 	%r1027, %r1026, 2;
	add.s32 	%r43, %r15, %r1027;
	add.s32 	%r1028, %r864, %r39;
	shl.b32 	%r1029, %r1028, 2;
	add.s32 	%r44, %r861, %r1029;
	shl.b32 	%r1030, %r39, 2;
	add.s32 	%r45, %r861, %r1030;
	not.pred 	%p63, %p1;
	@%p63 bra 	$L__BB3_106;
	setp.lt.s32 	%p64, %r864, 1;
	@%p64 bra 	$L__BB3_105;
	setp.lt.s32 	%p65, %r1, 1;
	@%p65 bra 	$L__BB3_103;
	ld.global.f32 	%f71, [%rd13];
	st.shared.f32 	[%r45], %f71;
$L__BB3_103:
	setp.ge.u32 	%p66, %r1, %r20;
	@%p66 bra 	$L__BB3_105;
	ld.global.f32 	%f72, [%rd14];
	st.shared.f32 	[%r42+4], %f72;
$L__BB3_105:
	mul.wide.s32 	%rd154, %r38, 4;
	add.s64 	%rd155, %rd2, %rd154;
	ld.global.f32 	%f73, [%rd155];
	st.shared.f32 	[%r43], %f73;
	add.s64 	%rd156, %rd1, %rd154;
	ld.global.f32 	%f74, [%rd156];
	st.shared.f32 	[%r44], %f74;
$L__BB3_106:
	@%p63 bra 	$L__BB3_154;
	setp.ne.s32 	%p68, %r864, 2;
	@%p68 bra 	$L__BB3_112;
	setp.lt.s32 	%p69, %r1, 1;
	@%p69 bra 	$L__BB3_110;
	ld.global.f32 	%f75, [%rd13+4];
	st.shared.f32 	[%r45+4], %f75;
$L__BB3_110:
	setp.ge.u32 	%p70, %r1, %r20;
	@%p70 bra 	$L__BB3_112;
	ld.global.f32 	%f76, [%rd14+4];
	st.shared.f32 	[%r42+8], %f76;
$L__BB3_112:
	mul.wide.s32 	%rd157, %r38, 4;
	add.s64 	%rd158, %rd2, %rd157;
	ld.global.f32 	%f77, [%rd158+4];
	st.shared.f32 	[%r43+4], %f77;
	add.s64 	%rd159, %rd1, %rd157;
	ld.global.f32 	%f78, [%rd159+4];
	st.shared.f32 	[%r44+4], %f78;
	ld.global.f32 	%f79, [%rd158+8];
	st.shared.f32 	[%r43+8], %f79;
	ld.global.f32 	%f80, [%rd159+8];
	st.shared.f32 	[%r44+8], %f80;
	ld.global.f32 	%f81, [%rd158+12];
	st.shared.f32 	[%r43+12], %f81;
	ld.global.f32 	%f82, [%rd159+12];
	st.shared.f32 	[%r44+12], %f82;
	bra.uni 	$L__BB3_154;
$L__BB3_113:
	mad.lo.s32 	%r1034, %r5, %r11, %r38;
	mul.wide.s32 	%rd160, %r1034, 4;
	add.s64 	%rd15, %rd2, %rd160;
	add.s32 	%r1037, %r864, %r11;
	add.s32 	%r1038, %r30, %r864;
	mad.lo.s32 	%r1039, %r864, %r1037, %r1038;
	mul.lo.s32 	%r1040, %r1039, %r8;
	shl.b32 	%r1041, %r1040, 2;
	add.s32 	%r46, %r15, %r1041;
	sub.s32 	%r1042, %r38, %r864;
	mul.wide.s32 	%rd161, %r1042, 4;
	add.s64 	%rd16, %rd1, %rd161;
	add.s32 	%r1043, %r38, %r8;
	mul.wide.s32 	%rd162, %r1043, 4;
	add.s64 	%rd17, %rd1, %rd162;
	add.s32 	%r1045, %r40, %r864;
	shl.b32 	%r1046, %r1045, 2;
	mov.u32 	%r1047, sharedMem;
	add.s32 	%r1048, %r1046, %r1047;
	add.s32 	%r47, %r1048, -4;
	mul.lo.s32 	%r1049, %r5, %r864;
	sub.s32 	%r1050, %r38, %r1049;
	mul.wide.s32 	%rd163, %r1050, 4;
	add.s64 	%rd18, %rd2, %rd163;
	mul.lo.s32 	%r1051, %r1038, %r8;
	shl.b32 	%r1052, %r1051, 2;
	add.s32 	%r48, %r15, %r1052;
	not.pred 	%p71, %p1;
	@%p71 bra 	$L__BB3_123;
	setp.eq.s32 	%p72, %r2, 0;
	@%p72 bra 	$L__BB3_116;
	ld.global.f32 	%f83, [%rd18];
	st.shared.f32 	[%r48], %f83;
$L__BB3_116:
	setp.ge.u32 	%p73, %r2, %r18;
	@%p73 bra 	$L__BB3_118;
	ld.global.f32 	%f84, [%rd15];
	st.shared.f32 	[%r46], %f84;
$L__BB3_118:
	setp.lt.s32 	%p74, %r1, 1;
	@%p74 bra 	$L__BB3_120;
	ld.global.f32 	%f85, [%rd16];
	shl.b32 	%r1053, %r39, 2;
	add.s32 	%r1055, %r1047, %r1053;
	st.shared.f32 	[%r1055], %f85;
$L__BB3_120:
	setp.ge.u32 	%p75, %r1, %r20;
	@%p75 bra 	$L__BB3_122;
	ld.global.f32 	%f86, [%rd17];
	st.shared.f32 	[%r47+4], %f86;
$L__BB3_122:
	mul.wide.s32 	%rd164, %r38, 4;
	add.s64 	%rd165, %rd2, %rd164;
	ld.global.f32 	%f87, [%rd165];
	mul.lo.s32 	%r1056, %r41, %r8;
	shl.b32 	%r1057, %r1056, 2;
	add.s32 	%r1058, %r15, %r1057;
	st.shared.f32 	[%r1058], %f87;
	add.s64 	%rd166, %rd1, %rd164;
	ld.global.f32 	%f88, [%rd166];
	add.s32 	%r1059, %r864, %r39;
	shl.b32 	%r1060, %r1059, 2;
	add.s32 	%r1062, %r1047, %r1060;
	st.shared.f32 	[%r1062], %f88;
$L__BB3_123:
	@%p71 bra 	$L__BB3_133;
	setp.eq.s32 	%p77, %r2, 0;
	@%p77 bra 	$L__BB3_126;
	ld.global.f32 	%f89, [%rd18+4];
	add.s32 	%r1065, %r30, %r864;
	mul.lo.s32 	%r1066, %r1065, %r8;
	shl.b32 	%r1067, %r1066, 2;
	add.s32 	%r1068, %r15, %r1067;
	st.shared.f32 	[%r1068+4], %f89;
$L__BB3_126:
	setp.ge.u32 	%p78, %r2, %r18;
	@%p78 bra 	$L__BB3_128;
	ld.global.f32 	%f90, [%rd15+4];
	add.s32 	%r1071, %r864, %r11;
	mad.lo.s32 	%r1072, %r864, %r1071, %r30;
	add.s32 	%r1073, %r1072, %r864;
	mul.lo.s32 	%r1074, %r1073, %r8;
	shl.b32 	%r1075, %r1074, 2;
	add.s32 	%r1076, %r15, %r1075;
	st.shared.f32 	[%r1076+4], %f90;
$L__BB3_128:
	setp.lt.s32 	%p79, %r1, 1;
	@%p79 bra 	$L__BB3_130;
	ld.global.f32 	%f91, [%rd16+4];
	shl.b32 	%r1077, %r39, 2;
	add.s32 	%r1079, %r1047, %r1077;
	st.shared.f32 	[%r1079+4], %f91;
$L__BB3_130:
	setp.ge.u32 	%p80, %r1, %r20;
	@%p80 bra 	$L__BB3_132;
	ld.global.f32 	%f92, [%rd17+4];
	st.shared.f32 	[%r47+8], %f92;
$L__BB3_132:
	mul.wide.s32 	%rd167, %r38, 4;
	add.s64 	%rd168, %rd2, %rd167;
	ld.global.f32 	%f93, [%rd168+4];
	mul.lo.s32 	%r1080, %r41, %r8;
	shl.b32 	%r1081, %r1080, 2;
	add.s32 	%r1082, %r15, %r1081;
	st.shared.f32 	[%r1082+4], %f93;
	add.s64 	%rd169, %rd1, %rd167;
	ld.global.f32 	%f94, [%rd169+4];
	add.s32 	%r1083, %r864, %r39;
	shl.b32 	%r1084, %r1083, 2;
	add.s32 	%r1086, %r1047, %r1084;
	st.shared.f32 	[%r1086+4], %f94;
$L__BB3_133:
	@%p71 bra 	$L__BB3_143;
	setp.eq.s32 	%p82, %r2, 0;
	@%p82 bra 	$L__BB3_136;
	ld.global.f32 	%f95, [%rd18+8];
	add.s32 	%r1089, %r30, %r864;
	mul.lo.s32 	%r1090, %r1089, %r8;
	shl.b32 	%r1091, %r1090, 2;
	add.s32 	%r1092, %r15, %r1091;
	st.shared.f32 	[%r1092+8], %f95;
$L__BB3_136:
	setp.ge.u32 	%p83, %r2, %r18;
	@%p83 bra 	$L__BB3_138;
	ld.global.f32 	%f96, [%rd15+8];
	add.s32 	%r1095, %r864, %r11;
	mad.lo.s32 	%r1096, %r864, %r1095, %r30;
	add.s32 	%r1097, %r1096, %r864;
	mul.lo.s32 	%r1098, %r1097, %r8;
	shl.b32 	%r1099, %r1098, 2;
	add.s32 	%r1100, %r15, %r1099;
	st.shared.f32 	[%r1100+8], %f96;
$L__BB3_138:
	setp.lt.s32 	%p84, %r1, 1;
	@%p84 bra 	$L__BB3_140;
	ld.global.f32 	%f97, [%rd16+8];
	shl.b32 	%r1101, %r39, 2;
	add.s32 	%r1103, %r1047, %r1101;
	st.shared.f32 	[%r1103+8], %f97;
$L__BB3_140:
	setp.ge.u32 	%p85, %r1, %r20;
	@%p85 bra 	$L__BB3_142;
	ld.global.f32 	%f98, [%rd17+8];
	st.shared.f32 	[%r47+12], %f98;
$L__BB3_142:
	mul.wide.s32 	%rd170, %r38, 4;
	add.s64 	%rd171, %rd2, %rd170;
	ld.global.f32 	%f99, [%rd171+8];
	mul.lo.s32 	%r1104, %r41, %r8;
	shl.b32 	%r1105, %r1104, 2;
	add.s32 	%r1106, %r15, %r1105;
	st.shared.f32 	[%r1106+8], %f99;
	add.s64 	%rd172, %rd1, %rd170;
	ld.global.f32 	%f100, [%rd172+8];
	add.s32 	%r1107, %r864, %r39;
	shl.b32 	%r1108, %r1107, 2;
	add.s32 	%r1110, %r1047, %r1108;
	st.shared.f32 	[%r1110+8], %f100;
$L__BB3_143:
	@%p71 bra 	$L__BB3_154;
	setp.eq.s32 	%p87, %r2, 0;
	@%p87 bra 	$L__BB3_146;
	ld.global.f32 	%f101, [%rd18+12];
	mul.lo.s32 	%r1114, %r1038, %r8;
	shl.b32 	%r1115, %r1114, 2;
	add.s32 	%r1116, %r15, %r1115;
	st.shared.f32 	[%r1116+12], %f101;
$L__BB3_146:
	setp.ge.u32 	%p88, %r2, %r18;
	@%p88 bra 	$L__BB3_148;
	ld.global.f32 	%f102, [%rd15+12];
	add.s32 	%r1119, %r864, %r11;
	mad.lo.s32 	%r1120, %r864, %r1119, %r30;
	add.s32 	%r1121, %r1120, %r864;
	mul.lo.s32 	%r1122, %r1121, %r8;
	shl.b32 	%r1123, %r1122, 2;
	add.s32 	%r1124, %r15, %r1123;
	st.shared.f32 	[%r1124+12], %f102;
$L__BB3_148:
	setp.eq.s32 	%p89, %r864, 3;
	@%p89 bra 	$L__BB3_153;
	setp.lt.s32 	%p90, %r1, 1;
	@%p90 bra 	$L__BB3_151;
	ld.global.f32 	%f103, [%rd16+12];
	shl.b32 	%r1125, %r39, 2;
	add.s32 	%r1127, %r1047, %r1125;
	st.shared.f32 	[%r1127+12], %f103;
$L__BB3_151:
	setp.ge.u32 	%p91, %r1, %r20;
	@%p91 bra 	$L__BB3_153;
	ld.global.f32 	%f104, [%rd17+12];
	st.shared.f32 	[%r47+16], %f104;
$L__BB3_153:
	mul.wide.s32 	%rd173, %r38, 4;
	add.s64 	%rd174, %rd2, %rd173;
	ld.global.f32 	%f105, [%rd174+12];
	mul.lo.s32 	%r1128, %r41, %r8;
	shl.b32 	%r1129, %r1128, 2;
	add.s32 	%r1130, %r15, %r1129;
	st.shared.f32 	[%r1130+12], %f105;
	add.s64 	%rd175, %rd1, %rd173;
	ld.global.f32 	%f106, [%rd175+12];
	add.s32 	%r1131, %r864, %r39;
	shl.b32 	%r1132, %r1131, 2;
	add.s32 	%r1134, %r1047, %r1132;
	st.shared.f32 	[%r1134+12], %f106;
$L__BB3_154:
	add.s32 	%r49, %r38, %r5;
	setp.gt.s32 	%p92, %r864, 3;
	add.s32 	%r1137, %r30, %r864;
	add.s32 	%r50, %r1137, %r864;
	add.s32 	%r1138, %r864, %r11;
	mad.lo.s32 	%r51, %r864, %r1138, %r50;
	shl.b32 	%r1139, %r864, 1;
	add.s32 	%r1140, %r1139, %r8;
	add.s32 	%r52, %r39, %r1140;
	add.s32 	%r53, %r52, %r8;
	add.s32 	%r1141, %r41, %r864;
	mul.lo.s32 	%r54, %r1141, %r8;
	@%p92 bra 	$L__BB3_176;
	sub.s32 	%r1142, %r49, %r864;
	mul.wide.s32 	%rd176, %r1142, 4;
	add.s64 	%rd19, %rd1, %rd176;
	add.s32 	%r1143, %r49, %r8;
	mul.wide.s32 	%rd177, %r1143, 4;
	add.s64 	%rd20, %rd1, %rd177;
	add.s32 	%r1144, %r53, %r864;
	shl.b32 	%r1145, %r1144, 2;
	add.s32 	%r1147, %r1145, %r861;
	add.s32 	%r55, %r1147, -4;
	shl.b32 	%r1148, %r54, 2;
	add.s32 	%r56, %r15, %r1148;
	add.s32 	%r1149, %r864, %r52;
	shl.b32 	%r1150, %r1149, 2;
	add.s32 	%r57, %r861, %r1150;
	shl.b32 	%r1151, %r52, 2;
	add.s32 	%r58, %r861, %r1151;
	not.pred 	%p93, %p1;
	@%p93 bra 	$L__BB3_162;
	setp.lt.s32 	%p94, %r864, 1;
	@%p94 bra 	$L__BB3_161;
	setp.lt.s32 	%p95, %r1, 1;
	@%p95 bra 	$L__BB3_159;
	ld.global.f32 	%f107, [%rd19];
	st.shared.f32 	[%r58], %f107;
$L__BB3_159:
	setp.ge.u32 	%p96, %r1, %r20;
	@%p96 bra 	$L__BB3_161;
	ld.global.f32 	%f108, [%rd20];
	st.shared.f32 	[%r55+4], %f108;
$L__BB3_161:
	mul.wide.s32 	%rd178, %r49, 4;
	add.s64 	%rd179, %rd2, %rd178;
	ld.global.f32 	%f109, [%rd179];
	st.shared.f32 	[%r56], %f109;
	add.s64 	%rd180, %rd1, %rd178;
	ld.global.f32 	%f110, [%rd180];
	st.shared.f32 	[%r57], %f110;
$L__BB3_162:
	@%p93 bra 	$L__BB3_169;
	setp.lt.s32 	%p98, %r864, 2;
	@%p98 bra 	$L__BB3_168;
	setp.lt.s32 	%p99, %r1, 1;
	@%p99 bra 	$L__BB3_166;
	ld.global.f32 	%f111, [%rd19+4];
	st.shared.f32 	[%r58+4], %f111;
$L__BB3_166:
	setp.ge.u32 	%p100, %r1, %r20;
	@%p100 bra 	$L__BB3_168;
	ld.global.f32 	%f112, [%rd20+4];
	st.shared.f32 	[%r55+8], %f112;
$L__BB3_168:
	mul.wide.s32 	%rd181, %r49, 4;
	add.s64 	%rd182, %rd2, %rd181;
	ld.global.f32 	%f113, [%rd182+4];
	st.shared.f32 	[%r56+4], %f113;
	add.s64 	%rd183, %rd1, %rd181;
	ld.global.f32 	%f114, [%rd183+4];
	st.shared.f32 	[%r57+4], %f114;
$L__BB3_169:
	@%p93 bra 	$L__BB3_216;
	setp.ne.s32 	%p102, %r864, 3;
	@%p102 bra 	$L__BB3_175;
	setp.lt.s32 	%p103, %r1, 1;
	@%p103 bra 	$L__BB3_173;
	ld.global.f32 	%f115, [%rd19+8];
	st.shared.f32 	[%r58+8], %f115;
$L__BB3_173:
	setp.ge.u32 	%p104, %r1, %r20;
	@%p104 bra 	$L__BB3_175;
	ld.global.f32 	%f116, [%rd20+8];
	st.shared.f32 	[%r55+12], %f116;
$L__BB3_175:
	mul.wide.s32 	%rd184, %r49, 4;
	add.s64 	%rd185, %rd2, %rd184;
	ld.global.f32 	%f117, [%rd185+8];
	st.shared.f32 	[%r56+8], %f117;
	add.s64 	%rd186, %rd1, %rd184;
	ld.global.f32 	%f118, [%rd186+8];
	st.shared.f32 	[%r57+8], %f118;
	ld.global.f32 	%f119, [%rd185+12];
	st.shared.f32 	[%r56+12], %f119;
	ld.global.f32 	%f120, [%rd186+12];
	st.shared.f32 	[%r57+12], %f120;
	bra.uni 	$L__BB3_216;
$L__BB3_176:
	mad.lo.s32 	%r1152, %r5, %r11, %r49;
	mul.wide.s32 	%rd187, %r1152, 4;
	add.s64 	%rd21, %rd2, %rd187;
	mul.lo.s32 	%r1153, %r51, %r8;
	shl.b32 	%r1154, %r1153, 2;
	add.s32 	%r59, %r15, %r1154;
	sub.s32 	%r1155, %r49, %r864;
	mul.wide.s32 	%rd188, %r1155, 4;
	add.s64 	%rd22, %rd1, %rd188;
	add.s32 	%r1156, %r49, %r8;
	mul.wide.s32 	%rd189, %r1156, 4;
	add.s64 	%rd23, %rd1, %rd189;
	add.s32 	%r1157, %r53, %r864;
	shl.b32 	%r1158, %r1157, 2;
	add.s32 	%r1160, %r1158, %r861;
	add.s32 	%r60, %r1160, -4;
	shl.b32 	%r1161, %r54, 2;
	add.s32 	%r61, %r15, %r1161;
	add.s32 	%r1162, %r864, %r52;
	shl.b32 	%r1163, %r1162, 2;
	add.s32 	%r62, %r861, %r1163;
	mul.lo.s32 	%r1164, %r5, %r864;
	sub.s32 	%r1165, %r49, %r1164;
	mul.wide.s32 	%rd190, %r1165, 4;
	add.s64 	%rd24, %rd2, %rd190;
	mul.lo.s32 	%r1166, %r50, %r8;
	shl.b32 	%r1167, %r1166, 2;
	add.s32 	%r63, %r15, %r1167;
	shl.b32 	%r1168, %r52, 2;
	add.s32 	%r64, %r861, %r1168;
	not.pred 	%p105, %p1;
	@%p105 bra 	$L__BB3_186;
	setp.eq.s32 	%p106, %r2, 0;
	@%p106 bra 	$L__BB3_179;
	ld.global.f32 	%f121, [%rd24];
	st.shared.f32 	[%r63], %f121;
$L__BB3_179:
	setp.ge.u32 	%p107, %r2, %r18;
	@%p107 bra 	$L__BB3_181;
	ld.global.f32 	%f122, [%rd21];
	st.shared.f32 	[%r59], %f122;
$L__BB3_181:
	setp.lt.s32 	%p108, %r1, 1;
	@%p108 bra 	$L__BB3_183;
	ld.global.f32 	%f123, [%rd22];
	st.shared.f32 	[%r64], %f123;
$L__BB3_183:
	setp.ge.u32 	%p109, %r1, %r20;
	@%p109 bra 	$L__BB3_185;
	ld.global.f32 	%f124, [%rd23];
	st.shared.f32 	[%r60+4], %f124;
$L__BB3_185:
	mul.wide.s32 	%rd191, %r49, 4;
	add.s64 	%rd192, %rd2, %rd191;
	ld.global.f32 	%f125, [%rd192];
	st.shared.f32 	[%r61], %f125;
	add.s64 	%rd193, %rd1, %rd191;
	ld.global.f32 	%f126, [%rd193];
	st.shared.f32 	[%r62], %f126;
$L__BB3_186:
	@%p105 bra 	$L__BB3_196;
	setp.eq.s32 	%p111, %r2, 0;
	@%p111 bra 	$L__BB3_189;
	ld.global.f32 	%f127, [%rd24+4];
	st.shared.f32 	[%r63+4], %f127;
$L__BB3_189:
	setp.ge.u32 	%p112, %r2, %r18;
	@%p112 bra 	$L__BB3_191;
	ld.global.f32 	%f128, [%rd21+4];
	st.shared.f32 	[%r59+4], %f128;
$L__BB3_191:
	setp.lt.s32 	%p113, %r1, 1;
	@%p113 bra 	$L__BB3_193;
	ld.global.f32 	%f129, [%rd22+4];
	st.shared.f32 	[%r64+4], %f129;
$L__BB3_193:
	setp.ge.u32 	%p114, %r1, %r20;
	@%p114 bra 	$L__BB3_195;
	ld.global.f32 	%f130, [%rd23+4];
	st.shared.f32 	[%r60+8], %f130;
$L__BB3_195:
	mul.wide.s32 	%rd194, %r49, 4;
	add.s64 	%rd195, %rd2, %rd194;
	ld.global.f32 	%f131, [%rd195+4];
	st.shared.f32 	[%r61+4], %f131;
	add.s64 	%rd196, %rd1, %rd194;
	ld.global.f32 	%f132, [%rd196+4];
	st.shared.f32 	[%r62+4], %f132;
$L__BB3_196:
	@%p105 bra 	$L__BB3_206;
	setp.eq.s32 	%p116, %r2, 0;
	@%p116 bra 	$L__BB3_199;
	ld.global.f32 	%f133, [%rd24+8];
	st.shared.f32 	[%r63+8], %f133;
$L__BB3_199:
	setp.ge.u32 	%p117, %r2, %r18;
	@%p117 bra 	$L__BB3_201;
	ld.global.f32 	%f134, [%rd21+8];
	st.shared.f32 	[%r59+8], %f134;
$L__BB3_201:
	setp.lt.s32 	%p118, %r1, 1;
	@%p118 bra 	$L__BB3_203;
	ld.global.f32 	%f135, [%rd22+8];
	st.shared.f32 	[%r64+8], %f135;
$L__BB3_203:
	setp.ge.u32 	%p119, %r1, %r20;
	@%p119 bra 	$L__BB3_205;
	ld.global.f32 	%f136, [%rd23+8];
	st.shared.f32 	[%r60+12], %f136;
$L__BB3_205:
	mul.wide.s32 	%rd197, %r49, 4;
	add.s64 	%rd198, %rd2, %rd197;
	ld.global.f32 	%f137, [%rd198+8];
	st.shared.f32 	[%r61+8], %f137;
	add.s64 	%rd199, %rd1, %rd197;
	ld.global.f32 	%f138, [%rd199+8];
	st.shared.f32 	[%r62+8], %f138;
$L__BB3_206:
	@%p105 bra 	$L__BB3_216;
	setp.eq.s32 	%p121, %r2, 0;
	@%p121 bra 	$L__BB3_209;
	ld.global.f32 	%f139, [%rd24+12];
	st.shared.f32 	[%r63+12], %f139;
$L__BB3_209:
	setp.ge.u32 	%p122, %r2, %r18;
	@%p122 bra 	$L__BB3_211;
	ld.global.f32 	%f140, [%rd21+12];
	st.shared.f32 	[%r59+12], %f140;
$L__BB3_211:
	setp.lt.s32 	%p123, %r1, 1;
	@%p123 bra 	$L__BB3_213;
	ld.global.f32 	%f141, [%rd22+12];
	st.shared.f32 	[%r64+12], %f141;
$L__BB3_213:
	setp.ge.u32 	%p124, %r1, %r20;
	@%p124 bra 	$L__BB3_215;
	ld.global.f32 	%f142, [%rd23+12];
	st.shared.f32 	[%r60+16], %f142;
$L__BB3_215:
	mul.wide.s32 	%rd200, %r49, 4;
	add.s64 	%rd201, %rd2, %rd200;
	ld.global.f32 	%f143, [%rd201+12];
	st.shared.f32 	[%r61+12], %f143;
	add.s64 	%rd202, %rd1, %rd200;
	ld.global.f32 	%f144, [%rd202+12];
	st.shared.f32 	[%r62+12], %f144;
$L__BB3_216:
	setp.lt.s32 	%p125, %r11, 5;
	add.s32 	%r1674, %r14, 4;
	setp.ge.s32 	%p126, %r1674, %r5;
	or.pred  	%p127, %p125, %p126;
	@%p127 bra 	$L__BB3_313;
	setp.gt.s32 	%p128, %r8, 4;
	add.s32 	%r66, %r13, 4;
	setp.lt.s32 	%p129, %r66, %r5;
	and.pred  	%p2, %p128, %p129;
	ld.const.u32 	%r1170, [RADIUS];
	cvt.s64.s32 	%rd25, %r1170;
	max.s32 	%r1171, %r1, %r2;
	setp.lt.s32 	%p3, %r1171, %r5;
	mul.lo.s32 	%r67, %r5, %r1170;
	add.s32 	%r68, %r6, -1;
	sub.s32 	%r1172, %r4, %r13;
	add.s32 	%r1173, %r1172, -3;
	add.s32 	%r1174, %r7, -4;
	min.u32 	%r69, %r1173, %r1174;
	mov.b32 	%r1675, 4;
	not.pred 	%p130, %p2;
	not.pred 	%p180, %p3;
	cvt.s64.s32 	%rd229, %r13;
	cvt.u64.u32 	%rd236, %r8;
$L__BB3_218:
	@%p130 bra 	$L__BB3_312;
	cvt.u32.u64 	%r1175, %rd25;
	mul.lo.s32 	%r72, %r5, %r1674;
	add.s32 	%r1176, %r1175, %r1675;
	setp.ge.s32 	%p131, %r1675, %r1175;
	add.s32 	%r1177, %r10, 3;
	mul.lo.s32 	%r1178, %r1177, %r3;
	add.s32 	%r1179, %r1176, %r11;
	mad.lo.s32 	%r1180, %r1175, %r1179, %r1178;
	mul.lo.s32 	%r73, %r1180, %r8;
	ld.const.u32 	%r1181, [RADIUS];
	shl.b32 	%r1182, %r1181, 1;
	add.s32 	%r1183, %r1182, %r8;
	mul.lo.s32 	%r1184, %r1183, %r1675;
	add.s32 	%r1185, %r7, 3;
	mul.lo.s32 	%r1186, %r11, %r1185;
	mad.lo.s32 	%r74, %r1186, %r3, %r1184;
	mad.lo.s32 	%r1187, %r1175, %r1176, %r1178;
	mul.lo.s32 	%r75, %r1187, %r8;
	@%p131 bra 	$L__BB3_257;
	setp.eq.s32 	%p165, %r69, 0;
	mov.b32 	%r1679, 4;
	mov.u32 	%r1678, %r66;
	@%p165 bra 	$L__BB3_245;
	mov.b32 	%r1677, 4;
	mov.u32 	%r1678, %r66;
$L__BB3_222:
	add.s32 	%r78, %r72, %r1678;
	add.s32 	%r1248, %r1175, %r1677;
	add.s32 	%r1249, %r74, %r7;
	add.s32 	%r1250, %r1248, %r1249;
	shl.b32 	%r1251, %r1250, 2;
	mov.u32 	%r1252, sharedMem;
	add.s32 	%r79, %r1252, %r1251;
	add.s32 	%r1253, %r1248, %r74;
	shl.b32 	%r1254, %r1253, 2;
	add.s32 	%r80, %r1252, %r1254;
	@%p180 bra 	$L__BB3_233;
	setp.eq.s32 	%p167, %r2, 0;
	@%p167 bra 	$L__BB3_225;
	sub.s32 	%r1255, %r78, %r67;
	mul.wide.s32 	%rd240, %r1255, 4;
	add.s64 	%rd241, %rd2, %rd240;
	ld.global.f32 	%f173, [%rd241];
	add.s32 	%r1257, %r10, 3;
	mul.lo.s32 	%r1258, %r1257, %r3;
	mad.lo.s32 	%r1259, %r1175, %r1675, %r1258;
	mad.lo.s32 	%r1260, %r1259, %r8, %r1677;
	shl.b32 	%r1261, %r1260, 2;
	add.s32 	%r1262, %r15, %r1261;
	st.shared.f32 	[%r1262], %f173;
$L__BB3_225:
	add.s32 	%r1263, %r9, -1;
	setp.ge.u32 	%p168, %r2, %r1263;
	@%p168 bra 	$L__BB3_227;
	mad.lo.s32 	%r1264, %r5, %r11, %r78;
	mul.wide.s32 	%rd242, %r1264, 4;
	add.s64 	%rd243, %rd2, %rd242;
	ld.global.f32 	%f174, [%rd243];
	add.s32 	%r1265, %r73, %r1677;
	shl.b32 	%r1266, %r1265, 2;
	add.s32 	%r1267, %r15, %r1266;
	st.shared.f32 	[%r1267], %f174;
$L__BB3_227:
	setp.ge.s32 	%p169, %r1677, %r1175;
	@%p169 bra 	$L__BB3_232;
	setp.lt.s32 	%p170, %r1, 1;
	@%p170 bra 	$L__BB3_230;
	sub.s32 	%r1270, %r78, %r1175;
	mul.wide.s32 	%rd244, %r1270, 4;
	add.s64 	%rd245, %rd1, %rd244;
	ld.global.f32 	%f175, [%rd245];
	add.s32 	%r1271, %r1677, %r74;
	shl.b32 	%r1272, %r1271, 2;
	mov.u32 	%r1273, sharedMem;
	add.s32 	%r1274, %r1273, %r1272;
	st.shared.f32 	[%r1274], %f175;
$L__BB3_230:
	setp.ge.u32 	%p171, %r1, %r68;
	@%p171 bra 	$L__BB3_232;
	add.s32 	%r1275, %r78, %r8;
	mul.wide.s32 	%rd246, %r1275, 4;
	add.s64 	%rd247, %rd1, %rd246;
	ld.global.f32 	%f176, [%rd247];
	st.shared.f32 	[%r79+4], %f176;
$L__BB3_232:
	mul.wide.s32 	%rd248, %r78, 4;
	add.s64 	%rd249, %rd2, %rd248;
	ld.global.f32 	%f177, [%rd249];
	add.s32 	%r1276, %r75, %r1677;
	shl.b32 	%r1277, %r1276, 2;
	add.s32 	%r1278, %r15, %r1277;
	st.shared.f32 	[%r1278], %f177;
	add.s64 	%rd250, %rd1, %rd248;
	ld.global.f32 	%f178, [%rd250];
	st.shared.f32 	[%r80], %f178;
$L__BB3_233:
	add.s32 	%r81, %r1677, 1;
	add.s32 	%r1279, %r13, %r72;
	add.s32 	%r82, %r81, %r1279;
	@%p180 bra 	$L__BB3_244;
	setp.eq.s32 	%p173, %r2, 0;
	@%p173 bra 	$L__BB3_236;
	sub.s32 	%r1280, %r82, %r67;
	mul.wide.s32 	%rd251, %r1280, 4;
	add.s64 	%rd252, %rd2, %rd251;
	ld.global.f32 	%f179, [%rd252];
	add.s32 	%r1282, %r10, 3;
	mul.lo.s32 	%r1283, %r1282, %r3;
	mad.lo.s32 	%r1284, %r1175, %r1675, %r1283;
	mad.lo.s32 	%r1285, %r1284, %r8, %r1677;
	shl.b32 	%r1286, %r1285, 2;
	add.s32 	%r1287, %r15, %r1286;
	st.shared.f32 	[%r1287+4], %f179;
$L__BB3_236:
	add.s32 	%r1288, %r9, -1;
	setp.ge.u32 	%p174, %r2, %r1288;
	@%p174 bra 	$L__BB3_238;
	mad.lo.s32 	%r1289, %r5, %r11, %r82;
	mul.wide.s32 	%rd253, %r1289, 4;
	add.s64 	%rd254, %rd2, %rd253;
	ld.global.f32 	%f180, [%rd254];
	add.s32 	%r1290, %r73, %r1677;
	shl.b32 	%r1291, %r1290, 2;
	add.s32 	%r1292, %r15, %r1291;
	st.shared.f32 	[%r1292+4], %f180;
$L__BB3_238:
	setp.ge.s32 	%p175, %r81, %r1175;
	@%p175 bra 	$L__BB3_243;
	setp.lt.s32 	%p176, %r1, 1;
	@%p176 bra 	$L__BB3_241;
	sub.s32 	%r1295, %r82, %r1175;
	mul.wide.s32 	%rd255, %r1295, 4;
	add.s64 	%rd256, %rd1, %rd255;
	ld.global.f32 	%f181, [%rd256];
	add.s32 	%r1296, %r1677, %r74;
	shl.b32 	%r1297, %r1296, 2;
	mov.u32 	%r1298, sharedMem;
	add.s32 	%r1299, %r1298, %r1297;
	st.shared.f32 	[%r1299+4], %f181;
$L__BB3_241:
	setp.ge.u32 	%p177, %r1, %r68;
	@%p177 bra 	$L__BB3_243;
	add.s32 	%r1300, %r82, %r8;
	mul.wide.s32 	%rd257, %r1300, 4;
	add.s64 	%rd258, %rd1, %rd257;
	ld.global.f32 	%f182, [%rd258];
	st.shared.f32 	[%r79+8], %f182;
$L__BB3_243:
	mul.wide.s32 	%rd259, %r82, 4;
	add.s64 	%rd260, %rd2, %rd259;
	ld.global.f32 	%f183, [%rd260];
	add.s32 	%r1301, %r75, %r1677;
	shl.b32 	%r1302, %r1301, 2;
	add.s32 	%r1303, %r15, %r1302;
	st.shared.f32 	[%r1303+4], %f183;
	add.s64 	%rd261, %rd1, %rd259;
	ld.global.f32 	%f184, [%rd261];
	st.shared.f32 	[%r80+4], %f184;
$L__BB3_244:
	add.s32 	%r1679, %r1677, 2;
	add.s32 	%r1678, %r1679, %r13;
	add.s32 	%r1304, %r1677, -2;
	add.s32 	%r1305, %r69, 1;
	and.b32  	%r1306, %r1305, -2;
	setp.ne.s32 	%p178, %r1304, %r1306;
	mov.u32 	%r1677, %r1679;
	@%p178 bra 	$L__BB3_222;
$L__BB3_245:
	and.b32  	%r1307, %r69, 1;
	setp.eq.b32 	%p179, %r1307, 1;
	@%p179 bra 	$L__BB3_312;
	add.s32 	%r87, %r72, %r1678;
	add.s32 	%r88, %r1175, %r1679;
	@%p180 bra 	$L__BB3_312;
	setp.eq.s32 	%p181, %r2, 0;
	@%p181 bra 	$L__BB3_249;
	sub.s32 	%r1309, %r87, %r67;
	mul.wide.s32 	%rd262, %r1309, 4;
	add.s64 	%rd263, %rd2, %rd262;
	ld.global.f32 	%f185, [%rd263];
	add.s32 	%r1311, %r10, 3;
	mul.lo.s32 	%r1312, %r1311, %r3;
	mad.lo.s32 	%r1313, %r1175, %r1675, %r1312;
	mad.lo.s32 	%r1314, %r1313, %r8, %r1679;
	shl.b32 	%r1315, %r1314, 2;
	add.s32 	%r1316, %r15, %r1315;
	st.shared.f32 	[%r1316], %f185;
$L__BB3_249:
	add.s32 	%r1317, %r9, -1;
	setp.ge.u32 	%p182, %r2, %r1317;
	@%p182 bra 	$L__BB3_251;
	mad.lo.s32 	%r1318, %r5, %r11, %r87;
	mul.wide.s32 	%rd264, %r1318, 4;
	add.s64 	%rd265, %rd2, %rd264;
	ld.global.f32 	%f186, [%rd265];
	add.s32 	%r1319, %r73, %r1679;
	shl.b32 	%r1320, %r1319, 2;
	add.s32 	%r1321, %r15, %r1320;
	st.shared.f32 	[%r1321], %f186;
$L__BB3_251:
	setp.ge.s32 	%p183, %r1679, %r1175;
	@%p183 bra 	$L__BB3_256;
	setp.lt.s32 	%p184, %r1, 1;
	@%p184 bra 	$L__BB3_254;
	sub.s32 	%r1324, %r87, %r1175;
	mul.wide.s32 	%rd266, %r1324, 4;
	add.s64 	%rd267, %rd1, %rd266;
	ld.global.f32 	%f187, [%rd267];
	add.s32 	%r1325, %r1679, %r74;
	shl.b32 	%r1326, %r1325, 2;
	mov.u32 	%r1327, sharedMem;
	add.s32 	%r1328, %r1327, %r1326;
	st.shared.f32 	[%r1328], %f187;
$L__BB3_254:
	setp.ge.u32 	%p185, %r1, %r68;
	@%p185 bra 	$L__BB3_256;
	add.s32 	%r1329, %r87, %r8;
	mul.wide.s32 	%rd268, %r1329, 4;
	add.s64 	%rd269, %rd1, %rd268;
	ld.global.f32 	%f188, [%rd269];
	add.s32 	%r1330, %r74, %r7;
	add.s32 	%r1331, %r88, %r1330;
	shl.b32 	%r1332, %r1331, 2;
	mov.u32 	%r1333, sharedMem;
	add.s32 	%r1334, %r1333, %r1332;
	st.shared.f32 	[%r1334+4], %f188;
$L__BB3_256:
	mul.wide.s32 	%rd270, %r87, 4;
	add.s64 	%rd271, %rd2, %rd270;
	ld.global.f32 	%f189, [%rd271];
	add.s32 	%r1335, %r75, %r1679;
	shl.b32 	%r1336, %r1335, 2;
	add.s32 	%r1337, %r15, %r1336;
	st.shared.f32 	[%r1337], %f189;
	add.s64 	%rd272, %rd1, %rd270;
	ld.global.f32 	%f190, [%rd272];
	add.s32 	%r1338, %r88, %r74;
	shl.b32 	%r1339, %r1338, 2;
	mov.u32 	%r1340, sharedMem;
	add.s32 	%r1341, %r1340, %r1339;
	st.shared.f32 	[%r1341], %f190;
	bra.uni 	$L__BB3_312;
$L__BB3_257:
	setp.lt.u32 	%p132, %r69, 3;
	mov.b32 	%r1683, 4;
	mov.u32 	%r1682, %r66;
	@%p132 bra 	$L__BB3_288;
	mov.b32 	%r1681, 4;
	mov.u32 	%r1682, %r66;
$L__BB3_259:
	cvt.u32.u64 	%r1190, %rd25;
	add.s32 	%r91, %r72, %r1682;
	add.s32 	%r1191, %r1190, %r1681;
	add.s32 	%r1192, %r1681, %r74;
	shl.b32 	%r1193, %r1192, 2;
	mov.u32 	%r1194, sharedMem;
	add.s32 	%r92, %r1194, %r1193;
	add.s32 	%r1195, %r74, %r7;
	add.s32 	%r1196, %r1191, %r1195;
	shl.b32 	%r1197, %r1196, 2;
	add.s32 	%r93, %r1194, %r1197;
	add.s32 	%r1198, %r75, %r1681;
	shl.b32 	%r1199, %r1198, 2;
	add.s32 	%r94, %r15, %r1199;
	add.s32 	%r1200, %r1191, %r74;
	shl.b32 	%r1201, %r1200, 2;
	add.s32 	%r95, %r1194, %r1201;
	@%p180 bra 	$L__BB3_266;
	setp.ge.s32 	%p134, %r1681, %r1190;
	@%p134 bra 	$L__BB3_265;
	setp.lt.s32 	%p135, %r1, 1;
	@%p135 bra 	$L__BB3_263;
	sub.s32 	%r1204, %r91, %r1190;
	mul.wide.s32 	%rd204, %r1204, 4;
	add.s64 	%rd205, %rd1, %rd204;
	ld.global.f32 	%f145, [%rd205];
	st.shared.f32 	[%r92], %f145;
$L__BB3_263:
	setp.ge.u32 	%p136, %r1, %r68;
	@%p136 bra 	$L__BB3_265;
	add.s32 	%r1205, %r91, %r8;
	mul.wide.s32 	%rd206, %r1205, 4;
	add.s64 	%rd207, %rd1, %rd206;
	ld.global.f32 	%f146, [%rd207];
	st.shared.f32 	[%r93+4], %f146;
$L__BB3_265:
	mul.wide.s32 	%rd208, %r91, 4;
	add.s64 	%rd209, %rd2, %rd208;
	ld.global.f32 	%f147, [%rd209];
	st.shared.f32 	[%r94], %f147;
	add.s64 	%rd210, %rd1, %rd208;
	ld.global.f32 	%f148, [%rd210];
	st.shared.f32 	[%r95], %f148;
$L__BB3_266:
	cvt.u32.u64 	%r1206, %rd25;
	add.s32 	%r96, %r1681, 1;
	add.s32 	%r1207, %r13, %r72;
	add.s32 	%r97, %r96, %r1207;
	sub.s32 	%r1208, %r97, %r1206;
	mul.wide.s32 	%rd211, %r1208, 4;
	add.s64 	%rd26, %rd1, %rd211;
	add.s32 	%r1209, %r97, %r8;
	mul.wide.s32 	%rd212, %r1209, 4;
	add.s64 	%rd27, %rd1, %rd212;
	@%p180 bra 	$L__BB3_273;
	cvt.u32.u64 	%r1210, %rd25;
	setp.ge.s32 	%p138, %r96, %r1210;
	@%p138 bra 	$L__BB3_272;
	setp.lt.s32 	%p139, %r1, 1;
	@%p139 bra 	$L__BB3_270;
	ld.global.f32 	%f149, [%rd26];
	st.shared.f32 	[%r92+4], %f149;
$L__BB3_270:
	setp.ge.u32 	%p140, %r1, %r68;
	@%p140 bra 	$L__BB3_272;
	ld.global.f32 	%f150, [%rd27];
	st.shared.f32 	[%r93+8], %f150;
$L__BB3_272:
	mul.wide.s32 	%rd213, %r97, 4;
	add.s64 	%rd214, %rd2, %rd213;
	ld.global.f32 	%f151, [%rd214];
	st.shared.f32 	[%r94+4], %f151;
	add.s64 	%rd215, %rd1, %rd213;
	ld.global.f32 	%f152, [%rd215];
	st.shared.f32 	[%r95+4], %f152;
$L__BB3_273:
	@%p180 bra 	$L__BB3_280;
	cvt.u32.u64 	%r1211, %rd25;
	add.s32 	%r1212, %r1681, 2;
	setp.ge.s32 	%p142, %r1212, %r1211;
	@%p142 bra 	$L__BB3_279;
	setp.lt.s32 	%p143, %r1, 1;
	@%p143 bra 	$L__BB3_277;
	ld.global.f32 	%f153, [%rd26+4];
	st.shared.f32 	[%r92+8], %f153;
$L__BB3_277:
	setp.ge.u32 	%p144, %r1, %r68;
	@%p144 bra 	$L__BB3_279;
	ld.global.f32 	%f154, [%rd27+4];
	st.shared.f32 	[%r93+12], %f154;
$L__BB3_279:
	add.s32 	%r1213, %r97, 1;
	mul.wide.s32 	%rd216, %r1213, 4;
	add.s64 	%rd217, %rd2, %rd216;
	ld.global.f32 	%f155, [%rd217];
	st.shared.f32 	[%r94+8], %f155;
	add.s64 	%rd218, %rd1, %rd216;
	ld.global.f32 	%f156, [%rd218];
	st.shared.f32 	[%r95+8], %f156;
$L__BB3_280:
	@%p180 bra 	$L__BB3_287;
	cvt.u32.u64 	%r1214, %rd25;
	add.s32 	%r1215, %r1681, 3;
	setp.ge.s32 	%p146, %r1215, %r1214;
	@%p146 bra 	$L__BB3_286;
	setp.lt.s32 	%p147, %r1, 1;
	@%p147 bra 	$L__BB3_284;
	ld.global.f32 	%f157, [%rd26+8];
	st.shared.f32 	[%r92+12], %f157;
$L__BB3_284:
	setp.ge.u32 	%p148, %r1, %r68;
	@%p148 bra 	$L__BB3_286;
	ld.global.f32 	%f158, [%rd27+8];
	st.shared.f32 	[%r93+16], %f158;
$L__BB3_286:
	add.s32 	%r1216, %r97, 2;
	mul.wide.s32 	%rd219, %r1216, 4;
	add.s64 	%rd220, %rd2, %rd219;
	ld.global.f32 	%f159, [%rd220];
	st.shared.f32 	[%r94+12], %f159;
	add.s64 	%rd221, %rd1, %rd219;
	ld.global.f32 	%f160, [%rd221];
	st.shared.f32 	[%r95+12], %f160;
$L__BB3_287:
	add.s32 	%r1683, %r1681, 4;
	add.s32 	%r1682, %r66, %r1681;
	add.s32 	%r1217, %r69, 1;
	and.b32  	%r1218, %r1217, -4;
	setp.ne.s32 	%p149, %r1681, %r1218;
	mov.u32 	%r1681, %r1683;
	@%p149 bra 	$L__BB3_259;
$L__BB3_288:
	add.s32 	%r1219, %r69, 1;
	and.b32  	%r1220, %r1219, 3;
	setp.eq.s32 	%p150, %r1220, 0;
	@%p150 bra 	$L__BB3_312;
	cvt.u32.u64 	%r1221, %rd25;
	add.s32 	%r102, %r72, %r1682;
	add.s32 	%r1222, %r1221, %r1683;
	add.s32 	%r1223, %r1683, %r74;
	shl.b32 	%r1224, %r1223, 2;
	mov.u32 	%r1225, sharedMem;
	add.s32 	%r103, %r1225, %r1224;
	add.s32 	%r1226, %r74, %r7;
	add.s32 	%r1227, %r1222, %r1226;
	shl.b32 	%r1228, %r1227, 2;
	add.s32 	%r104, %r1225, %r1228;
	add.s32 	%r1229, %r75, %r1683;
	shl.b32 	%r1230, %r1229, 2;
	add.s32 	%r105, %r15, %r1230;
	add.s32 	%r1231, %r1222, %r74;
	shl.b32 	%r1232, %r1231, 2;
	add.s32 	%r106, %r1225, %r1232;
	@%p180 bra 	$L__BB3_296;
	setp.ge.s32 	%p152, %r1683, %r1221;
	@%p152 bra 	$L__BB3_295;
	setp.lt.s32 	%p153, %r1, 1;
	@%p153 bra 	$L__BB3_293;
	sub.s32 	%r1235, %r102, %r1221;
	mul.wide.s32 	%rd222, %r1235, 4;
	add.s64 	%rd223, %rd1, %rd222;
	ld.global.f32 	%f161, [%rd223];
	st.shared.f32 	[%r103], %f161;
$L__BB3_293:
	setp.ge.u32 	%p154, %r1, %r68;
	@%p154 bra 	$L__BB3_295;
	add.s32 	%r1236, %r102, %r8;
	mul.wide.s32 	%rd224, %r1236, 4;
	add.s64 	%rd225, %rd1, %rd224;
	ld.global.f32 	%f162, [%rd225];
	st.shared.f32 	[%r104+4], %f162;
$L__BB3_295:
	mul.wide.s32 	%rd226, %r102, 4;
	add.s64 	%rd227, %rd2, %rd226;
	ld.global.f32 	%f163, [%rd227];
	st.shared.f32 	[%r105], %f163;
	add.s64 	%rd228, %rd1, %rd226;
	ld.global.f32 	%f164, [%rd228];
	st.shared.f32 	[%r106], %f164;
$L__BB3_296:
	setp.eq.s32 	%p155, %r1220, 1;
	@%p155 bra 	$L__BB3_312;
	cvt.s64.s32 	%rd230, %r1683;
	add.s64 	%rd231, %rd230, %rd229;
	cvt.s64.s32 	%rd232, %r72;
	add.s64 	%rd233, %rd231, %rd232;
	sub.s64 	%rd234, %rd233, %rd25;
	shl.b64 	%rd235, %rd234, 2;
	add.s64 	%rd28, %rd1, %rd235;
	add.s64 	%rd237, %rd233, %rd236;
	shl.b64 	%rd238, %rd237, 2;
	add.s64 	%rd29, %rd1, %rd238;
	shl.b64 	%rd239, %rd233, 2;
	add.s64 	%rd30, %rd1, %rd239;
	add.s64 	%rd31, %rd2, %rd239;
	@%p180 bra 	$L__BB3_304;
	cvt.u32.u64 	%r1239, %rd25;
	add.s32 	%r1240, %r1683, 1;
	setp.ge.s32 	%p157, %r1240, %r1239;
	@%p157 bra 	$L__BB3_303;
	setp.lt.s32 	%p158, %r1, 1;
	@%p158 bra 	$L__BB3_301;
	ld.global.f32 	%f165, [%rd28+4];
	st.shared.f32 	[%r103+4], %f165;
$L__BB3_301:
	setp.ge.u32 	%p159, %r1, %r68;
	@%p159 bra 	$L__BB3_303;
	ld.global.f32 	%f166, [%rd29+4];
	st.shared.f32 	[%r104+8], %f166;
$L__BB3_303:
	ld.global.f32 	%f167, [%rd31+4];
	st.shared.f32 	[%r105+4], %f167;
	ld.global.f32 	%f168, [%rd30+4];
	st.shared.f32 	[%r106+4], %f168;
$L__BB3_304:
	add.s32 	%r1241, %r69, 1;
	and.b32  	%r1242, %r1241, 3;
	setp.eq.s32 	%p160, %r1242, 2;
	@%p160 bra 	$L__BB3_312;
	@%p180 bra 	$L__BB3_312;
	cvt.u32.u64 	%r1243, %rd25;
	add.s32 	%r1244, %r1683, 2;
	setp.ge.s32 	%p162, %r1244, %r1243;
	@%p162 bra 	$L__BB3_311;
	setp.lt.s32 	%p163, %r1, 1;
	@%p163 bra 	$L__BB3_309;
	ld.global.f32 	%f169, [%rd28+8];
	st.shared.f32 	[%r103+8], %f169;
$L__BB3_309:
	setp.ge.u32 	%p164, %r1, %r68;
	@%p164 bra 	$L__BB3_311;
	ld.global.f32 	%f170, [%rd29+8];
	st.shared.f32 	[%r104+12], %f170;
$L__BB3_311:
	ld.global.f32 	%f171, [%rd31+8];
	st.shared.f32 	[%r105+8], %f171;
	ld.global.f32 	%f172, [%rd30+8];
	st.shared.f32 	[%r106+8], %f172;
$L__BB3_312:
	add.s32 	%r1675, %r1675, 1;
	setp.lt.s32 	%p186, %r1675, %r11;
	add.s32 	%r1674, %r1675, %r14;
	setp.lt.s32 	%p187, %r1674, %r5;
	and.pred  	%p188, %p186, %p187;
	@%p188 bra 	$L__BB3_218;
$L__BB3_313:
	add.s32 	%r1342, %r7, 3;
	mul.lo.s32 	%r109, %r11, %r1342;
	add.s32 	%r110, %r14, 1;
	setp.ge.s32 	%p189, %r110, %r4;
	bar.sync 	0;
	@%p189 bra 	$L__BB3_347;
	add.s32 	%r1343, %r13, 1;
	setp.ge.s32 	%p190, %r1343, %r4;
	ld.const.u32 	%r111, [RADIUS];
	mul.f32 	%f2, %f1, 0fBF000000;
	shl.b32 	%r1344, %r111, 1;
	add.s32 	%r112, %r1344, %r8;
	mul.lo.s32 	%r113, %r8, %r111;
	@%p190 bra 	$L__BB3_347;
	mul.lo.s32 	%r1345, %r8, %r3;
	add.s32 	%r1346, %r10, 3;
	mul.lo.s32 	%r1347, %r1345, %r1346;
	mul.lo.s32 	%r114, %r5, %r14;
	setp.lt.s32 	%p191, %r14, 1;
	setp.gt.s32 	%p192, %r14, %r4;
	mad.lo.s32 	%r1348, %r113, %r111, %r113;
	add.s32 	%r1349, %r1347, %r1348;
	add.s32 	%r1350, %r111, -1;
	mad.lo.s32 	%r1351, %r1350, %r113, %r1347;
	add.s32 	%r115, %r114, %r13;
	setp.gt.s32 	%p193, %r13, 0;
	setp.le.s32 	%p194, %r13, %r4;
	and.pred  	%p4, %p193, %p194;
	not.pred 	%p195, %p4;
	or.pred  	%p196, %p195, %p191;
	shl.b32 	%r1352, %r1349, 2;
	add.s32 	%r116, %r15, %r1352;
	shl.b32 	%r1353, %r1351, 2;
	add.s32 	%r117, %r15, %r1353;
	mad.lo.s32 	%r1354, %r109, %r3, %r111;
	shl.b32 	%r1355, %r1354, 2;
	mov.u32 	%r1356, sharedMem;
	add.s32 	%r118, %r1356, %r1355;
	or.pred  	%p197, %p196, %p192;
	@%p197 bra 	$L__BB3_317;
	ld.shared.f32 	%f191, [%r118+4];
	ld.shared.f32 	%f192, [%r118+-4];
	sub.f32 	%f193, %f191, %f192;
	ld.shared.f32 	%f194, [%r116];
	add.f32 	%f195, %f193, %f194;
	ld.shared.f32 	%f196, [%r117];
	sub.f32 	%f197, %f195, %f196;
	mul.f32 	%f198, %f2, %f197;
	mul.wide.s32 	%rd273, %r115, 4;
	add.s64 	%rd274, %rd4, %rd273;
	st.global.f32 	[%rd274], %f198;
	add.s64 	%rd275, %rd3, %rd273;
	mov.b32 	%r1357, 0;
	st.global.u32 	[%rd275], %r1357;
$L__BB3_317:
	setp.gt.s32 	%p198, %r14, %r4;
	setp.lt.s32 	%p199, %r14, 1;
	setp.lt.s32 	%p200, %r13, 0;
	setp.ge.s32 	%p201, %r13, %r4;
	or.pred  	%p202, %p200, %p199;
	or.pred  	%p203, %p202, %p201;
	cvt.s64.s32 	%rd32, %r13;
	cvt.s64.s32 	%rd276, %r114;
	add.s64 	%rd277, %rd276, %rd32;
	shl.b64 	%rd278, %rd277, 2;
	add.s64 	%rd33, %rd3, %rd278;
	add.s64 	%rd34, %rd4, %rd278;
	or.pred  	%p204, %p203, %p198;
	@%p204 bra 	$L__BB3_319;
	ld.shared.f32 	%f199, [%r118+8];
	ld.shared.f32 	%f200, [%r118];
	sub.f32 	%f201, %f199, %f200;
	ld.shared.f32 	%f202, [%r116+4];
	add.f32 	%f203, %f201, %f202;
	ld.shared.f32 	%f204, [%r117+4];
	sub.f32 	%f205, %f203, %f204;
	mul.f32 	%f206, %f2, %f205;
	st.global.f32 	[%rd34+4], %f206;
	mov.b32 	%r1358, 0;
	st.global.u32 	[%rd33+4], %r1358;
$L__BB3_319:
	setp.gt.s32 	%p205, %r14, %r4;
	setp.lt.s32 	%p206, %r14, 1;
	add.s32 	%r1359, %r13, 2;
	setp.gt.s32 	%p207, %r13, -2;
	setp.le.s32 	%p208, %r1359, %r4;
	and.pred  	%p5, %p207, %p208;
	not.pred 	%p209, %p5;
	or.pred  	%p210, %p209, %p206;
	or.pred  	%p211, %p210, %p205;
	@%p211 bra 	$L__BB3_321;
	ld.shared.f32 	%f207, [%r118+12];
	ld.shared.f32 	%f208, [%r118+4];
	sub.f32 	%f209, %f207, %f208;
	ld.shared.f32 	%f210, [%r116+8];
	add.f32 	%f211, %f209, %f210;
	ld.shared.f32 	%f212, [%r117+8];
	sub.f32 	%f213, %f211, %f212;
	mul.f32 	%f214, %f2, %f213;
	st.global.f32 	[%rd34+8], %f214;
	mov.b32 	%r1360, 0;
	st.global.u32 	[%rd33+8], %r1360;
$L__BB3_321:
	setp.gt.s32 	%p212, %r14, %r4;
	setp.lt.s32 	%p213, %r14, 1;
	add.s32 	%r1361, %r13, 3;
	setp.gt.s32 	%p214, %r13, -3;
	setp.le.s32 	%p215, %r1361, %r4;
	and.pred  	%p6, %p214, %p215;
	not.pred 	%p216, %p6;
	or.pred  	%p217, %p216, %p213;
	or.pred  	%p218, %p217, %p212;
	@%p218 bra 	$L__BB3_323;
	ld.shared.f32 	%f215, [%r118+16];
	ld.shared.f32 	%f216, [%r118+8];
	sub.f32 	%f217, %f215, %f216;
	ld.shared.f32 	%f218, [%r116+12];
	add.f32 	%f219, %f217, %f218;
	ld.shared.f32 	%f220, [%r117+12];
	sub.f32 	%f221, %f219, %f220;
	mul.f32 	%f222, %f2, %f221;
	st.global.f32 	[%rd34+12], %f222;
	mov.b32 	%r1362, 0;
	st.global.u32 	[%rd33+12], %r1362;
$L__BB3_323:
	add.s32 	%r119, %r114, %r5;
	setp.lt.s32 	%p219, %r14, 0;
	setp.ge.s32 	%p220, %r14, %r4;
	add.s32 	%r120, %r115, %r5;
	or.pred  	%p222, %p195, %p219;
	shl.b32 	%r1363, %r112, 2;
	add.s32 	%r121, %r118, %r1363;
	shl.b32 	%r1364, %r113, 2;
	add.s32 	%r122, %r116, %r1364;
	add.s32 	%r123, %r117, %r1364;
	or.pred  	%p223, %p222, %p220;
	@%p223 bra 	$L__BB3_325;
	ld.shared.f32 	%f223, [%r121+4];
	ld.shared.f32 	%f224, [%r121+-4];
	sub.f32 	%f225, %f223, %f224;
	ld.shared.f32 	%f226, [%r122];
	add.f32 	%f227, %f225, %f226;
	ld.shared.f32 	%f228, [%r123];
	sub.f32 	%f229, %f227, %f228;
	mul.f32 	%f230, %f2, %f229;
	mul.wide.s32 	%rd279, %r120, 4;
	add.s64 	%rd280, %rd4, %rd279;
	st.global.f32 	[%rd280], %f230;
	add.s64 	%rd281, %rd3, %rd279;
	mov.b32 	%r1365, 0;
	st.global.u32 	[%rd281], %r1365;
$L__BB3_325:
	or.b32  	%r1366, %r14, %r13;
	setp.lt.s32 	%p224, %r1366, 0;
	max.s32 	%r1367, %r14, %r13;
	setp.ge.s32 	%p225, %r1367, %r4;
	cvt.s64.s32 	%rd282, %r119;
	add.s64 	%rd283, %rd282, %rd32;
	shl.b64 	%rd284, %rd283, 2;
	add.s64 	%rd35, %rd3, %rd284;
	add.s64 	%rd36, %rd4, %rd284;
	or.pred  	%p226, %p225, %p224;
	@%p226 bra 	$L__BB3_327;
	ld.shared.f32 	%f231, [%r121+8];
	ld.shared.f32 	%f232, [%r121];
	sub.f32 	%f233, %f231, %f232;
	ld.shared.f32 	%f234, [%r122+4];
	add.f32 	%f235, %f233, %f234;
	ld.shared.f32 	%f236, [%r123+4];
	sub.f32 	%f237, %f235, %f236;
	mul.f32 	%f238, %f2, %f237;
	st.global.f32 	[%rd36+4], %f238;
	mov.b32 	%r1368, 0;
	st.global.u32 	[%rd35+4], %r1368;
$L__BB3_327:
	setp.ge.s32 	%p227, %r14, %r4;
	setp.lt.s32 	%p228, %r14, 0;
	or.pred  	%p230, %p209, %p228;
	or.pred  	%p231, %p230, %p227;
	@%p231 bra 	$L__BB3_329;
	ld.shared.f32 	%f239, [%r121+12];
	ld.shared.f32 	%f240, [%r121+4];
	sub.f32 	%f241, %f239, %f240;
	ld.shared.f32 	%f242, [%r122+8];
	add.f32 	%f243, %f241, %f242;
	ld.shared.f32 	%f244, [%r123+8];
	sub.f32 	%f245, %f243, %f244;
	mul.f32 	%f246, %f2, %f245;
	st.global.f32 	[%rd36+8], %f246;
	mov.b32 	%r1369, 0;
	st.global.u32 	[%rd35+8], %r1369;
$L__BB3_329:
	setp.ge.s32 	%p232, %r14, %r4;
	setp.lt.s32 	%p233, %r14, 0;
	or.pred  	%p235, %p216, %p233;
	or.pred  	%p236, %p235, %p232;
	@%p236 bra 	$L__BB3_331;
	ld.shared.f32 	%f247, [%r121+16];
	ld.shared.f32 	%f248, [%r121+8];
	sub.f32 	%f249, %f247, %f248;
	ld.shared.f32 	%f250, [%r122+12];
	add.f32 	%f251, %f249, %f250;
	ld.shared.f32 	%f252, [%r123+12];
	sub.f32 	%f253, %f251, %f252;
	mul.f32 	%f254, %f2, %f253;
	st.global.f32 	[%rd36+12], %f254;
	mov.b32 	%r1370, 0;
	st.global.u32 	[%rd35+12], %r1370;
$L__BB3_331:
	add.s32 	%r124, %r14, 2;
	add.s32 	%r125, %r119, %r5;
	setp.lt.s32 	%p237, %r14, -1;
	setp.gt.s32 	%p238, %r124, %r4;
	add.s32 	%r126, %r120, %r5;
	or.pred  	%p240, %p195, %p237;
	shl.b32 	%r1371, %r112, 3;
	add.s32 	%r127, %r118, %r1371;
	shl.b32 	%r1372, %r113, 2;
	add.s32 	%r128, %r122, %r1372;
	or.pred  	%p241, %p240, %p238;
	@%p241 bra 	$L__BB3_333;
	ld.shared.f32 	%f255, [%r127+4];
	ld.shared.f32 	%f256, [%r127+-4];
	sub.f32 	%f257, %f255, %f256;
	ld.shared.f32 	%f258, [%r128];
	add.f32 	%f259, %f257, %f258;
	ld.shared.f32 	%f260, [%r116];
	sub.f32 	%f261, %f259, %f260;
	mul.f32 	%f262, %f2, %f261;
	mul.wide.s32 	%rd285, %r126, 4;
	add.s64 	%rd286, %rd4, %rd285;
	st.global.f32 	[%rd286], %f262;
	add.s64 	%rd287, %rd3, %rd285;
	mov.b32 	%r1373, 0;
	st.global.u32 	[%rd287], %r1373;
$L__BB3_333:
	setp.gt.s32 	%p242, %r124, %r4;
	setp.lt.s32 	%p243, %r14, -1;
	setp.lt.s32 	%p244, %r13, 0;
	setp.ge.s32 	%p245, %r13, %r4;
	or.pred  	%p246, %p244, %p243;
	or.pred  	%p247, %p246, %p245;
	cvt.s64.s32 	%rd288, %r125;
	add.s64 	%rd289, %rd288, %rd32;
	shl.b64 	%rd290, %rd289, 2;
	add.s64 	%rd37, %rd3, %rd290;
	add.s64 	%rd38, %rd4, %rd290;
	or.pred  	%p248, %p247, %p242;
	@%p248 bra 	$L__BB3_335;
	ld.shared.f32 	%f263, [%r127+8];
	ld.shared.f32 	%f264, [%r127];
	sub.f32 	%f265, %f263, %f264;
	ld.shared.f32 	%f266, [%r128+4];
	add.f32 	%f267, %f265, %f266;
	ld.shared.f32 	%f268, [%r116+4];
	sub.f32 	%f269, %f267, %f268;
	mul.f32 	%f270, %f2, %f269;
	st.global.f32 	[%rd38+4], %f270;
	mov.b32 	%r1374, 0;
	st.global.u32 	[%rd37+4], %r1374;
$L__BB3_335:
	setp.gt.s32 	%p249, %r124, %r4;
	setp.lt.s32 	%p250, %r14, -1;
	or.pred  	%p252, %p209, %p250;
	or.pred  	%p253, %p252, %p249;
	@%p253 bra 	$L__BB3_337;
	ld.shared.f32 	%f271, [%r127+12];
	ld.shared.f32 	%f272, [%r127+4];
	sub.f32 	%f273, %f271, %f272;
	ld.shared.f32 	%f274, [%r128+8];
	add.f32 	%f275, %f273, %f274;
	ld.shared.f32 	%f276, [%r116+8];
	sub.f32 	%f277, %f275, %f276;
	mul.f32 	%f278, %f2, %f277;
	st.global.f32 	[%rd38+8], %f278;
	mov.b32 	%r1375, 0;
	st.global.u32 	[%rd37+8], %r1375;
$L__BB3_337:
	setp.gt.s32 	%p254, %r124, %r4;
	setp.lt.s32 	%p255, %r14, -1;
	or.pred  	%p257, %p216, %p255;
	or.pred  	%p258, %p257, %p254;
	@%p258 bra 	$L__BB3_339;
	ld.shared.f32 	%f279, [%r127+16];
	ld.shared.f32 	%f280, [%r127+8];
	sub.f32 	%f281, %f279, %f280;
	ld.shared.f32 	%f282, [%r128+12];
	add.f32 	%f283, %f281, %f282;
	ld.shared.f32 	%f284, [%r116+12];
	sub.f32 	%f285, %f283, %f284;
	mul.f32 	%f286, %f2, %f285;
	st.global.f32 	[%rd38+12], %f286;
	mov.b32 	%r1376, 0;
	st.global.u32 	[%rd37+12], %r1376;
$L__BB3_339:
	add.s32 	%r129, %r14, 3;
	setp.lt.s32 	%p259, %r14, -2;
	setp.gt.s32 	%p260, %r129, %r4;
	or.pred  	%p262, %p195, %p259;
	shl.b32 	%r1377, %r112, 2;
	add.s32 	%r130, %r127, %r1377;
	shl.b32 	%r1378, %r113, 2;
	add.s32 	%r131, %r128, %r1378;
	or.pred  	%p263, %p262, %p260;
	@%p263 bra 	$L__BB3_341;
	ld.shared.f32 	%f287, [%r130+4];
	ld.shared.f32 	%f288, [%r130+-4];
	sub.f32 	%f289, %f287, %f288;
	ld.shared.f32 	%f290, [%r131];
	add.f32 	%f291, %f289, %f290;
	ld.shared.f32 	%f292, [%r122];
	sub.f32 	%f293, %f291, %f292;
	mul.f32 	%f294, %f2, %f293;
	add.s32 	%r1379, %r126, %r5;
	mul.wide.s32 	%rd291, %r1379, 4;
	add.s64 	%rd292, %rd4, %rd291;
	st.global.f32 	[%rd292], %f294;
	add.s64 	%rd293, %rd3, %rd291;
	mov.b32 	%r1380, 0;
	st.global.u32 	[%rd293], %r1380;
$L__BB3_341:
	setp.gt.s32 	%p264, %r129, %r4;
	setp.lt.s32 	%p265, %r14, -2;
	setp.lt.s32 	%p266, %r13, 0;
	setp.ge.s32 	%p267, %r13, %r4;
	or.pred  	%p268, %p266, %p265;
	or.pred  	%p269, %p268, %p267;
	add.s32 	%r1381, %r125, %r5;
	cvt.s64.s32 	%rd294, %r1381;
	add.s64 	%rd295, %rd294, %rd32;
	shl.b64 	%rd296, %rd295, 2;
	add.s64 	%rd39, %rd3, %rd296;
	add.s64 	%rd40, %rd4, %rd296;
	or.pred  	%p270, %p269, %p264;
	@%p270 bra 	$L__BB3_343;
	ld.shared.f32 	%f295, [%r130+8];
	ld.shared.f32 	%f296, [%r130];
	sub.f32 	%f297, %f295, %f296;
	ld.shared.f32 	%f298, [%r131+4];
	add.f32 	%f299, %f297, %f298;
	ld.shared.f32 	%f300, [%r122+4];
	sub.f32 	%f301, %f299, %f300;
	mul.f32 	%f302, %f2, %f301;
	st.global.f32 	[%rd40+4], %f302;
	mov.b32 	%r1382, 0;
	st.global.u32 	[%rd39+4], %r1382;
$L__BB3_343:
	setp.gt.s32 	%p271, %r129, %r4;
	setp.lt.s32 	%p272, %r14, -2;
	or.pred  	%p274, %p209, %p272;
	or.pred  	%p275, %p274, %p271;
	@%p275 bra 	$L__BB3_345;
	ld.shared.f32 	%f303, [%r130+12];
	ld.shared.f32 	%f304, [%r130+4];
	sub.f32 	%f305, %f303, %f304;
	ld.shared.f32 	%f306, [%r131+8];
	add.f32 	%f307, %f305, %f306;
	ld.shared.f32 	%f308, [%r122+8];
	sub.f32 	%f309, %f307, %f308;
	mul.f32 	%f310, %f2, %f309;
	st.global.f32 	[%rd40+8], %f310;
	mov.b32 	%r1383, 0;
	st.global.u32 	[%rd39+8], %r1383;
$L__BB3_345:
	setp.gt.s32 	%p276, %r129, %r4;
	setp.lt.s32 	%p277, %r14, -2;
	or.pred  	%p279, %p216, %p277;
	or.pred  	%p280, %p279, %p276;
	@%p280 bra 	$L__BB3_347;
	ld.shared.f32 	%f311, [%r130+16];
	ld.shared.f32 	%f312, [%r130+8];
	sub.f32 	%f313, %f311, %f312;
	ld.shared.f32 	%f314, [%r131+12];
	add.f32 	%f315, %f313, %f314;
	ld.shared.f32 	%f316, [%r122+12];
	sub.f32 	%f317, %f315, %f316;
	mul.f32 	%f318, %f2, %f317;
	st.global.f32 	[%rd40+12], %f318;
	mov.b32 	%r1384, 0;
	st.global.u32 	[%rd39+12], %r1384;
$L__BB3_347:
	setp.lt.s32 	%p281, %r11, 5;
	add.s32 	%r1684, %r14, 4;
	setp.ge.s32 	%p282, %r1684, %r5;
	or.pred  	%p283, %p281, %p282;
	@%p283 bra 	$L__BB3_372;
	setp.gt.s32 	%p284, %r8, 4;
	add.s32 	%r133, %r13, 4;
	setp.lt.s32 	%p285, %r133, %r5;
	and.pred  	%p7, %p284, %p285;
	ld.const.u32 	%r134, [RADIUS];
	mul.f32 	%f3, %f1, 0fBF000000;
	mul.lo.s32 	%r135, %r109, %r3;
	add.s32 	%r1386, %r10, 3;
	mul.lo.s32 	%r1387, %r8, %r3;
	mul.lo.s32 	%r136, %r1387, %r1386;
	sub.s32 	%r1388, %r4, %r13;
	add.s32 	%r1389, %r1388, -3;
	add.s32 	%r1390, %r7, -4;
	min.u32 	%r137, %r1389, %r1390;
	mov.b32 	%r1685, 4;
	not.pred 	%p286, %p7;
	cvt.s64.s32 	%rd309, %r13;
$L__BB3_349:
	mov.u32 	%r139, %r1685;
	@%p286 bra 	$L__BB3_371;
	setp.lt.u32 	%p287, %r137, 3;
	mul.lo.s32 	%r140, %r5, %r1684;
	add.s32 	%r1392, %r134, %r139;
	mul.lo.s32 	%r1393, %r8, %r134;
	mad.lo.s32 	%r1394, %r1393, %r1392, %r1393;
	add.s32 	%r141, %r136, %r1394;
	add.s32 	%r1395, %r1392, -1;
	mad.lo.s32 	%r142, %r1395, %r1393, %r136;
	mov.b32 	%r1691, 4;
	mov.u32 	%r1690, %r133;
	@%p287 bra 	$L__BB3_362;
	add.s32 	%r1398, %r137, 1;
	and.b32  	%r1399, %r1398, -4;
	neg.s32 	%r1687, %r1399;
	mov.b32 	%r1689, 4;
	mov.b32 	%r1686, 0;
	cvt.s64.s32 	%rd303, %r140;
	mov.u32 	%r1690, %r133;
$L__BB3_352:
	add.s32 	%r1400, %r134, %r1689;
	setp.lt.s32 	%p288, %r1690, 1;
	max.s32 	%r1401, %r1690, %r1684;
	setp.gt.s32 	%p289, %r1401, %r4;
	shl.b32 	%r1402, %r134, 1;
	add.s32 	%r1403, %r1402, %r8;
	mad.lo.s32 	%r1404, %r1403, %r139, %r135;
	add.s32 	%r1405, %r1400, %r1404;
	shl.b32 	%r1406, %r1405, 2;
	mov.u32 	%r1407, sharedMem;
	add.s32 	%r148, %r1407, %r1406;
	add.s32 	%r1408, %r1689, %r141;
	shl.b32 	%r1409, %r1408, 2;
	add.s32 	%r149, %r15, %r1409;
	add.s32 	%r1410, %r1689, %r142;
	shl.b32 	%r1411, %r1410, 2;
	add.s32 	%r150, %r15, %r1411;
	or.pred  	%p290, %p288, %p289;
	@%p290 bra 	$L__BB3_354;
	ld.shared.f32 	%f319, [%r148+4];
	ld.shared.f32 	%f320, [%r148+-4];
	sub.f32 	%f321, %f319, %f320;
	ld.shared.f32 	%f322, [%r149];
	add.f32 	%f323, %f321, %f322;
	ld.shared.f32 	%f324, [%r150];
	sub.f32 	%f325, %f323, %f324;
	mul.f32 	%f326, %f3, %f325;
	add.s32 	%r1412, %r140, %r1690;
	mul.wide.s32 	%rd297, %r1412, 4;
	add.s64 	%rd298, %rd4, %rd297;
	st.global.f32 	[%rd298], %f326;
	add.s64 	%rd299, %rd3, %rd297;
	mov.b32 	%r1413, 0;
	st.global.u32 	[%rd299], %r1413;
$L__BB3_354:
	add.s32 	%r1414, %r1689, %r13;
	add.s32 	%r151, %r1414, 1;
	setp.lt.s32 	%p291, %r151, 1;
	max.s32 	%r1415, %r151, %r1684;
	setp.gt.s32 	%p292, %r1415, %r4;
	cvt.s64.s32 	%rd301, %r1689;
	add.s64 	%rd302, %rd301, %rd309;
	add.s64 	%rd304, %rd302, %rd303;
	shl.b64 	%rd305, %rd304, 2;
	add.s64 	%rd41, %rd3, %rd305;
	add.s64 	%rd42, %rd4, %rd305;
	or.pred  	%p293, %p291, %p292;
	@%p293 bra 	$L__BB3_356;
	ld.shared.f32 	%f327, [%r148+8];
	ld.shared.f32 	%f328, [%r148];
	sub.f32 	%f329, %f327, %f328;
	ld.shared.f32 	%f330, [%r149+4];
	add.f32 	%f331, %f329, %f330;
	ld.shared.f32 	%f332, [%r150+4];
	sub.f32 	%f333, %f331, %f332;
	mul.f32 	%f334, %f3, %f333;
	st.global.f32 	[%rd42+4], %f334;
	mov.b32 	%r1416, 0;
	st.global.u32 	[%rd41+4], %r1416;
$L__BB3_356:
	add.s32 	%r1417, %r151, 1;
	setp.gt.u32 	%p294, %r151, 2147483646;
	max.s32 	%r1418, %r1417, %r1684;
	setp.gt.s32 	%p295, %r1418, %r4;
	or.pred  	%p296, %p294, %p295;
	@%p296 bra 	$L__BB3_358;
	ld.shared.f32 	%f335, [%r148+12];
	ld.shared.f32 	%f336, [%r148+4];
	sub.f32 	%f337, %f335, %f336;
	ld.shared.f32 	%f338, [%r149+8];
	add.f32 	%f339, %f337, %f338;
	ld.shared.f32 	%f340, [%r150+8];
	sub.f32 	%f341, %f339, %f340;
	mul.f32 	%f342, %f3, %f341;
	st.global.f32 	[%rd42+8], %f342;
	mov.b32 	%r1419, 0;
	st.global.u32 	[%rd41+8], %r1419;
$L__BB3_358:
	add.s32 	%r1420, %r151, 2;
	setp.lt.s32 	%p297, %r1420, 1;
	max.s32 	%r1421, %r1420, %r1684;
	setp.gt.s32 	%p298, %r1421, %r4;
	or.pred  	%p299, %p297, %p298;
	@%p299 bra 	$L__BB3_360;
	ld.shared.f32 	%f343, [%r148+16];
	ld.shared.f32 	%f344, [%r148+8];
	sub.f32 	%f345, %f343, %f344;
	ld.shared.f32 	%f346, [%r149+12];
	add.f32 	%f347, %f345, %f346;
	ld.shared.f32 	%f348, [%r150+12];
	sub.f32 	%f349, %f347, %f348;
	mul.f32 	%f350, %f3, %f349;
	st.global.f32 	[%rd42+12], %f350;
	mov.b32 	%r1422, 0;
	st.global.u32 	[%rd41+12], %r1422;
$L__BB3_360:
	add.s32 	%r1689, %r1689, 4;
	add.s32 	%r1690, %r151, 3;
	add.s32 	%r1687, %r1687, 4;
	add.s32 	%r1686, %r1686, 4;
	setp.ne.s32 	%p300, %r1687, 0;
	@%p300 bra 	$L__BB3_352;
	add.s32 	%r1691, %r1686, 4;
$L__BB3_362:
	add.s32 	%r1423, %r137, 1;
	and.b32  	%r159, %r1423, 3;
	setp.eq.s32 	%p301, %r159, 0;
	@%p301 bra 	$L__BB3_371;
	add.s32 	%r1424, %r134, %r1691;
	setp.lt.s32 	%p302, %r1690, 1;
	max.s32 	%r1425, %r1690, %r1684;
	setp.gt.s32 	%p303, %r1425, %r4;
	shl.b32 	%r1426, %r134, 1;
	add.s32 	%r1427, %r1426, %r8;
	mad.lo.s32 	%r1428, %r1427, %r139, %r135;
	add.s32 	%r1429, %r1424, %r1428;
	shl.b32 	%r1430, %r1429, 2;
	mov.u32 	%r1431, sharedMem;
	add.s32 	%r160, %r1431, %r1430;
	add.s32 	%r1432, %r1691, %r141;
	shl.b32 	%r1433, %r1432, 2;
	add.s32 	%r161, %r15, %r1433;
	add.s32 	%r1434, %r1691, %r142;
	shl.b32 	%r1435, %r1434, 2;
	add.s32 	%r162, %r15, %r1435;
	or.pred  	%p304, %p302, %p303;
	@%p304 bra 	$L__BB3_365;
	ld.shared.f32 	%f351, [%r160+4];
	ld.shared.f32 	%f352, [%r160+-4];
	sub.f32 	%f353, %f351, %f352;
	ld.shared.f32 	%f354, [%r161];
	add.f32 	%f355, %f353, %f354;
	ld.shared.f32 	%f356, [%r162];
	sub.f32 	%f357, %f355, %f356;
	mul.f32 	%f358, %f3, %f357;
	add.s32 	%r1436, %r140, %r1690;
	mul.wide.s32 	%rd306, %r1436, 4;
	add.s64 	%rd307, %rd4, %rd306;
	st.global.f32 	[%rd307], %f358;
	add.s64 	%rd308, %rd3, %rd306;
	mov.b32 	%r1437, 0;
	st.global.u32 	[%rd308], %r1437;
$L__BB3_365:
	setp.eq.s32 	%p305, %r159, 1;
	add.s32 	%r1438, %r1691, %r13;
	add.s32 	%r163, %r1438, 1;
	@%p305 bra 	$L__BB3_371;
	setp.lt.s32 	%p306, %r163, 1;
	max.s32 	%r1439, %r163, %r1684;
	setp.gt.s32 	%p307, %r1439, %r4;
	cvt.s64.s32 	%rd310, %r1691;
	add.s64 	%rd311, %rd310, %rd309;
	cvt.s64.s32 	%rd312, %r140;
	add.s64 	%rd313, %rd311, %rd312;
	shl.b64 	%rd314, %rd313, 2;
	add.s64 	%rd43, %rd3, %rd314;
	add.s64 	%rd44, %rd4, %rd314;
	or.pred  	%p308, %p306, %p307;
	@%p308 bra 	$L__BB3_368;
	ld.shared.f32 	%f359, [%r160+8];
	ld.shared.f32 	%f360, [%r160];
	sub.f32 	%f361, %f359, %f360;
	ld.shared.f32 	%f362, [%r161+4];
	add.f32 	%f363, %f361, %f362;
	ld.shared.f32 	%f364, [%r162+4];
	sub.f32 	%f365, %f363, %f364;
	mul.f32 	%f366, %f3, %f365;
	st.global.f32 	[%rd44+4], %f366;
	mov.b32 	%r1440, 0;
	st.global.u32 	[%rd43+4], %r1440;
$L__BB3_368:
	setp.eq.s32 	%p309, %r159, 2;
	@%p309 bra 	$L__BB3_371;
	add.s32 	%r1441, %r163, 1;
	setp.gt.u32 	%p310, %r163, 2147483646;
	max.s32 	%r1442, %r1441, %r1684;
	setp.gt.s32 	%p311, %r1442, %r4;
	or.pred  	%p312, %p310, %p311;
	@%p312 bra 	$L__BB3_371;
	ld.shared.f32 	%f367, [%r160+12];
	ld.shared.f32 	%f368, [%r160+4];
	sub.f32 	%f369, %f367, %f368;
	ld.shared.f32 	%f370, [%r161+8];
	add.f32 	%f371, %f369, %f370;
	ld.shared.f32 	%f372, [%r162+8];
	sub.f32 	%f373, %f371, %f372;
	mul.f32 	%f374, %f3, %f373;
	st.global.f32 	[%rd44+8], %f374;
	mov.b32 	%r1443, 0;
	st.global.u32 	[%rd43+8], %r1443;
$L__BB3_371:
	add.s32 	%r1685, %r139, 1;
	setp.lt.s32 	%p313, %r1685, %r11;
	add.s32 	%r1684, %r110, %r139;
	setp.lt.s32 	%p314, %r1684, %r5;
	and.pred  	%p315, %p313, %p314;
	@%p315 bra 	$L__BB3_349;
$L__BB3_372:
	or.b32  	%r166, %r1, %r2;
	setp.ne.s32 	%p316, %r166, 0;
	@%p316 bra 	$L__BB3_408;
	setp.gt.u32 	%p523, %r10, 2147483646;
	@%p523 bra 	$L__BB3_390;
	and.b32  	%r167, %r11, 3;
	setp.lt.u32 	%p524, %r10, 3;
	mov.b32 	%r1692, 0;
	@%p524 bra 	$L__BB3_385;
	and.b32  	%r1692, %r11, -4;
	shl.b32 	%r1534, %r4, 2;
	add.s32 	%r169, %r1534, 8;
	shl.b32 	%r1698, %r4, 1;
	mul.lo.s32 	%r1697, %r4, 3;
	mov.b32 	%r1700, 0;
	mov.b32 	%r1696, 4;
	mov.u32 	%r1699, %r4;
$L__BB3_376:
	setp.gt.s32 	%p525, %r1700, %r4;
	setp.eq.s32 	%p526, %r1700, 0;
	or.pred  	%p527, %p526, %p525;
	@%p527 bra 	$L__BB3_378;
	add.s32 	%r1535, %r1696, -4;
	mul.wide.s32 	%rd489, %r1535, 4;
	add.s64 	%rd490, %rd4, %rd489;
	ld.global.f32 	%f446, [%rd490+4];
	st.global.f32 	[%rd490], %f446;
$L__BB3_378:
	setp.ge.s32 	%p528, %r1700, %r4;
	@%p528 bra 	$L__BB3_380;
	add.s32 	%r1536, %r1699, 2;
	mul.wide.s32 	%rd491, %r1536, 4;
	add.s64 	%rd492, %rd4, %rd491;
	ld.global.f32 	%f447, [%rd492+4];
	st.global.f32 	[%rd492], %f447;
$L__BB3_380:
	add.s32 	%r188, %r1700, 2;
	setp.gt.s32 	%p529, %r188, %r4;
	@%p529 bra 	$L__BB3_382;
	add.s32 	%r1537, %r1698, 4;
	mul.wide.s32 	%rd493, %r1537, 4;
	add.s64 	%rd494, %rd4, %rd493;
	ld.global.f32 	%f448, [%rd494+4];
	st.global.f32 	[%rd494], %f448;
$L__BB3_382:
	add.s32 	%r189, %r188, 1;
	setp.gt.s32 	%p530, %r189, %r4;
	@%p530 bra 	$L__BB3_384;
	add.s32 	%r1538, %r1697, 6;
	mul.wide.s32 	%rd495, %r1538, 4;
	add.s64 	%rd496, %rd4, %rd495;
	ld.global.f32 	%f449, [%rd496+4];
	st.global.f32 	[%rd496], %f449;
$L__BB3_384:
	add.s32 	%r1699, %r1699, %r169;
	add.s32 	%r1698, %r1698, %r169;
	add.s32 	%r1697, %r1697, %r169;
	add.s32 	%r1696, %r1696, %r169;
	add.s32 	%r1700, %r189, 1;
	setp.eq.s32 	%p531, %r1700, %r1692;
	@%p531 bra 	$L__BB3_385;
	bra.uni 	$L__BB3_376;
$L__BB3_385:
	setp.eq.s32 	%p532, %r167, 0;
	@%p532 bra 	$L__BB3_390;
	mul.lo.s32 	%r1694, %r1692, %r5;
	neg.s32 	%r1693, %r167;
$L__BB3_387:
	.pragma "nounroll";
	setp.gt.s32 	%p533, %r1692, %r4;
	setp.eq.s32 	%p534, %r1692, 0;
	or.pred  	%p535, %p534, %p533;
	@%p535 bra 	$L__BB3_389;
	mul.wide.s32 	%rd497, %r1694, 4;
	add.s64 	%rd498, %rd4, %rd497;
	ld.global.f32 	%f450, [%rd498+4];
	st.global.f32 	[%rd498], %f450;
$L__BB3_389:
	add.s32 	%r1692, %r1692, 1;
	add.s32 	%r1694, %r1694, %r5;
	add.s32 	%r1693, %r1693, 1;
	setp.ne.s32 	%p536, %r1693, 0;
	@%p536 bra 	$L__BB3_387;
$L__BB3_390:
	setp.gt.u32 	%p537, %r7, 2147483646;
	@%p537 bra 	$L__BB3_407;
	and.b32  	%r181, %r8, 3;
	setp.lt.u32 	%p538, %r7, 3;
	mov.b32 	%r1704, 0;
	@%p538 bra 	$L__BB3_402;
	and.b32  	%r1704, %r8, -4;
	add.s64 	%rd693, %rd4, 8;
	mov.b32 	%r1703, 0;
	mov.b32 	%r1701, 2;
	mov.u32 	%r1702, %r4;
$L__BB3_393:
	setp.eq.s32 	%p539, %r1701, 2;
	setp.gt.s32 	%p540, %r1703, %r4;
	or.pred  	%p541, %p539, %p540;
	add.s32 	%r1542, %r1702, 2;
	mul.wide.s32 	%rd499, %r1542, 4;
	add.s64 	%rd47, %rd4, %rd499;
	@%p541 bra 	$L__BB3_395;
	ld.global.f32 	%f451, [%rd47];
	st.global.f32 	[%rd693+-8], %f451;
$L__BB3_395:
	setp.ge.s32 	%p542, %r1703, %r4;
	@%p542 bra 	$L__BB3_397;
	ld.global.f32 	%f452, [%rd47+4];
	st.global.f32 	[%rd693+-4], %f452;
$L__BB3_397:
	add.s32 	%r1543, %r1703, 2;
	setp.gt.s32 	%p543, %r1543, %r4;
	@%p543 bra 	$L__BB3_399;
	ld.global.f32 	%f453, [%rd47+8];
	st.global.f32 	[%rd693], %f453;
$L__BB3_399:
	add.s32 	%r1544, %r1703, 3;
	setp.gt.s32 	%p544, %r1544, %r4;
	@%p544 bra 	$L__BB3_401;
	ld.global.f32 	%f454, [%rd47+12];
	st.global.f32 	[%rd693+4], %f454;
$L__BB3_401:
	add.s32 	%r1703, %r1703, 4;
	add.s32 	%r1702, %r1702, 4;
	add.s32 	%r1701, %r1701, 4;
	add.s64 	%rd693, %rd693, 16;
	setp.ne.s32 	%p545, %r1703, %r1704;
	@%p545 bra 	$L__BB3_393;
$L__BB3_402:
	setp.eq.s32 	%p546, %r181, 0;
	@%p546 bra 	$L__BB3_407;
	mul.wide.u32 	%rd500, %r1704, 4;
	add.s64 	%rd694, %rd4, %rd500;
	add.s32 	%r1545, %r1704, %r4;
	add.s32 	%r1706, %r1545, 2;
	neg.s32 	%r1705, %r181;
$L__BB3_404:
	.pragma "nounroll";
	mul.wide.s32 	%rd501, %r1706, 4;
	add.s64 	%rd51, %rd4, %rd501;
	setp.eq.s32 	%p547, %r1704, 0;
	setp.gt.s32 	%p548, %r1704, %r4;
	or.pred  	%p549, %p547, %p548;
	@%p549 bra 	$L__BB3_406;
	ld.global.f32 	%f455, [%rd51];
	st.global.f32 	[%rd694], %f455;
$L__BB3_406:
	add.s32 	%r1704, %r1704, 1;
	add.s64 	%rd694, %rd694, 4;
	add.s32 	%r1706, %r1706, 1;
	add.s32 	%r1705, %r1705, 1;
	setp.ne.s32 	%p550, %r1705, 0;
	@%p550 bra 	$L__BB3_404;
$L__BB3_407:
	ld.global.f32 	%f456, [%rd4+4];
	ld.const.u32 	%r1546, [N];
	mul.wide.s32 	%rd502, %r1546, 4;
	add.s64 	%rd503, %rd4, %rd502;
	ld.global.f32 	%f457, [%rd503+8];
	add.f32 	%f458, %f456, %f457;
	mul.f32 	%f459, %f458, 0f3F000000;
	st.global.f32 	[%rd4], %f459;
	bra.uni 	$L__BB3_596;
$L__BB3_408:
	add.s32 	%r210, %r4, 1;
	add.s32 	%r211, %r6, -1;
	setp.ne.s32 	%p317, %r1, %r211;
	@%p317 bra 	$L__BB3_541;
	add.s32 	%r1448, %r9, -1;
	setp.ne.s32 	%p340, %r2, %r1448;
	@%p340 bra 	$L__BB3_447;
	setp.gt.u32 	%p482, %r10, 2147483646;
	@%p482 bra 	$L__BB3_427;
	and.b32  	%r212, %r11, 3;
	setp.lt.u32 	%p483, %r10, 3;
	mov.b32 	%r1708, 0;
	@%p483 bra 	$L__BB3_422;
	and.b32  	%r1708, %r11, -4;
	neg.s32 	%r1722, %r1708;
	mul.lo.s32 	%r1720, %r5, %r110;
	shl.b32 	%r1509, %r4, 2;
	add.s32 	%r216, %r1509, 8;
	add.s32 	%r1719, %r4, %r1720;
	add.s32 	%r1510, %r14, 2;
	mul.lo.s32 	%r1718, %r5, %r1510;
	add.s32 	%r1717, %r4, %r1718;
	add.s32 	%r1511, %r14, 3;
	mul.lo.s32 	%r1716, %r1511, %r5;
	add.s32 	%r1715, %r4, %r1716;
	mul.lo.s32 	%r1512, %r2, %r5;
	mul.lo.s32 	%r1714, %r1512, %r11;
	add.s32 	%r1713, %r4, %r1714;
	cvt.s64.s32 	%rd56, %r4;
$L__BB3_413:
	add.s32 	%r251, %r110, -1;
	setp.gt.s32 	%p484, %r251, %r4;
	setp.lt.s32 	%p485, %r251, 1;
	or.pred  	%p486, %p485, %p484;
	@%p486 bra 	$L__BB3_415;
	mul.wide.s32 	%rd442, %r1713, 4;
	add.s64 	%rd443, %rd4, %rd442;
	ld.global.f32 	%f429, [%rd443];
	cvt.s64.s32 	%rd444, %r1714;
	add.s64 	%rd445, %rd56, %rd444;
	shl.b64 	%rd446, %rd445, 2;
	add.s64 	%rd447, %rd4, %rd446;
	st.global.f32 	[%rd447+4], %f429;
$L__BB3_415:
	setp.gt.s32 	%p487, %r110, %r4;
	setp.gt.u32 	%p488, %r251, 2147483646;
	or.pred  	%p489, %p488, %p487;
	@%p489 bra 	$L__BB3_417;
	mul.wide.s32 	%rd448, %r1719, 4;
	add.s64 	%rd449, %rd4, %rd448;
	ld.global.f32 	%f430, [%rd449];
	cvt.s64.s32 	%rd450, %r1720;
	add.s64 	%rd451, %rd56, %rd450;
	shl.b64 	%rd452, %rd451, 2;
	add.s64 	%rd453, %rd4, %rd452;
	st.global.f32 	[%rd453+4], %f430;
$L__BB3_417:
	add.s32 	%r1513, %r110, 1;
	setp.gt.s32 	%p490, %r1513, %r4;
	setp.lt.s32 	%p491, %r1513, 1;
	or.pred  	%p492, %p491, %p490;
	@%p492 bra 	$L__BB3_419;
	mul.wide.s32 	%rd454, %r1717, 4;
	add.s64 	%rd455, %rd4, %rd454;
	ld.global.f32 	%f431, [%rd455];
	cvt.s64.s32 	%rd456, %r1718;
	add.s64 	%rd457, %rd56, %rd456;
	shl.b64 	%rd458, %rd457, 2;
	add.s64 	%rd459, %rd4, %rd458;
	st.global.f32 	[%rd459+4], %f431;
$L__BB3_419:
	add.s32 	%r1514, %r110, 2;
	setp.gt.s32 	%p493, %r1514, %r4;
	setp.lt.s32 	%p494, %r1514, 1;
	or.pred  	%p495, %p494, %p493;
	@%p495 bra 	$L__BB3_421;
	mul.wide.s32 	%rd460, %r1715, 4;
	add.s64 	%rd461, %rd4, %rd460;
	ld.global.f32 	%f432, [%rd461];
	cvt.s64.s32 	%rd462, %r1716;
	add.s64 	%rd463, %rd56, %rd462;
	shl.b64 	%rd464, %rd463, 2;
	add.s64 	%rd465, %rd4, %rd464;
	st.global.f32 	[%rd465+4], %f432;
$L__BB3_421:
	add.s32 	%r1722, %r1722, 4;
	add.s32 	%r110, %r110, 4;
	add.s32 	%r1720, %r1720, %r216;
	add.s32 	%r1719, %r1719, %r216;
	add.s32 	%r1718, %r1718, %r216;
	add.s32 	%r1717, %r1717, %r216;
	add.s32 	%r1716, %r1716, %r216;
	add.s32 	%r1715, %r1715, %r216;
	add.s32 	%r1714, %r1714, %r216;
	add.s32 	%r1713, %r1713, %r216;
	setp.eq.s32 	%p496, %r1722, 0;
	@%p496 bra 	$L__BB3_422;
	bra.uni 	$L__BB3_413;
$L__BB3_422:
	setp.eq.s32 	%p497, %r212, 0;
	@%p497 bra 	$L__BB3_427;
	add.s32 	%r1712, %r1708, %r14;
	mul.lo.s32 	%r1711, %r1712, %r5;
	add.s32 	%r1710, %r4, %r1711;
	neg.s32 	%r1709, %r212;
	cvt.s64.s32 	%rd57, %r4;
$L__BB3_424:
	.pragma "nounroll";
	setp.gt.s32 	%p498, %r1712, %r4;
	setp.lt.s32 	%p499, %r1712, 1;
	or.pred  	%p500, %p499, %p498;
	@%p500 bra 	$L__BB3_426;
	mul.wide.s32 	%rd466, %r1710, 4;
	add.s64 	%rd467, %rd4, %rd466;
	ld.global.f32 	%f433, [%rd467];
	cvt.s64.s32 	%rd468, %r1711;
	add.s64 	%rd469, %rd57, %rd468;
	shl.b64 	%rd470, %rd469, 2;
	add.s64 	%rd471, %rd4, %rd470;
	st.global.f32 	[%rd471+4], %f433;
$L__BB3_426:
	add.s32 	%r1712, %r1712, 1;
	add.s32 	%r1711, %r1711, %r5;
	add.s32 	%r1710, %r1710, %r5;
	add.s32 	%r1709, %r1709, 1;
	setp.ne.s32 	%p501, %r1709, 0;
	@%p501 bra 	$L__BB3_424;
$L__BB3_427:
	setp.gt.u32 	%p502, %r7, 2147483646;
	@%p502 bra 	$L__BB3_444;
	mad.lo.s32 	%r237, %r5, %r4, %r5;
	and.b32  	%r238, %r8, 3;
	setp.lt.u32 	%p503, %r7, 3;
	mov.b32 	%r1725, 0;
	@%p503 bra 	$L__BB3_439;
	and.b32  	%r1725, %r8, -4;
	neg.s32 	%r1723, %r1725;
	mov.b32 	%r1724, 0;
	mul.wide.s32 	%rd473, %r5, 4;
$L__BB3_430:
	add.s32 	%r264, %r1724, %r13;
	add.s32 	%r1517, %r237, %r264;
	setp.lt.s32 	%p504, %r264, 1;
	setp.gt.s32 	%p505, %r264, %r4;
	or.pred  	%p506, %p504, %p505;
	sub.s32 	%r1518, %r1517, %r4;
	add.s32 	%r1519, %r1518, -2;
	mul.wide.s32 	%rd472, %r1519, 4;
	add.s64 	%rd58, %rd4, %rd472;
	add.s64 	%rd59, %rd58, %rd473;
	@%p506 bra 	$L__BB3_432;
	ld.global.f32 	%f434, [%rd58];
	st.global.f32 	[%rd59], %f434;
$L__BB3_432:
	add.s32 	%r1520, %r264, 1;
	setp.gt.u32 	%p507, %r264, 2147483646;
	setp.gt.s32 	%p508, %r1520, %r4;
	or.pred  	%p509, %p507, %p508;
	@%p509 bra 	$L__BB3_434;
	ld.global.f32 	%f435, [%rd58+4];
	st.global.f32 	[%rd59+4], %f435;
$L__BB3_434:
	add.s32 	%r1521, %r264, 2;
	setp.lt.s32 	%p510, %r1521, 1;
	setp.gt.s32 	%p511, %r1521, %r4;
	or.pred  	%p512, %p510, %p511;
	@%p512 bra 	$L__BB3_436;
	ld.global.f32 	%f436, [%rd58+8];
	st.global.f32 	[%rd59+8], %f436;
$L__BB3_436:
	add.s32 	%r1522, %r264, 3;
	setp.lt.s32 	%p513, %r1522, 1;
	setp.gt.s32 	%p514, %r1522, %r4;
	or.pred  	%p515, %p513, %p514;
	@%p515 bra 	$L__BB3_438;
	ld.global.f32 	%f437, [%rd58+12];
	st.global.f32 	[%rd59+12], %f437;
$L__BB3_438:
	add.s32 	%r1724, %r1724, 4;
	add.s32 	%r1723, %r1723, 4;
	setp.ne.s32 	%p516, %r1723, 0;
	@%p516 bra 	$L__BB3_430;
$L__BB3_439:
	setp.eq.s32 	%p517, %r238, 0;
	@%p517 bra 	$L__BB3_444;
	neg.s32 	%r1726, %r238;
	mul.wide.s32 	%rd476, %r5, 4;
$L__BB3_441:
	.pragma "nounroll";
	add.s32 	%r271, %r1725, %r13;
	setp.lt.s32 	%p518, %r271, 1;
	setp.gt.s32 	%p519, %r271, %r4;
	or.pred  	%p520, %p518, %p519;
	@%p520 bra 	$L__BB3_443;
	add.s32 	%r1523, %r237, %r271;
	sub.s32 	%r1524, %r1523, %r4;
	add.s32 	%r1525, %r1524, -2;
	mul.wide.s32 	%rd474, %r1525, 4;
	add.s64 	%rd475, %rd4, %rd474;
	ld.global.f32 	%f438, [%rd475];
	add.s64 	%rd477, %rd475, %rd476;
	st.global.f32 	[%rd477], %f438;
$L__BB3_443:
	add.s32 	%r1725, %r1725, 1;
	add.s32 	%r1726, %r1726, 1;
	setp.ne.s32 	%p521, %r1726, 0;
	@%p521 bra 	$L__BB3_441;
$L__BB3_444:
	ld.const.u32 	%r274, [N];
	add.s32 	%r1526, %r274, 1;
	setp.ne.s32 	%p522, %r1526, 0;
	add.s32 	%r1527, %r274, 2;
	mad.lo.s32 	%r275, %r1527, %r274, %r1527;
	add.s32 	%r276, %r275, %r1526;
	@%p522 bra 	$L__BB3_446;
	mul.wide.u32 	%rd487, %r276, 4;
	add.s64 	%rd488, %rd4, %rd487;
	ld.global.f32 	%f443, [%rd488+4];
	add.f32 	%f444, %f443, %f443;
	mul.f32 	%f445, %f444, 0f3F000000;
	st.global.f32 	[%rd488], %f445;
	bra.uni 	$L__BB3_596;
$L__BB3_446:
	cvt.s64.s32 	%rd478, %r274;
	add.s32 	%r1528, %r275, %r274;
	mul.wide.s32 	%rd479, %r1528, 4;
	add.s64 	%rd480, %rd4, %rd479;
	ld.global.f32 	%f439, [%rd480];
	sub.s32 	%r1529, %r276, %r274;
	add.s32 	%r1530, %r1529, -2;
	mul.wide.s32 	%rd481, %r1530, 4;
	add.s64 	%rd482, %rd4, %rd481;
	ld.global.f32 	%f440, [%rd482];
	add.f32 	%f441, %f439, %f440;
	mul.f32 	%f442, %f441, 0f3F000000;
	cvt.s64.s32 	%rd483, %r275;
	add.s64 	%rd484, %rd483, %rd478;
	shl.b64 	%rd485, %rd484, 2;
	add.s64 	%rd486, %rd4, %rd485;
	st.global.f32 	[%rd486+4], %f442;
	bra.uni 	$L__BB3_596;
$L__BB3_447:
	setp.ne.s32 	%p341, %r2, 0;
	@%p341 bra 	$L__BB3_485;
	setp.gt.u32 	%p447, %r7, 2147483646;
	@%p447 bra 	$L__BB3_465;
	and.b32  	%r277, %r8, 3;
	setp.lt.u32 	%p448, %r7, 3;
	mov.b32 	%r1728, 0;
	@%p448 bra 	$L__BB3_460;
	and.b32  	%r1728, %r8, -4;
	neg.s32 	%r1731, %r1728;
	mov.b32 	%r1732, 0;
$L__BB3_451:
	add.s32 	%r299, %r1732, %r13;
	setp.lt.s32 	%p449, %r299, 1;
	setp.gt.s32 	%p450, %r299, %r4;
	or.pred  	%p451, %p449, %p450;
	add.s32 	%r1498, %r299, %r5;
	mul.wide.s32 	%rd396, %r1498, 4;
	add.s64 	%rd64, %rd4, %rd396;
	@%p451 bra 	$L__BB3_453;
	ld.global.f32 	%f412, [%rd64];
	mul.wide.u32 	%rd397, %r299, 4;
	add.s64 	%rd398, %rd4, %rd397;
	st.global.f32 	[%rd398], %f412;
$L__BB3_453:
	add.s32 	%r300, %r299, 1;
	setp.gt.u32 	%p452, %r299, 2147483646;
	setp.gt.s32 	%p453, %r300, %r4;
	or.pred  	%p454, %p452, %p453;
	@%p454 bra 	$L__BB3_455;
	ld.global.f32 	%f413, [%rd64+4];
	mul.wide.u32 	%rd399, %r300, 4;
	add.s64 	%rd400, %rd4, %rd399;
	st.global.f32 	[%rd400], %f413;
$L__BB3_455:
	add.s32 	%r301, %r299, 2;
	setp.lt.s32 	%p455, %r301, 1;
	setp.gt.s32 	%p456, %r301, %r4;
	or.pred  	%p457, %p455, %p456;
	@%p457 bra 	$L__BB3_457;
	ld.global.f32 	%f414, [%rd64+8];
	mul.wide.u32 	%rd401, %r301, 4;
	add.s64 	%rd402, %rd4, %rd401;
	st.global.f32 	[%rd402], %f414;
$L__BB3_457:
	add.s32 	%r302, %r299, 3;
	setp.lt.s32 	%p458, %r302, 1;
	setp.gt.s32 	%p459, %r302, %r4;
	or.pred  	%p460, %p458, %p459;
	@%p460 bra 	$L__BB3_459;
	ld.global.f32 	%f415, [%rd64+12];
	mul.wide.u32 	%rd403, %r302, 4;
	add.s64 	%rd404, %rd4, %rd403;
	st.global.f32 	[%rd404], %f415;
$L__BB3_459:
	add.s32 	%r1732, %r1732, 4;
	add.s32 	%r1731, %r1731, 4;
	setp.eq.s32 	%p461, %r1731, 0;
	@%p461 bra 	$L__BB3_460;
	bra.uni 	$L__BB3_451;
$L__BB3_460:
	setp.eq.s32 	%p462, %r277, 0;
	@%p462 bra 	$L__BB3_465;
	neg.s32 	%r1729, %r277;
$L__BB3_462:
	.pragma "nounroll";
	add.s32 	%r284, %r1728, %r13;
	setp.lt.s32 	%p463, %r284, 1;
	setp.gt.s32 	%p464, %r284, %r4;
	or.pred  	%p465, %p463, %p464;
	@%p465 bra 	$L__BB3_464;
	add.s32 	%r1499, %r284, %r5;
	mul.wide.s32 	%rd405, %r1499, 4;
	add.s64 	%rd406, %rd4, %rd405;
	ld.global.f32 	%f416, [%rd406];
	mul.wide.u32 	%rd407, %r284, 4;
	add.s64 	%rd408, %rd4, %rd407;
	st.global.f32 	[%rd408], %f416;
$L__BB3_464:
	add.s32 	%r1728, %r1728, 1;
	add.s32 	%r1729, %r1729, 1;
	setp.ne.s32 	%p466, %r1729, 0;
	@%p466 bra 	$L__BB3_462;
$L__BB3_465:
	setp.gt.u32 	%p467, %r10, 2147483646;
	@%p467 bra 	$L__BB3_482;
	and.b32  	%r287, %r11, 3;
	setp.lt.u32 	%p468, %r10, 3;
	mov.b32 	%r1742, 0;
	@%p468 bra 	$L__BB3_477;
	and.b32  	%r1742, %r11, -4;
	neg.s32 	%r1741, %r1742;
	add.s32 	%r1740, %r14, 2;
	mul.lo.s32 	%r1739, %r5, %r1740;
	shl.b32 	%r1502, %r4, 2;
	add.s32 	%r292, %r1502, 8;
	add.s32 	%r1738, %r4, %r1739;
	add.s32 	%r1503, %r14, 3;
	mul.lo.s32 	%r1737, %r1503, %r5;
	add.s32 	%r1736, %r4, %r1737;
	shl.b32 	%r1735, %r4, 1;
	cvt.s64.s32 	%rd63, %r4;
	mov.b32 	%r1733, 2;
	mov.u32 	%r1734, %r4;
$L__BB3_468:
	add.s32 	%r314, %r1740, -2;
	setp.gt.s32 	%p469, %r314, %r4;
	setp.lt.s32 	%p470, %r314, 1;
	or.pred  	%p471, %p470, %p469;
	@%p471 bra 	$L__BB3_470;
	mul.wide.s32 	%rd409, %r1734, 4;
	add.s64 	%rd410, %rd4, %rd409;
	ld.global.f32 	%f417, [%rd410];
	add.s32 	%r1504, %r1733, -2;
	cvt.s64.s32 	%rd411, %r1504;
	add.s64 	%rd412, %rd63, %rd411;
	shl.b64 	%rd413, %rd412, 2;
	add.s64 	%rd414, %rd4, %rd413;
	st.global.f32 	[%rd414+4], %f417;
$L__BB3_470:
	setp.ge.s32 	%p472, %r314, %r4;
	@%p472 bra 	$L__BB3_472;
	add.s32 	%r1505, %r1735, 2;
	mul.wide.s32 	%rd415, %r1505, 4;
	add.s64 	%rd416, %rd4, %rd415;
	ld.global.f32 	%f418, [%rd416];
	add.s32 	%r1506, %r1734, 2;
	cvt.s64.s32 	%rd417, %r1506;
	add.s64 	%rd418, %rd63, %rd417;
	shl.b64 	%rd419, %rd418, 2;
	add.s64 	%rd420, %rd4, %rd419;
	st.global.f32 	[%rd420+4], %f418;
$L__BB3_472:
	setp.gt.s32 	%p473, %r1740, %r4;
	@%p473 bra 	$L__BB3_474;
	mul.wide.s32 	%rd421, %r1738, 4;
	add.s64 	%rd422, %rd4, %rd421;
	ld.global.f32 	%f419, [%rd422];
	cvt.s64.s32 	%rd423, %r1739;
	add.s64 	%rd424, %rd63, %rd423;
	shl.b64 	%rd425, %rd424, 2;
	add.s64 	%rd426, %rd4, %rd425;
	st.global.f32 	[%rd426+4], %f419;
$L__BB3_474:
	add.s32 	%r1507, %r1740, 1;
	setp.gt.s32 	%p474, %r1507, %r4;
	@%p474 bra 	$L__BB3_476;
	mul.wide.s32 	%rd427, %r1736, 4;
	add.s64 	%rd428, %rd4, %rd427;
	ld.global.f32 	%f420, [%rd428];
	cvt.s64.s32 	%rd429, %r1737;
	add.s64 	%rd430, %rd63, %rd429;
	shl.b64 	%rd431, %rd430, 2;
	add.s64 	%rd432, %rd4, %rd431;
	st.global.f32 	[%rd432+4], %f420;
$L__BB3_476:
	add.s32 	%r1741, %r1741, 4;
	add.s32 	%r1740, %r1740, 4;
	add.s32 	%r1739, %r1739, %r292;
	add.s32 	%r1738, %r1738, %r292;
	add.s32 	%r1737, %r1737, %r292;
	add.s32 	%r1736, %r1736, %r292;
	add.s32 	%r1735, %r1735, %r292;
	add.s32 	%r1734, %r1734, %r292;
	add.s32 	%r1733, %r1733, %r292;
	setp.ne.s32 	%p475, %r1741, 0;
	@%p475 bra 	$L__BB3_468;
$L__BB3_477:
	setp.eq.s32 	%p476, %r287, 0;
	@%p476 bra 	$L__BB3_482;
	add.s32 	%r1746, %r1742, %r14;
	mul.lo.s32 	%r1745, %r1746, %r5;
	add.s32 	%r1744, %r4, %r1745;
	neg.s32 	%r1743, %r287;
	cvt.s64.s32 	%rd65, %r4;
$L__BB3_479:
	.pragma "nounroll";
	setp.gt.s32 	%p477, %r1746, %r4;
	setp.lt.s32 	%p478, %r1746, 1;
	or.pred  	%p479, %p478, %p477;
	@%p479 bra 	$L__BB3_481;
	mul.wide.s32 	%rd433, %r1744, 4;
	add.s64 	%rd434, %rd4, %rd433;
	ld.global.f32 	%f421, [%rd434];
	cvt.s64.s32 	%rd435, %r1745;
	add.s64 	%rd436, %rd65, %rd435;
	shl.b64 	%rd437, %rd436, 2;
	add.s64 	%rd438, %rd4, %rd437;
	st.global.f32 	[%rd438+4], %f421;
$L__BB3_481:
	add.s32 	%r1746, %r1746, 1;
	add.s32 	%r1745, %r1745, %r5;
	add.s32 	%r1744, %r1744, %r5;
	add.s32 	%r1743, %r1743, 1;
	setp.ne.s32 	%p480, %r1743, 0;
	@%p480 bra 	$L__BB3_479;
$L__BB3_482:
	setp.ne.s32 	%p481, %r4, -1;
	@%p481 bra 	$L__BB3_484;
	ld.global.f32 	%f426, [%rd4+4];
	add.f32 	%f427, %f426, %f426;
	mul.f32 	%f428, %f427, 0f3F000000;
	st.global.f32 	[%rd4], %f428;
	bra.uni 	$L__BB3_596;
$L__BB3_484:
	mul.wide.s32 	%rd439, %r4, 4;
	add.s64 	%rd440, %rd4, %rd439;
	ld.global.f32 	%f422, [%rd440];
	add.s64 	%rd441, %rd440, %rd439;
	ld.global.f32 	%f423, [%rd441+12];
	add.f32 	%f424, %f422, %f423;
	mul.f32 	%f425, %f424, 0f3F000000;
	st.global.f32 	[%rd440+4], %f425;
	bra.uni 	$L__BB3_596;
$L__BB3_485:
	setp.ne.s32 	%p342, %r1, 0;
	@%p342 bra 	$L__BB3_560;
$L__BB3_486:
	add.s32 	%r1468, %r9, -1;
	setp.eq.s32 	%p385, %r2, %r1468;
	@%p385 bra 	$L__BB3_504;
	setp.gt.u32 	%p386, %r10, 2147483646;
	@%p386 bra 	$L__BB3_596;
	and.b32  	%r337, %r11, 3;
	setp.lt.u32 	%p387, %r10, 3;
	mov.b32 	%r1782, 0;
	@%p387 bra 	$L__BB3_499;
	and.b32  	%r1782, %r11, -4;
	neg.s32 	%r1767, %r1782;
	mul.lo.s32 	%r1765, %r5, %r110;
	shl.b32 	%r1470, %r4, 2;
	add.s32 	%r341, %r1470, 8;
	add.s32 	%r1471, %r14, 2;
	mul.lo.s32 	%r1764, %r5, %r1471;
	add.s32 	%r1472, %r14, 3;
	mul.lo.s32 	%r1763, %r1472, %r5;
	mul.lo.s32 	%r1473, %r2, %r5;
	mul.lo.s32 	%r1762, %r1473, %r11;
$L__BB3_490:
	add.s32 	%r399, %r110, -1;
	setp.gt.s32 	%p388, %r399, %r4;
	setp.lt.s32 	%p389, %r399, 1;
	or.pred  	%p390, %p389, %p388;
	@%p390 bra 	$L__BB3_492;
	mul.wide.s32 	%rd364, %r1762, 4;
	add.s64 	%rd365, %rd4, %rd364;
	ld.global.f32 	%f390, [%rd365+4];
	st.global.f32 	[%rd365], %f390;
$L__BB3_492:
	setp.gt.s32 	%p391, %r110, %r4;
	setp.gt.u32 	%p392, %r399, 2147483646;
	or.pred  	%p393, %p392, %p391;
	@%p393 bra 	$L__BB3_494;
	mul.wide.s32 	%rd366, %r1765, 4;
	add.s64 	%rd367, %rd4, %rd366;
	ld.global.f32 	%f391, [%rd367+4];
	st.global.f32 	[%rd367], %f391;
$L__BB3_494:
	add.s32 	%r1474, %r110, 1;
	setp.gt.s32 	%p394, %r1474, %r4;
	setp.lt.s32 	%p395, %r1474, 1;
	or.pred  	%p396, %p395, %p394;
	@%p396 bra 	$L__BB3_496;
	mul.wide.s32 	%rd368, %r1764, 4;
	add.s64 	%rd369, %rd4, %rd368;
	ld.global.f32 	%f392, [%rd369+4];
	st.global.f32 	[%rd369], %f392;
$L__BB3_496:
	add.s32 	%r1475, %r110, 2;
	setp.gt.s32 	%p397, %r1475, %r4;
	setp.lt.s32 	%p398, %r1475, 1;
	or.pred  	%p399, %p398, %p397;
	@%p399 bra 	$L__BB3_498;
	mul.wide.s32 	%rd370, %r1763, 4;
	add.s64 	%rd371, %rd4, %rd370;
	ld.global.f32 	%f393, [%rd371+4];
	st.global.f32 	[%rd371], %f393;
$L__BB3_498:
	add.s32 	%r1767, %r1767, 4;
	add.s32 	%r110, %r110, 4;
	add.s32 	%r1765, %r1765, %r341;
	add.s32 	%r1764, %r1764, %r341;
	add.s32 	%r1763, %r1763, %r341;
	add.s32 	%r1762, %r1762, %r341;
	setp.eq.s32 	%p400, %r1767, 0;
	@%p400 bra 	$L__BB3_499;
	bra.uni 	$L__BB3_490;
$L__BB3_499:
	setp.eq.s32 	%p401, %r337, 0;
	@%p401 bra 	$L__BB3_596;
	add.s32 	%r1785, %r1782, %r14;
	mul.lo.s32 	%r1784, %r1785, %r5;
	neg.s32 	%r1783, %r337;
$L__BB3_501:
	.pragma "nounroll";
	setp.gt.s32 	%p402, %r1785, %r4;
	setp.lt.s32 	%p403, %r1785, 1;
	or.pred  	%p404, %p403, %p402;
	@%p404 bra 	$L__BB3_503;
	mul.wide.s32 	%rd372, %r1784, 4;
	add.s64 	%rd373, %rd4, %rd372;
	ld.global.f32 	%f394, [%rd373+4];
	st.global.f32 	[%rd373], %f394;
$L__BB3_503:
	add.s32 	%r1785, %r1785, 1;
	add.s32 	%r1784, %r1784, %r5;
	add.s32 	%r1783, %r1783, 1;
	setp.eq.s32 	%p405, %r1783, 0;
	@%p405 bra 	$L__BB3_596;
	bra.uni 	$L__BB3_501;
$L__BB3_504:
	setp.gt.u32 	%p406, %r10, 2147483646;
	@%p406 bra 	$L__BB3_521;
	and.b32  	%r345, %r11, 3;
	setp.lt.u32 	%p407, %r10, 3;
	mov.b32 	%r1747, 0;
	@%p407 bra 	$L__BB3_516;
	and.b32  	%r1747, %r11, -4;
	neg.s32 	%r1756, %r1747;
	mul.lo.s32 	%r1754, %r5, %r110;
	shl.b32 	%r1477, %r4, 2;
	add.s32 	%r349, %r1477, 8;
	add.s32 	%r1478, %r14, 2;
	mul.lo.s32 	%r1753, %r5, %r1478;
	add.s32 	%r1479, %r14, 3;
	mul.lo.s32 	%r1752, %r1479, %r5;
	mul.lo.s32 	%r1480, %r2, %r5;
	mul.lo.s32 	%r1751, %r1480, %r11;
$L__BB3_507:
	add.s32 	%r373, %r110, -1;
	setp.gt.s32 	%p408, %r373, %r4;
	setp.lt.s32 	%p409, %r373, 1;
	or.pred  	%p410, %p409, %p408;
	@%p410 bra 	$L__BB3_509;
	mul.wide.s32 	%rd374, %r1751, 4;
	add.s64 	%rd375, %rd4, %rd374;
	ld.global.f32 	%f395, [%rd375+4];
	st.global.f32 	[%rd375], %f395;
$L__BB3_509:
	setp.gt.s32 	%p411, %r110, %r4;
	setp.gt.u32 	%p412, %r373, 2147483646;
	or.pred  	%p413, %p412, %p411;
	@%p413 bra 	$L__BB3_511;
	mul.wide.s32 	%rd376, %r1754, 4;
	add.s64 	%rd377, %rd4, %rd376;
	ld.global.f32 	%f396, [%rd377+4];
	st.global.f32 	[%rd377], %f396;
$L__BB3_511:
	add.s32 	%r1481, %r110, 1;
	setp.gt.s32 	%p414, %r1481, %r4;
	setp.lt.s32 	%p415, %r1481, 1;
	or.pred  	%p416, %p415, %p414;
	@%p416 bra 	$L__BB3_513;
	mul.wide.s32 	%rd378, %r1753, 4;
	add.s64 	%rd379, %rd4, %rd378;
	ld.global.f32 	%f397, [%rd379+4];
	st.global.f32 	[%rd379], %f397;
$L__BB3_513:
	add.s32 	%r1482, %r110, 2;
	setp.gt.s32 	%p417, %r1482, %r4;
	setp.lt.s32 	%p418, %r1482, 1;
	or.pred  	%p419, %p418, %p417;
	@%p419 bra 	$L__BB3_515;
	mul.wide.s32 	%rd380, %r1752, 4;
	add.s64 	%rd381, %rd4, %rd380;
	ld.global.f32 	%f398, [%rd381+4];
	st.global.f32 	[%rd381], %f398;
$L__BB3_515:
	add.s32 	%r1756, %r1756, 4;
	add.s32 	%r110, %r110, 4;
	add.s32 	%r1754, %r1754, %r349;
	add.s32 	%r1753, %r1753, %r349;
	add.s32 	%r1752, %r1752, %r349;
	add.s32 	%r1751, %r1751, %r349;
	setp.eq.s32 	%p420, %r1756, 0;
	@%p420 bra 	$L__BB3_516;
	bra.uni 	$L__BB3_507;
$L__BB3_516:
	setp.eq.s32 	%p421, %r345, 0;
	@%p421 bra 	$L__BB3_521;
	add.s32 	%r1750, %r1747, %r14;
	mul.lo.s32 	%r1749, %r1750, %r5;
	neg.s32 	%r1748, %r345;
$L__BB3_518:
	.pragma "nounroll";
	setp.gt.s32 	%p422, %r1750, %r4;
	setp.lt.s32 	%p423, %r1750, 1;
	or.pred  	%p424, %p423, %p422;
	@%p424 bra 	$L__BB3_520;
	mul.wide.s32 	%rd382, %r1749, 4;
	add.s64 	%rd383, %rd4, %rd382;
	ld.global.f32 	%f399, [%rd383+4];
	st.global.f32 	[%rd383], %f399;
$L__BB3_520:
	add.s32 	%r1750, %r1750, 1;
	add.s32 	%r1749, %r1749, %r5;
	add.s32 	%r1748, %r1748, 1;
	setp.ne.s32 	%p425, %r1748, 0;
	@%p425 bra 	$L__BB3_518;
$L__BB3_521:
	setp.gt.u32 	%p426, %r7, 2147483646;
	@%p426 bra 	$L__BB3_538;
	mul.lo.s32 	%r363, %r210, %r5;
	and.b32  	%r364, %r8, 3;
	setp.lt.u32 	%p427, %r7, 3;
	mov.b32 	%r1759, 0;
	@%p427 bra 	$L__BB3_533;
	and.b32  	%r1759, %r8, -4;
	neg.s32 	%r1757, %r1759;
	mov.b32 	%r1758, 0;
	mul.wide.s32 	%rd385, %r5, 4;
$L__BB3_524:
	add.s32 	%r382, %r1758, %r13;
	add.s32 	%r1485, %r363, %r382;
	setp.lt.s32 	%p428, %r382, 1;
	setp.gt.s32 	%p429, %r382, %r4;
	or.pred  	%p430, %p428, %p429;
	sub.s32 	%r1486, %r1485, %r4;
	add.s32 	%r1487, %r1486, -2;
	mul.wide.s32 	%rd384, %r1487, 4;
	add.s64 	%rd66, %rd4, %rd384;
	add.s64 	%rd67, %rd66, %rd385;
	@%p430 bra 	$L__BB3_526;
	ld.global.f32 	%f400, [%rd66];
	st.global.f32 	[%rd67], %f400;
$L__BB3_526:
	add.s32 	%r1488, %r382, 1;
	setp.gt.u32 	%p431, %r382, 2147483646;
	setp.gt.s32 	%p432, %r1488, %r4;
	or.pred  	%p433, %p431, %p432;
	@%p433 bra 	$L__BB3_528;
	ld.global.f32 	%f401, [%rd66+4];
	st.global.f32 	[%rd67+4], %f401;
$L__BB3_528:
	add.s32 	%r1489, %r382, 2;
	setp.lt.s32 	%p434, %r1489, 1;
	setp.gt.s32 	%p435, %r1489, %r4;
	or.pred  	%p436, %p434, %p435;
	@%p436 bra 	$L__BB3_530;
	ld.global.f32 	%f402, [%rd66+8];
	st.global.f32 	[%rd67+8], %f402;
$L__BB3_530:
	add.s32 	%r1490, %r382, 3;
	setp.lt.s32 	%p437, %r1490, 1;
	setp.gt.s32 	%p438, %r1490, %r4;
	or.pred  	%p439, %p437, %p438;
	@%p439 bra 	$L__BB3_532;
	ld.global.f32 	%f403, [%rd66+12];
	st.global.f32 	[%rd67+12], %f403;
$L__BB3_532:
	add.s32 	%r1758, %r1758, 4;
	add.s32 	%r1757, %r1757, 4;
	setp.ne.s32 	%p440, %r1757, 0;
	@%p440 bra 	$L__BB3_524;
$L__BB3_533:
	setp.eq.s32 	%p441, %r364, 0;
	@%p441 bra 	$L__BB3_538;
	neg.s32 	%r1760, %r364;
	mul.wide.s32 	%rd388, %r5, 4;
$L__BB3_535:
	.pragma "nounroll";
	add.s32 	%r389, %r1759, %r13;
	setp.lt.s32 	%p442, %r389, 1;
	setp.gt.s32 	%p443, %r389, %r4;
	or.pred  	%p444, %p442, %p443;
	@%p444 bra 	$L__BB3_537;
	add.s32 	%r1491, %r363, %r389;
	sub.s32 	%r1492, %r1491, %r4;
	add.s32 	%r1493, %r1492, -2;
	mul.wide.s32 	%rd386, %r1493, 4;
	add.s64 	%rd387, %rd4, %rd386;
	ld.global.f32 	%f404, [%rd387];
	add.s64 	%rd389, %rd387, %rd388;
	st.global.f32 	[%rd389], %f404;
$L__BB3_537:
	add.s32 	%r1759, %r1759, 1;
	add.s32 	%r1760, %r1760, 1;
	setp.ne.s32 	%p445, %r1760, 0;
	@%p445 bra 	$L__BB3_535;
$L__BB3_538:
	mul.lo.s32 	%r392, %r210, %r5;
	setp.ne.s32 	%p446, %r4, -1;
	@%p446 bra 	$L__BB3_540;
	mul.wide.u32 	%rd394, %r392, 4;
	add.s64 	%rd395, %rd4, %rd394;
	ld.global.f32 	%f409, [%rd395+4];
	add.f32 	%f410, %f409, %f409;
	mul.f32 	%f411, %f410, 0f3F000000;
	st.global.f32 	[%rd395], %f411;
	bra.uni 	$L__BB3_596;
$L__BB3_540:
	mul.wide.s32 	%rd390, %r392, 4;
	add.s64 	%rd391, %rd4, %rd390;
	ld.global.f32 	%f405, [%rd391+4];
	sub.s32 	%r1494, %r392, %r4;
	add.s32 	%r1495, %r1494, -2;
	mul.wide.s32 	%rd392, %r1495, 4;
	add.s64 	%rd393, %rd4, %rd392;
	ld.global.f32 	%f406, [%rd393];
	add.f32 	%f407, %f405, %f406;
	mul.f32 	%f408, %f407, 0f3F000000;
	st.global.f32 	[%rd391], %f408;
	bra.uni 	$L__BB3_596;
$L__BB3_541:
	setp.eq.s32 	%p318, %r1, 0;
	@%p318 bra 	$L__BB3_486;
	setp.ne.s32 	%p319, %r2, 0;
	@%p319 bra 	$L__BB3_560;
	setp.gt.u32 	%p320, %r7, 2147483646;
	@%p320 bra 	$L__BB3_596;
	and.b32  	%r406, %r8, 3;
	setp.lt.u32 	%p321, %r7, 3;
	mov.b32 	%r1796, 0;
	@%p321 bra 	$L__BB3_555;
	and.b32  	%r1796, %r8, -4;
	neg.s32 	%r1768, %r1796;
	mov.b32 	%r1769, 0;
$L__BB3_546:
	add.s32 	%r411, %r1769, %r13;
	setp.lt.s32 	%p322, %r411, 1;
	setp.gt.s32 	%p323, %r411, %r4;
	or.pred  	%p324, %p322, %p323;
	add.s32 	%r1446, %r411, %r5;
	mul.wide.s32 	%rd315, %r1446, 4;
	add.s64 	%rd68, %rd4, %rd315;
	@%p324 bra 	$L__BB3_548;
	ld.global.f32 	%f375, [%rd68];
	mul.wide.u32 	%rd316, %r411, 4;
	add.s64 	%rd317, %rd4, %rd316;
	st.global.f32 	[%rd317], %f375;
$L__BB3_548:
	add.s32 	%r412, %r411, 1;
	setp.gt.u32 	%p325, %r411, 2147483646;
	setp.gt.s32 	%p326, %r412, %r4;
	or.pred  	%p327, %p325, %p326;
	@%p327 bra 	$L__BB3_550;
	ld.global.f32 	%f376, [%rd68+4];
	mul.wide.u32 	%rd318, %r412, 4;
	add.s64 	%rd319, %rd4, %rd318;
	st.global.f32 	[%rd319], %f376;
$L__BB3_550:
	add.s32 	%r413, %r411, 2;
	setp.lt.s32 	%p328, %r413, 1;
	setp.gt.s32 	%p329, %r413, %r4;
	or.pred  	%p330, %p328, %p329;
	@%p330 bra 	$L__BB3_552;
	ld.global.f32 	%f377, [%rd68+8];
	mul.wide.u32 	%rd320, %r413, 4;
	add.s64 	%rd321, %rd4, %rd320;
	st.global.f32 	[%rd321], %f377;
$L__BB3_552:
	add.s32 	%r414, %r411, 3;
	setp.lt.s32 	%p331, %r414, 1;
	setp.gt.s32 	%p332, %r414, %r4;
	or.pred  	%p333, %p331, %p332;
	@%p333 bra 	$L__BB3_554;
	ld.global.f32 	%f378, [%rd68+12];
	mul.wide.u32 	%rd322, %r414, 4;
	add.s64 	%rd323, %rd4, %rd322;
	st.global.f32 	[%rd323], %f378;
$L__BB3_554:
	add.s32 	%r1769, %r1769, 4;
	add.s32 	%r1768, %r1768, 4;
	setp.eq.s32 	%p334, %r1768, 0;
	@%p334 bra 	$L__BB3_555;
	bra.uni 	$L__BB3_546;
$L__BB3_555:
	setp.eq.s32 	%p335, %r406, 0;
	@%p335 bra 	$L__BB3_596;
	neg.s32 	%r1795, %r406;
$L__BB3_557:
	.pragma "nounroll";
	add.s32 	%r493, %r1796, %r13;
	setp.lt.s32 	%p336, %r493, 1;
	setp.gt.s32 	%p337, %r493, %r4;
	or.pred  	%p338, %p336, %p337;
	@%p338 bra 	$L__BB3_559;
	add.s32 	%r1447, %r493, %r5;
	mul.wide.s32 	%rd324, %r1447, 4;
	add.s64 	%rd325, %rd4, %rd324;
	ld.global.f32 	%f379, [%rd325];
	mul.wide.u32 	%rd326, %r493, 4;
	add.s64 	%rd327, %rd4, %rd326;
	st.global.f32 	[%rd327], %f379;
$L__BB3_559:
	add.s32 	%r1796, %r1796, 1;
	add.s32 	%r1795, %r1795, 1;
	setp.ne.s32 	%p339, %r1795, 0;
	@%p339 bra 	$L__BB3_557;
	bra.uni 	$L__BB3_596;
$L__BB3_560:
	setp.ne.s32 	%p343, %r1, %r211;
	@%p343 bra 	$L__BB3_578;
	setp.gt.u32 	%p365, %r10, 2147483646;
	@%p365 bra 	$L__BB3_596;
	and.b32  	%r417, %r11, 3;
	setp.lt.u32 	%p366, %r10, 3;
	mov.b32 	%r1786, 0;
	@%p366 bra 	$L__BB3_573;
	and.b32  	%r1786, %r11, -4;
	neg.s32 	%r1779, %r1786;
	mul.lo.s32 	%r1777, %r5, %r110;
	shl.b32 	%r1462, %r4, 2;
	add.s32 	%r421, %r1462, 8;
	add.s32 	%r1776, %r4, %r1777;
	add.s32 	%r1463, %r14, 2;
	mul.lo.s32 	%r1775, %r5, %r1463;
	add.s32 	%r1774, %r4, %r1775;
	add.s32 	%r1464, %r14, 3;
	mul.lo.s32 	%r1773, %r1464, %r5;
	add.s32 	%r1772, %r4, %r1773;
	mul.lo.s32 	%r1465, %r2, %r5;
	mul.lo.s32 	%r1771, %r1465, %r11;
	add.s32 	%r1770, %r4, %r1771;
	cvt.s64.s32 	%rd72, %r4;
$L__BB3_564:
	add.s32 	%r439, %r110, -1;
	setp.gt.s32 	%p367, %r439, %r4;
	setp.lt.s32 	%p368, %r439, 1;
	or.pred  	%p369, %p368, %p367;
	@%p369 bra 	$L__BB3_566;
	mul.wide.s32 	%rd334, %r1770, 4;
	add.s64 	%rd335, %rd4, %rd334;
	ld.global.f32 	%f385, [%rd335];
	cvt.s64.s32 	%rd336, %r1771;
	add.s64 	%rd337, %rd72, %rd336;
	shl.b64 	%rd338, %rd337, 2;
	add.s64 	%rd339, %rd4, %rd338;
	st.global.f32 	[%rd339+4], %f385;
$L__BB3_566:
	setp.gt.s32 	%p370, %r110, %r4;
	setp.gt.u32 	%p371, %r439, 2147483646;
	or.pred  	%p372, %p371, %p370;
	@%p372 bra 	$L__BB3_568;
	mul.wide.s32 	%rd340, %r1776, 4;
	add.s64 	%rd341, %rd4, %rd340;
	ld.global.f32 	%f386, [%rd341];
	cvt.s64.s32 	%rd342, %r1777;
	add.s64 	%rd343, %rd72, %rd342;
	shl.b64 	%rd344, %rd343, 2;
	add.s64 	%rd345, %rd4, %rd344;
	st.global.f32 	[%rd345+4], %f386;
$L__BB3_568:
	add.s32 	%r1466, %r110, 1;
	setp.gt.s32 	%p373, %r1466, %r4;
	setp.lt.s32 	%p374, %r1466, 1;
	or.pred  	%p375, %p374, %p373;
	@%p375 bra 	$L__BB3_570;
	mul.wide.s32 	%rd346, %r1774, 4;
	add.s64 	%rd347, %rd4, %rd346;
	ld.global.f32 	%f387, [%rd347];
	cvt.s64.s32 	%rd348, %r1775;
	add.s64 	%rd349, %rd72, %rd348;
	shl.b64 	%rd350, %rd349, 2;
	add.s64 	%rd351, %rd4, %rd350;
	st.global.f32 	[%rd351+4], %f387;
$L__BB3_570:
	add.s32 	%r1467, %r110, 2;
	setp.gt.s32 	%p376, %r1467, %r4;
	setp.lt.s32 	%p377, %r1467, 1;
	or.pred  	%p378, %p377, %p376;
	@%p378 bra 	$L__BB3_572;
	mul.wide.s32 	%rd352, %r1772, 4;
	add.s64 	%rd353, %rd4, %rd352;
	ld.global.f32 	%f388, [%rd353];
	cvt.s64.s32 	%rd354, %r1773;
	add.s64 	%rd355, %rd72, %rd354;
	shl.b64 	%rd356, %rd355, 2;
	add.s64 	%rd357, %rd4, %rd356;
	st.global.f32 	[%rd357+4], %f388;
$L__BB3_572:
	add.s32 	%r1779, %r1779, 4;
	add.s32 	%r110, %r110, 4;
	add.s32 	%r1777, %r1777, %r421;
	add.s32 	%r1776, %r1776, %r421;
	add.s32 	%r1775, %r1775, %r421;
	add.s32 	%r1774, %r1774, %r421;
	add.s32 	%r1773, %r1773, %r421;
	add.s32 	%r1772, %r1772, %r421;
	add.s32 	%r1771, %r1771, %r421;
	add.s32 	%r1770, %r1770, %r421;
	setp.eq.s32 	%p379, %r1779, 0;
	@%p379 bra 	$L__BB3_573;
	bra.uni 	$L__BB3_564;
$L__BB3_573:
	setp.eq.s32 	%p380, %r417, 0;
	@%p380 bra 	$L__BB3_596;
	add.s32 	%r1790, %r1786, %r14;
	mul.lo.s32 	%r1789, %r1790, %r5;
	add.s32 	%r1788, %r4, %r1789;
	neg.s32 	%r1787, %r417;
	cvt.s64.s32 	%rd75, %r4;
$L__BB3_575:
	.pragma "nounroll";
	setp.gt.s32 	%p381, %r1790, %r4;
	setp.lt.s32 	%p382, %r1790, 1;
	or.pred  	%p383, %p382, %p381;
	@%p383 bra 	$L__BB3_577;
	mul.wide.s32 	%rd358, %r1788, 4;
	add.s64 	%rd359, %rd4, %rd358;
	ld.global.f32 	%f389, [%rd359];
	cvt.s64.s32 	%rd360, %r1789;
	add.s64 	%rd361, %rd75, %rd360;
	shl.b64 	%rd362, %rd361, 2;
	add.s64 	%rd363, %rd4, %rd362;
	st.global.f32 	[%rd363+4], %f389;
$L__BB3_577:
	add.s32 	%r1790, %r1790, 1;
	add.s32 	%r1789, %r1789, %r5;
	add.s32 	%r1788, %r1788, %r5;
	add.s32 	%r1787, %r1787, 1;
	setp.eq.s32 	%p384, %r1787, 0;
	@%p384 bra 	$L__BB3_596;
	bra.uni 	$L__BB3_575;
$L__BB3_578:
	add.s32 	%r1449, %r9, -1;
	setp.ne.s32 	%p344, %r2, %r1449;
	@%p344 bra 	$L__BB3_632;
	setp.gt.u32 	%p345, %r7, 2147483646;
	@%p345 bra 	$L__BB3_596;
	mul.lo.s32 	%r450, %r210, %r5;
	and.b32  	%r451, %r8, 3;
	setp.lt.u32 	%p346, %r7, 3;
	mov.b32 	%r1793, 0;
	@%p346 bra 	$L__BB3_591;
	and.b32  	%r1793, %r8, -4;
	neg.s32 	%r1780, %r1793;
	mov.b32 	%r1781, 0;
	mul.wide.s32 	%rd329, %r5, 4;
$L__BB3_582:
	add.s32 	%r456, %r1781, %r13;
	add.s32 	%r1452, %r450, %r456;
	setp.lt.s32 	%p347, %r456, 1;
	setp.gt.s32 	%p348, %r456, %r4;
	or.pred  	%p349, %p347, %p348;
	sub.s32 	%r1453, %r1452, %r4;
	add.s32 	%r1454, %r1453, -2;
	mul.wide.s32 	%rd328, %r1454, 4;
	add.s64 	%rd73, %rd4, %rd328;
	add.s64 	%rd74, %rd73, %rd329;
	@%p349 bra 	$L__BB3_584;
	ld.global.f32 	%f380, [%rd73];
	st.global.f32 	[%rd74], %f380;
$L__BB3_584:
	add.s32 	%r1455, %r456, 1;
	setp.gt.u32 	%p350, %r456, 2147483646;
	setp.gt.s32 	%p351, %r1455, %r4;
	or.pred  	%p352, %p350, %p351;
	@%p352 bra 	$L__BB3_586;
	ld.global.f32 	%f381, [%rd73+4];
	st.global.f32 	[%rd74+4], %f381;
$L__BB3_586:
	add.s32 	%r1456, %r456, 2;
	setp.lt.s32 	%p353, %r1456, 1;
	setp.gt.s32 	%p354, %r1456, %r4;
	or.pred  	%p355, %p353, %p354;
	@%p355 bra 	$L__BB3_588;
	ld.global.f32 	%f382, [%rd73+8];
	st.global.f32 	[%rd74+8], %f382;
$L__BB3_588:
	add.s32 	%r1457, %r456, 3;
	setp.lt.s32 	%p356, %r1457, 1;
	setp.gt.s32 	%p357, %r1457, %r4;
	or.pred  	%p358, %p356, %p357;
	@%p358 bra 	$L__BB3_590;
	ld.global.f32 	%f383, [%rd73+12];
	st.global.f32 	[%rd74+12], %f383;
$L__BB3_590:
	add.s32 	%r1781, %r1781, 4;
	add.s32 	%r1780, %r1780, 4;
	setp.eq.s32 	%p359, %r1780, 0;
	@%p359 bra 	$L__BB3_591;
	bra.uni 	$L__BB3_582;
$L__BB3_591:
	setp.eq.s32 	%p360, %r451, 0;
	@%p360 bra 	$L__BB3_596;
	neg.s32 	%r1792, %r451;
	mul.wide.s32 	%rd332, %r5, 4;
$L__BB3_593:
	.pragma "nounroll";
	add.s32 	%r486, %r1793, %r13;
	setp.lt.s32 	%p361, %r486, 1;
	setp.gt.s32 	%p362, %r486, %r4;
	or.pred  	%p363, %p361, %p362;
	@%p363 bra 	$L__BB3_595;
	add.s32 	%r1458, %r450, %r486;
	sub.s32 	%r1459, %r1458, %r4;
	add.s32 	%r1460, %r1459, -2;
	mul.wide.s32 	%rd330, %r1460, 4;
	add.s64 	%rd331, %rd4, %rd330;
	ld.global.f32 	%f384, [%rd331];
	add.s64 	%rd333, %rd331, %rd332;
	st.global.f32 	[%rd333], %f384;
$L__BB3_595:
	add.s32 	%r1793, %r1793, 1;
	add.s32 	%r1792, %r1792, 1;
	setp.eq.s32 	%p364, %r1792, 0;
	@%p364 bra 	$L__BB3_596;
	bra.uni 	$L__BB3_593;
$L__BB3_596:
	setp.ne.s32 	%p551, %r166, 0;
	@%p551 bra 	$L__BB3_632;
	setp.gt.u32 	%p759, %r10, 2147483646;
	@%p759 bra 	$L__BB3_614;
	ld.const.u32 	%r496, [N];
	add.s32 	%r497, %r496, 2;
	and.b32  	%r498, %r11, 3;
	setp.lt.u32 	%p760, %r10, 3;
	mov.b32 	%r1797, 0;
	@%p760 bra 	$L__BB3_609;
	and.b32  	%r1797, %r11, -4;
	shl.b32 	%r1661, %r496, 2;
	add.s32 	%r500, %r1661, 8;
	shl.b32 	%r1803, %r496, 1;
	mul.lo.s32 	%r1802, %r496, 3;
	mov.b32 	%r1805, 0;
	mov.b32 	%r1801, 4;
	mov.u32 	%r1804, %r496;
$L__BB3_600:
	setp.gt.s32 	%p761, %r1805, %r496;
	setp.eq.s32 	%p762, %r1805, 0;
	or.pred  	%p763, %p762, %p761;
	@%p763 bra 	$L__BB3_602;
	add.s32 	%r1662, %r1801, -4;
	mul.wide.s32 	%rd678, %r1662, 4;
	add.s64 	%rd679, %rd3, %rd678;
	ld.global.f32 	%f531, [%rd679+4];
	st.global.f32 	[%rd679], %f531;
$L__BB3_602:
	setp.ge.s32 	%p764, %r1805, %r496;
	@%p764 bra 	$L__BB3_604;
	add.s32 	%r1663, %r1804, 2;
	mul.wide.s32 	%rd680, %r1663, 4;
	add.s64 	%rd681, %rd3, %rd680;
	ld.global.f32 	%f532, [%rd681+4];
	st.global.f32 	[%rd681], %f532;
$L__BB3_604:
	add.s32 	%r520, %r1805, 2;
	setp.gt.s32 	%p765, %r520, %r496;
	@%p765 bra 	$L__BB3_606;
	add.s32 	%r1664, %r1803, 4;
	mul.wide.s32 	%rd682, %r1664, 4;
	add.s64 	%rd683, %rd3, %rd682;
	ld.global.f32 	%f533, [%rd683+4];
	st.global.f32 	[%rd683], %f533;
$L__BB3_606:
	add.s32 	%r521, %r520, 1;
	setp.gt.s32 	%p766, %r521, %r496;
	@%p766 bra 	$L__BB3_608;
	add.s32 	%r1665, %r1802, 6;
	mul.wide.s32 	%rd684, %r1665, 4;
	add.s64 	%rd685, %rd3, %rd684;
	ld.global.f32 	%f534, [%rd685+4];
	st.global.f32 	[%rd685], %f534;
$L__BB3_608:
	add.s32 	%r1804, %r1804, %r500;
	add.s32 	%r1803, %r1803, %r500;
	add.s32 	%r1802, %r1802, %r500;
	add.s32 	%r1801, %r1801, %r500;
	add.s32 	%r1805, %r521, 1;
	setp.eq.s32 	%p767, %r1805, %r1797;
	@%p767 bra 	$L__BB3_609;
	bra.uni 	$L__BB3_600;
$L__BB3_609:
	setp.eq.s32 	%p768, %r498, 0;
	@%p768 bra 	$L__BB3_614;
	mul.lo.s32 	%r1799, %r1797, %r497;
	neg.s32 	%r1798, %r498;
$L__BB3_611:
	.pragma "nounroll";
	setp.gt.s32 	%p769, %r1797, %r496;
	setp.eq.s32 	%p770, %r1797, 0;
	or.pred  	%p771, %p770, %p769;
	@%p771 bra 	$L__BB3_613;
	mul.wide.s32 	%rd686, %r1799, 4;
	add.s64 	%rd687, %rd3, %rd686;
	ld.global.f32 	%f535, [%rd687+4];
	st.global.f32 	[%rd687], %f535;
$L__BB3_613:
	add.s32 	%r1797, %r1797, 1;
	add.s32 	%r1799, %r1799, %r497;
	add.s32 	%r1798, %r1798, 1;
	setp.ne.s32 	%p772, %r1798, 0;
	@%p772 bra 	$L__BB3_611;
$L__BB3_614:
	setp.gt.u32 	%p773, %r7, 2147483646;
	@%p773 bra 	$L__BB3_631;
	ld.const.u32 	%r512, [N];
	and.b32  	%r513, %r8, 3;
	setp.lt.u32 	%p774, %r7, 3;
	mov.b32 	%r1809, 0;
	@%p774 bra 	$L__BB3_626;
	and.b32  	%r1809, %r8, -4;
	add.s64 	%rd695, %rd3, 8;
	mov.b32 	%r1808, 0;
	mov.b32 	%r1806, 2;
	mov.u32 	%r1807, %r512;
$L__BB3_617:
	setp.eq.s32 	%p775, %r1806, 2;
	setp.gt.s32 	%p776, %r1808, %r512;
	or.pred  	%p777, %p775, %p776;
	add.s32 	%r1669, %r1807, 2;
	mul.wide.s32 	%rd688, %r1669, 4;
	add.s64 	%rd78, %rd3, %rd688;
	@%p777 bra 	$L__BB3_619;
	ld.global.f32 	%f536, [%rd78];
	st.global.f32 	[%rd695+-8], %f536;
$L__BB3_619:
	setp.ge.s32 	%p778, %r1808, %r512;
	@%p778 bra 	$L__BB3_621;
	ld.global.f32 	%f537, [%rd78+4];
	st.global.f32 	[%rd695+-4], %f537;
$L__BB3_621:
	add.s32 	%r1670, %r1808, 2;
	setp.gt.s32 	%p779, %r1670, %r512;
	@%p779 bra 	$L__BB3_623;
	ld.global.f32 	%f538, [%rd78+8];
	st.global.f32 	[%rd695], %f538;
$L__BB3_623:
	add.s32 	%r1671, %r1808, 3;
	setp.gt.s32 	%p780, %r1671, %r512;
	@%p780 bra 	$L__BB3_625;
	ld.global.f32 	%f539, [%rd78+12];
	st.global.f32 	[%rd695+4], %f539;
$L__BB3_625:
	add.s32 	%r1808, %r1808, 4;
	add.s32 	%r1807, %r1807, 4;
	add.s32 	%r1806, %r1806, 4;
	add.s64 	%rd695, %rd695, 16;
	setp.ne.s32 	%p781, %r1808, %r1809;
	@%p781 bra 	$L__BB3_617;
$L__BB3_626:
	setp.eq.s32 	%p782, %r513, 0;
	@%p782 bra 	$L__BB3_631;
	mul.wide.u32 	%rd689, %r1809, 4;
	add.s64 	%rd696, %rd3, %rd689;
	add.s32 	%r1672, %r1809, %r512;
	add.s32 	%r1811, %r1672, 2;
	neg.s32 	%r1810, %r513;
$L__BB3_628:
	.pragma "nounroll";
	mul.wide.s32 	%rd690, %r1811, 4;
	add.s64 	%rd82, %rd3, %rd690;
	setp.eq.s32 	%p783, %r1809, 0;
	setp.gt.s32 	%p784, %r1809, %r512;
	or.pred  	%p785, %p783, %p784;
	@%p785 bra 	$L__BB3_630;
	ld.global.f32 	%f540, [%rd82];
	st.global.f32 	[%rd696], %f540;
$L__BB3_630:
	add.s32 	%r1809, %r1809, 1;
	add.s64 	%rd696, %rd696, 4;
	add.s32 	%r1811, %r1811, 1;
	add.s32 	%r1810, %r1810, 1;
	setp.ne.s32 	%p786, %r1810, 0;
	@%p786 bra 	$L__BB3_628;
$L__BB3_631:
	ld.global.f32 	%f541, [%rd3+4];
	ld.const.u32 	%r1673, [N];
	mul.wide.s32 	%rd691, %r1673, 4;
	add.s64 	%rd692, %rd3, %rd691;
	ld.global.f32 	%f542, [%rd692+8];
	add.f32 	%f543, %f541, %f542;
	mul.f32 	%f544, %f543, 0f3F000000;
	st.global.f32 	[%rd3], %f544;
	bra.uni 	$L__BB3_819;
$L__BB3_632:
	add.s32 	%r542, %r14, 1;
	add.s32 	%r543, %r6, -1;
	setp.ne.s32 	%p552, %r1, %r543;
	@%p552 bra 	$L__BB3_765;
	add.s32 	%r1551, %r9, -1;
	setp.ne.s32 	%p575, %r2, %r1551;
	@%p575 bra 	$L__BB3_671;
	setp.gt.u32 	%p718, %r10, 2147483646;
	@%p718 bra 	$L__BB3_651;
	ld.const.u32 	%r1625, [N];
	cvt.s64.s32 	%rd88, %r1625;
	add.s32 	%r544, %r1625, 2;
	and.b32  	%r545, %r11, 3;
	setp.lt.u32 	%p719, %r10, 3;
	mov.b32 	%r1813, 0;
	@%p719 bra 	$L__BB3_646;
	cvt.u32.u64 	%r1626, %rd88;
	and.b32  	%r1813, %r11, -4;
	neg.s32 	%r1827, %r1813;
	mul.lo.s32 	%r1825, %r544, %r542;
	shl.b32 	%r1630, %r1626, 2;
	add.s32 	%r549, %r1630, 8;
	add.s32 	%r1824, %r1626, %r1825;
	add.s32 	%r1631, %r14, 2;
	mul.lo.s32 	%r1823, %r544, %r1631;
	add.s32 	%r1822, %r1626, %r1823;
	add.s32 	%r1632, %r14, 3;
	mul.lo.s32 	%r1821, %r1632, %r544;
	add.s32 	%r1820, %r1626, %r1821;
	mul.lo.s32 	%r1633, %r2, %r544;
	mul.lo.s32 	%r1819, %r1633, %r11;
	add.s32 	%r1818, %r1626, %r1819;
$L__BB3_637:
	add.s32 	%r586, %r542, -1;
	setp.gt.s32 	%p720, %r586, %r1626;
	setp.lt.s32 	%p721, %r586, 1;
	or.pred  	%p722, %p721, %p720;
	@%p722 bra 	$L__BB3_639;
	mul.wide.s32 	%rd631, %r1818, 4;
	add.s64 	%rd632, %rd3, %rd631;
	ld.global.f32 	%f514, [%rd632];
	cvt.s64.s32 	%rd633, %r1819;
	add.s64 	%rd634, %rd88, %rd633;
	shl.b64 	%rd635, %rd634, 2;
	add.s64 	%rd636, %rd3, %rd635;
	st.global.f32 	[%rd636+4], %f514;
$L__BB3_639:
	setp.gt.s32 	%p723, %r542, %r1626;
	setp.gt.u32 	%p724, %r586, 2147483646;
	or.pred  	%p725, %p724, %p723;
	@%p725 bra 	$L__BB3_641;
	mul.wide.s32 	%rd637, %r1824, 4;
	add.s64 	%rd638, %rd3, %rd637;
	ld.global.f32 	%f515, [%rd638];
	cvt.s64.s32 	%rd639, %r1825;
	add.s64 	%rd640, %rd88, %rd639;
	shl.b64 	%rd641, %rd640, 2;
	add.s64 	%rd642, %rd3, %rd641;
	st.global.f32 	[%rd642+4], %f515;
$L__BB3_641:
	add.s32 	%r1637, %r542, 1;
	setp.gt.s32 	%p726, %r1637, %r1626;
	setp.lt.s32 	%p727, %r1637, 1;
	or.pred  	%p728, %p727, %p726;
	@%p728 bra 	$L__BB3_643;
	mul.wide.s32 	%rd643, %r1822, 4;
	add.s64 	%rd644, %rd3, %rd643;
	ld.global.f32 	%f516, [%rd644];
	cvt.s64.s32 	%rd645, %r1823;
	add.s64 	%rd646, %rd88, %rd645;
	shl.b64 	%rd647, %rd646, 2;
	add.s64 	%rd648, %rd3, %rd647;
	st.global.f32 	[%rd648+4], %f516;
$L__BB3_643:
	add.s32 	%r1638, %r542, 2;
	setp.gt.s32 	%p729, %r1638, %r1626;
	setp.lt.s32 	%p730, %r1638, 1;
	or.pred  	%p731, %p730, %p729;
	@%p731 bra 	$L__BB3_645;
	mul.wide.s32 	%rd649, %r1820, 4;
	add.s64 	%rd650, %rd3, %rd649;
	ld.global.f32 	%f517, [%rd650];
	cvt.s64.s32 	%rd651, %r1821;
	add.s64 	%rd652, %rd88, %rd651;
	shl.b64 	%rd653, %rd652, 2;
	add.s64 	%rd654, %rd3, %rd653;
	st.global.f32 	[%rd654+4], %f517;
$L__BB3_645:
	add.s32 	%r1827, %r1827, 4;
	add.s32 	%r542, %r542, 4;
	add.s32 	%r1825, %r1825, %r549;
	add.s32 	%r1824, %r1824, %r549;
	add.s32 	%r1823, %r1823, %r549;
	add.s32 	%r1822, %r1822, %r549;
	add.s32 	%r1821, %r1821, %r549;
	add.s32 	%r1820, %r1820, %r549;
	add.s32 	%r1819, %r1819, %r549;
	add.s32 	%r1818, %r1818, %r549;
	setp.eq.s32 	%p732, %r1827, 0;
	@%p732 bra 	$L__BB3_646;
	bra.uni 	$L__BB3_637;
$L__BB3_646:
	setp.eq.s32 	%p733, %r545, 0;
	@%p733 bra 	$L__BB3_651;
	cvt.u32.u64 	%r1640, %rd88;
	add.s32 	%r1817, %r1813, %r14;
	mul.lo.s32 	%r1816, %r1817, %r544;
	add.s32 	%r1815, %r1640, %r1816;
	neg.s32 	%r1814, %r545;
$L__BB3_648:
	.pragma "nounroll";
	setp.gt.s32 	%p734, %r1817, %r1640;
	setp.lt.s32 	%p735, %r1817, 1;
	or.pred  	%p736, %p735, %p734;
	@%p736 bra 	$L__BB3_650;
	mul.wide.s32 	%rd655, %r1815, 4;
	add.s64 	%rd656, %rd3, %rd655;
	ld.global.f32 	%f518, [%rd656];
	cvt.s64.s32 	%rd657, %r1816;
	add.s64 	%rd658, %rd88, %rd657;
	shl.b64 	%rd659, %rd658, 2;
	add.s64 	%rd660, %rd3, %rd659;
	st.global.f32 	[%rd660+4], %f518;
$L__BB3_650:
	add.s32 	%r1817, %r1817, 1;
	add.s32 	%r1816, %r1816, %r544;
	add.s32 	%r1815, %r1815, %r544;
	add.s32 	%r1814, %r1814, 1;
	setp.ne.s32 	%p737, %r1814, 0;
	@%p737 bra 	$L__BB3_648;
$L__BB3_651:
	setp.gt.u32 	%p738, %r7, 2147483646;
	@%p738 bra 	$L__BB3_668;
	ld.const.u32 	%r570, [N];
	add.s32 	%r571, %r570, 2;
	mad.lo.s32 	%r572, %r571, %r570, %r571;
	and.b32  	%r573, %r8, 3;
	setp.lt.u32 	%p739, %r7, 3;
	mov.b32 	%r1830, 0;
	@%p739 bra 	$L__BB3_663;
	and.b32  	%r1830, %r8, -4;
	neg.s32 	%r1828, %r1830;
	mov.b32 	%r1829, 0;
	mul.wide.s32 	%rd662, %r571, 4;
$L__BB3_654:
	add.s32 	%r599, %r1829, %r13;
	add.s32 	%r1644, %r572, %r599;
	setp.lt.s32 	%p740, %r599, 1;
	setp.gt.s32 	%p741, %r599, %r570;
	or.pred  	%p742, %p740, %p741;
	sub.s32 	%r1645, %r1644, %r570;
	add.s32 	%r1646, %r1645, -2;
	mul.wide.s32 	%rd661, %r1646, 4;
	add.s64 	%rd89, %rd3, %rd661;
	add.s64 	%rd90, %rd89, %rd662;
	@%p742 bra 	$L__BB3_656;
	ld.global.f32 	%f519, [%rd89];
	st.global.f32 	[%rd90], %f519;
$L__BB3_656:
	add.s32 	%r1647, %r599, 1;
	setp.gt.u32 	%p743, %r599, 2147483646;
	setp.gt.s32 	%p744, %r1647, %r570;
	or.pred  	%p745, %p743, %p744;
	@%p745 bra 	$L__BB3_658;
	ld.global.f32 	%f520, [%rd89+4];
	st.global.f32 	[%rd90+4], %f520;
$L__BB3_658:
	add.s32 	%r1648, %r599, 2;
	setp.lt.s32 	%p746, %r1648, 1;
	setp.gt.s32 	%p747, %r1648, %r570;
	or.pred  	%p748, %p746, %p747;
	@%p748 bra 	$L__BB3_660;
	ld.global.f32 	%f521, [%rd89+8];
	st.global.f32 	[%rd90+8], %f521;
$L__BB3_660:
	add.s32 	%r1649, %r599, 3;
	setp.lt.s32 	%p749, %r1649, 1;
	setp.gt.s32 	%p750, %r1649, %r570;
	or.pred  	%p751, %p749, %p750;
	@%p751 bra 	$L__BB3_662;
	ld.global.f32 	%f522, [%rd89+12];
	st.global.f32 	[%rd90+12], %f522;
$L__BB3_662:
	add.s32 	%r1829, %r1829, 4;
	add.s32 	%r1828, %r1828, 4;
	setp.ne.s32 	%p752, %r1828, 0;
	@%p752 bra 	$L__BB3_654;
$L__BB3_663:
	setp.eq.s32 	%p753, %r573, 0;
	@%p753 bra 	$L__BB3_668;
	neg.s32 	%r1831, %r573;
	mul.wide.s32 	%rd665, %r571, 4;
$L__BB3_665:
	.pragma "nounroll";
	add.s32 	%r606, %r1830, %r13;
	setp.lt.s32 	%p754, %r606, 1;
	setp.gt.s32 	%p755, %r606, %r570;
	or.pred  	%p756, %p754, %p755;
	@%p756 bra 	$L__BB3_667;
	add.s32 	%r1650, %r572, %r606;
	sub.s32 	%r1651, %r1650, %r570;
	add.s32 	%r1652, %r1651, -2;
	mul.wide.s32 	%rd663, %r1652, 4;
	add.s64 	%rd664, %rd3, %rd663;
	ld.global.f32 	%f523, [%rd664];
	add.s64 	%rd666, %rd664, %rd665;
	st.global.f32 	[%rd666], %f523;
$L__BB3_667:
	add.s32 	%r1830, %r1830, 1;
	add.s32 	%r1831, %r1831, 1;
	setp.ne.s32 	%p757, %r1831, 0;
	@%p757 bra 	$L__BB3_665;
$L__BB3_668:
	ld.const.u32 	%r609, [N];
	add.s32 	%r1653, %r609, 1;
	setp.ne.s32 	%p758, %r1653, 0;
	add.s32 	%r1654, %r609, 2;
	mad.lo.s32 	%r610, %r1654, %r609, %r1654;
	add.s32 	%r611, %r610, %r1653;
	@%p758 bra 	$L__BB3_670;
	mul.wide.u32 	%rd676, %r611, 4;
	add.s64 	%rd677, %rd3, %rd676;
	ld.global.f32 	%f528, [%rd677+4];
	add.f32 	%f529, %f528, %f528;
	mul.f32 	%f530, %f529, 0f3F000000;
	st.global.f32 	[%rd677], %f530;
	bra.uni 	$L__BB3_819;
$L__BB3_670:
	cvt.s64.s32 	%rd667, %r609;
	add.s32 	%r1655, %r610, %r609;
	mul.wide.s32 	%rd668, %r1655, 4;
	add.s64 	%rd669, %rd3, %rd668;
	ld.global.f32 	%f524, [%rd669];
	sub.s32 	%r1656, %r611, %r609;
	add.s32 	%r1657, %r1656, -2;
	mul.wide.s32 	%rd670, %r1657, 4;
	add.s64 	%rd671, %rd3, %rd670;
	ld.global.f32 	%f525, [%rd671];
	add.f32 	%f526, %f524, %f525;
	mul.f32 	%f527, %f526, 0f3F000000;
	cvt.s64.s32 	%rd672, %r610;
	add.s64 	%rd673, %rd672, %rd667;
	shl.b64 	%rd674, %rd673, 2;
	add.s64 	%rd675, %rd3, %rd674;
	st.global.f32 	[%rd675+4], %f527;
	bra.uni 	$L__BB3_819;
$L__BB3_671:
	setp.ne.s32 	%p576, %r2, 0;
	@%p576 bra 	$L__BB3_709;
	setp.gt.u32 	%p683, %r7, 2147483646;
	@%p683 bra 	$L__BB3_689;
	ld.const.u32 	%r612, [N];
	add.s32 	%r613, %r612, 2;
	and.b32  	%r614, %r8, 3;
	setp.lt.u32 	%p684, %r7, 3;
	mov.b32 	%r1833, 0;
	@%p684 bra 	$L__BB3_684;
	and.b32  	%r1833, %r8, -4;
	neg.s32 	%r1836, %r1833;
	mov.b32 	%r1837, 0;
$L__BB3_675:
	add.s32 	%r638, %r1837, %r13;
	setp.lt.s32 	%p685, %r638, 1;
	setp.gt.s32 	%p686, %r638, %r612;
	or.pred  	%p687, %p685, %p686;
	add.s32 	%r1614, %r638, %r613;
	mul.wide.s32 	%rd585, %r1614, 4;
	add.s64 	%rd95, %rd3, %rd585;
	@%p687 bra 	$L__BB3_677;
	ld.global.f32 	%f497, [%rd95];
	mul.wide.u32 	%rd586, %r638, 4;
	add.s64 	%rd587, %rd3, %rd586;
	st.global.f32 	[%rd587], %f497;
$L__BB3_677:
	add.s32 	%r639, %r638, 1;
	setp.gt.u32 	%p688, %r638, 2147483646;
	setp.gt.s32 	%p689, %r639, %r612;
	or.pred  	%p690, %p688, %p689;
	@%p690 bra 	$L__BB3_679;
	ld.global.f32 	%f498, [%rd95+4];
	mul.wide.u32 	%rd588, %r639, 4;
	add.s64 	%rd589, %rd3, %rd588;
	st.global.f32 	[%rd589], %f498;
$L__BB3_679:
	add.s32 	%r640, %r638, 2;
	setp.lt.s32 	%p691, %r640, 1;
	setp.gt.s32 	%p692, %r640, %r612;
	or.pred  	%p693, %p691, %p692;
	@%p693 bra 	$L__BB3_681;
	ld.global.f32 	%f499, [%rd95+8];
	mul.wide.u32 	%rd590, %r640, 4;
	add.s64 	%rd591, %rd3, %rd590;
	st.global.f32 	[%rd591], %f499;
$L__BB3_681:
	add.s32 	%r641, %r638, 3;
	setp.lt.s32 	%p694, %r641, 1;
	setp.gt.s32 	%p695, %r641, %r612;
	or.pred  	%p696, %p694, %p695;
	@%p696 bra 	$L__BB3_683;
	ld.global.f32 	%f500, [%rd95+12];
	mul.wide.u32 	%rd592, %r641, 4;
	add.s64 	%rd593, %rd3, %rd592;
	st.global.f32 	[%rd593], %f500;
$L__BB3_683:
	add.s32 	%r1837, %r1837, 4;
	add.s32 	%r1836, %r1836, 4;
	setp.eq.s32 	%p697, %r1836, 0;
	@%p697 bra 	$L__BB3_684;
	bra.uni 	$L__BB3_675;
$L__BB3_684:
	setp.eq.s32 	%p698, %r614, 0;
	@%p698 bra 	$L__BB3_689;
	neg.s32 	%r1834, %r614;
$L__BB3_686:
	.pragma "nounroll";
	add.s32 	%r621, %r1833, %r13;
	setp.lt.s32 	%p699, %r621, 1;
	setp.gt.s32 	%p700, %r621, %r612;
	or.pred  	%p701, %p699, %p700;
	@%p701 bra 	$L__BB3_688;
	add.s32 	%r1615, %r621, %r613;
	mul.wide.s32 	%rd594, %r1615, 4;
	add.s64 	%rd595, %rd3, %rd594;
	ld.global.f32 	%f501, [%rd595];
	mul.wide.u32 	%rd596, %r621, 4;
	add.s64 	%rd597, %rd3, %rd596;
	st.global.f32 	[%rd597], %f501;
$L__BB3_688:
	add.s32 	%r1833, %r1833, 1;
	add.s32 	%r1834, %r1834, 1;
	setp.ne.s32 	%p702, %r1834, 0;
	@%p702 bra 	$L__BB3_686;
$L__BB3_689:
	setp.gt.u32 	%p703, %r10, 2147483646;
	@%p703 bra 	$L__BB3_706;
	ld.const.u32 	%r624, [N];
	add.s32 	%r625, %r624, 2;
	and.b32  	%r626, %r11, 3;
	setp.lt.u32 	%p704, %r10, 3;
	mov.b32 	%r1847, 0;
	@%p704 bra 	$L__BB3_701;
	and.b32  	%r1847, %r11, -4;
	neg.s32 	%r1846, %r1847;
	add.s32 	%r1845, %r14, 2;
	mul.lo.s32 	%r1844, %r625, %r1845;
	shl.b32 	%r1618, %r624, 2;
	add.s32 	%r631, %r1618, 8;
	add.s32 	%r1843, %r624, %r1844;
	add.s32 	%r1619, %r14, 3;
	mul.lo.s32 	%r1842, %r1619, %r625;
	add.s32 	%r1841, %r624, %r1842;
	shl.b32 	%r1840, %r624, 1;
	cvt.s64.s32 	%rd94, %r624;
	mov.b32 	%r1838, 2;
	mov.u32 	%r1839, %r624;
$L__BB3_692:
	add.s32 	%r653, %r1845, -2;
	setp.gt.s32 	%p705, %r653, %r624;
	setp.lt.s32 	%p706, %r653, 1;
	or.pred  	%p707, %p706, %p705;
	@%p707 bra 	$L__BB3_694;
	mul.wide.s32 	%rd598, %r1839, 4;
	add.s64 	%rd599, %rd3, %rd598;
	ld.global.f32 	%f502, [%rd599];
	add.s32 	%r1620, %r1838, -2;
	cvt.s64.s32 	%rd600, %r1620;
	add.s64 	%rd601, %rd94, %rd600;
	shl.b64 	%rd602, %rd601, 2;
	add.s64 	%rd603, %rd3, %rd602;
	st.global.f32 	[%rd603+4], %f502;
$L__BB3_694:
	setp.ge.s32 	%p708, %r653, %r624;
	@%p708 bra 	$L__BB3_696;
	add.s32 	%r1621, %r1840, 2;
	mul.wide.s32 	%rd604, %r1621, 4;
	add.s64 	%rd605, %rd3, %rd604;
	ld.global.f32 	%f503, [%rd605];
	add.s32 	%r1622, %r1839, 2;
	cvt.s64.s32 	%rd606, %r1622;
	add.s64 	%rd607, %rd94, %rd606;
	shl.b64 	%rd608, %rd607, 2;
	add.s64 	%rd609, %rd3, %rd608;
	st.global.f32 	[%rd609+4], %f503;
$L__BB3_696:
	setp.gt.s32 	%p709, %r1845, %r624;
	@%p709 bra 	$L__BB3_698;
	mul.wide.s32 	%rd610, %r1843, 4;
	add.s64 	%rd611, %rd3, %rd610;
	ld.global.f32 	%f504, [%rd611];
	cvt.s64.s32 	%rd612, %r1844;
	add.s64 	%rd613, %rd94, %rd612;
	shl.b64 	%rd614, %rd613, 2;
	add.s64 	%rd615, %rd3, %rd614;
	st.global.f32 	[%rd615+4], %f504;
$L__BB3_698:
	add.s32 	%r1623, %r1845, 1;
	setp.gt.s32 	%p710, %r1623, %r624;
	@%p710 bra 	$L__BB3_700;
	mul.wide.s32 	%rd616, %r1841, 4;
	add.s64 	%rd617, %rd3, %rd616;
	ld.global.f32 	%f505, [%rd617];
	cvt.s64.s32 	%rd618, %r1842;
	add.s64 	%rd619, %rd94, %rd618;
	shl.b64 	%rd620, %rd619, 2;
	add.s64 	%rd621, %rd3, %rd620;
	st.global.f32 	[%rd621+4], %f505;
$L__BB3_700:
	add.s32 	%r1846, %r1846, 4;
	add.s32 	%r1845, %r1845, 4;
	add.s32 	%r1844, %r1844, %r631;
	add.s32 	%r1843, %r1843, %r631;
	add.s32 	%r1842, %r1842, %r631;
	add.s32 	%r1841, %r1841, %r631;
	add.s32 	%r1840, %r1840, %r631;
	add.s32 	%r1839, %r1839, %r631;
	add.s32 	%r1838, %r1838, %r631;
	setp.ne.s32 	%p711, %r1846, 0;
	@%p711 bra 	$L__BB3_692;
$L__BB3_701:
	setp.eq.s32 	%p712, %r626, 0;
	@%p712 bra 	$L__BB3_706;
	add.s32 	%r1851, %r1847, %r14;
	mul.lo.s32 	%r1850, %r1851, %r625;
	add.s32 	%r1849, %r624, %r1850;
	neg.s32 	%r1848, %r626;
	cvt.s64.s32 	%rd96, %r624;
$L__BB3_703:
	.pragma "nounroll";
	setp.gt.s32 	%p713, %r1851, %r624;
	setp.lt.s32 	%p714, %r1851, 1;
	or.pred  	%p715, %p714, %p713;
	@%p715 bra 	$L__BB3_705;
	mul.wide.s32 	%rd622, %r1849, 4;
	add.s64 	%rd623, %rd3, %rd622;
	ld.global.f32 	%f506, [%rd623];
	cvt.s64.s32 	%rd624, %r1850;
	add.s64 	%rd625, %rd96, %rd624;
	shl.b64 	%rd626, %rd625, 2;
	add.s64 	%rd627, %rd3, %rd626;
	st.global.f32 	[%rd627+4], %f506;
$L__BB3_705:
	add.s32 	%r1851, %r1851, 1;
	add.s32 	%r1850, %r1850, %r625;
	add.s32 	%r1849, %r1849, %r625;
	add.s32 	%r1848, %r1848, 1;
	setp.ne.s32 	%p716, %r1848, 0;
	@%p716 bra 	$L__BB3_703;
$L__BB3_706:
	ld.const.u32 	%r676, [N];
	setp.ne.s32 	%p717, %r676, -1;
	@%p717 bra 	$L__BB3_708;
	ld.global.f32 	%f511, [%rd3+4];
	add.f32 	%f512, %f511, %f511;
	mul.f32 	%f513, %f512, 0f3F000000;
	st.global.f32 	[%rd3], %f513;
	bra.uni 	$L__BB3_819;
$L__BB3_708:
	mul.wide.s32 	%rd628, %r676, 4;
	add.s64 	%rd629, %rd3, %rd628;
	ld.global.f32 	%f507, [%rd629];
	add.s64 	%rd630, %rd629, %rd628;
	ld.global.f32 	%f508, [%rd630+12];
	add.f32 	%f509, %f507, %f508;
	mul.f32 	%f510, %f509, 0f3F000000;
	st.global.f32 	[%rd629+4], %f510;
	bra.uni 	$L__BB3_819;
$L__BB3_709:
	setp.ne.s32 	%p577, %r1, 0;
	@%p577 bra 	$L__BB3_784;
$L__BB3_710:
	add.s32 	%r1582, %r9, -1;
	setp.eq.s32 	%p621, %r2, %r1582;
	@%p621 bra 	$L__BB3_728;
	setp.gt.u32 	%p622, %r10, 2147483646;
	@%p622 bra 	$L__BB3_819;
	ld.const.u32 	%r677, [N];
	add.s32 	%r678, %r677, 2;
	and.b32  	%r679, %r11, 3;
	setp.lt.u32 	%p623, %r10, 3;
	mov.b32 	%r1887, 0;
	@%p623 bra 	$L__BB3_723;
	and.b32  	%r1887, %r11, -4;
	neg.s32 	%r1872, %r1887;
	mul.lo.s32 	%r1870, %r678, %r542;
	shl.b32 	%r1584, %r677, 2;
	add.s32 	%r683, %r1584, 8;
	add.s32 	%r1585, %r14, 2;
	mul.lo.s32 	%r1869, %r678, %r1585;
	add.s32 	%r1586, %r14, 3;
	mul.lo.s32 	%r1868, %r1586, %r678;
	mul.lo.s32 	%r1587, %r2, %r678;
	mul.lo.s32 	%r1867, %r1587, %r11;
$L__BB3_714:
	add.s32 	%r746, %r542, -1;
	setp.gt.s32 	%p624, %r746, %r677;
	setp.lt.s32 	%p625, %r746, 1;
	or.pred  	%p626, %p625, %p624;
	@%p626 bra 	$L__BB3_716;
	mul.wide.s32 	%rd553, %r1867, 4;
	add.s64 	%rd554, %rd3, %rd553;
	ld.global.f32 	%f475, [%rd554+4];
	st.global.f32 	[%rd554], %f475;
$L__BB3_716:
	setp.gt.s32 	%p627, %r542, %r677;
	setp.gt.u32 	%p628, %r746, 2147483646;
	or.pred  	%p629, %p628, %p627;
	@%p629 bra 	$L__BB3_718;
	mul.wide.s32 	%rd555, %r1870, 4;
	add.s64 	%rd556, %rd3, %rd555;
	ld.global.f32 	%f476, [%rd556+4];
	st.global.f32 	[%rd556], %f476;
$L__BB3_718:
	add.s32 	%r1588, %r542, 1;
	setp.gt.s32 	%p630, %r1588, %r677;
	setp.lt.s32 	%p631, %r1588, 1;
	or.pred  	%p632, %p631, %p630;
	@%p632 bra 	$L__BB3_720;
	mul.wide.s32 	%rd557, %r1869, 4;
	add.s64 	%rd558, %rd3, %rd557;
	ld.global.f32 	%f477, [%rd558+4];
	st.global.f32 	[%rd558], %f477;
$L__BB3_720:
	add.s32 	%r1589, %r542, 2;
	setp.gt.s32 	%p633, %r1589, %r677;
	setp.lt.s32 	%p634, %r1589, 1;
	or.pred  	%p635, %p634, %p633;
	@%p635 bra 	$L__BB3_722;
	mul.wide.s32 	%rd559, %r1868, 4;
	add.s64 	%rd560, %rd3, %rd559;
	ld.global.f32 	%f478, [%rd560+4];
	st.global.f32 	[%rd560], %f478;
$L__BB3_722:
	add.s32 	%r1872, %r1872, 4;
	add.s32 	%r542, %r542, 4;
	add.s32 	%r1870, %r1870, %r683;
	add.s32 	%r1869, %r1869, %r683;
	add.s32 	%r1868, %r1868, %r683;
	add.s32 	%r1867, %r1867, %r683;
	setp.eq.s32 	%p636, %r1872, 0;
	@%p636 bra 	$L__BB3_723;
	bra.uni 	$L__BB3_714;
$L__BB3_723:
	setp.eq.s32 	%p637, %r679, 0;
	@%p637 bra 	$L__BB3_819;
	add.s32 	%r1890, %r1887, %r14;
	mul.lo.s32 	%r1889, %r1890, %r678;
	neg.s32 	%r1888, %r679;
$L__BB3_725:
	.pragma "nounroll";
	setp.gt.s32 	%p638, %r1890, %r677;
	setp.lt.s32 	%p639, %r1890, 1;
	or.pred  	%p640, %p639, %p638;
	@%p640 bra 	$L__BB3_727;
	mul.wide.s32 	%rd561, %r1889, 4;
	add.s64 	%rd562, %rd3, %rd561;
	ld.global.f32 	%f479, [%rd562+4];
	st.global.f32 	[%rd562], %f479;
$L__BB3_727:
	add.s32 	%r1890, %r1890, 1;
	add.s32 	%r1889, %r1889, %r678;
	add.s32 	%r1888, %r1888, 1;
	setp.eq.s32 	%p641, %r1888, 0;
	@%p641 bra 	$L__BB3_819;
	bra.uni 	$L__BB3_725;
$L__BB3_728:
	setp.gt.u32 	%p642, %r10, 2147483646;
	@%p642 bra 	$L__BB3_745;
	ld.const.u32 	%r687, [N];
	add.s32 	%r688, %r687, 2;
	and.b32  	%r689, %r11, 3;
	setp.lt.u32 	%p643, %r10, 3;
	mov.b32 	%r1852, 0;
	@%p643 bra 	$L__BB3_740;
	and.b32  	%r1852, %r11, -4;
	neg.s32 	%r1861, %r1852;
	mul.lo.s32 	%r1859, %r688, %r542;
	shl.b32 	%r1591, %r687, 2;
	add.s32 	%r693, %r1591, 8;
	add.s32 	%r1592, %r14, 2;
	mul.lo.s32 	%r1858, %r688, %r1592;
	add.s32 	%r1593, %r14, 3;
	mul.lo.s32 	%r1857, %r1593, %r688;
	mul.lo.s32 	%r1594, %r2, %r688;
	mul.lo.s32 	%r1856, %r1594, %r11;
$L__BB3_731:
	add.s32 	%r719, %r542, -1;
	setp.gt.s32 	%p644, %r719, %r687;
	setp.lt.s32 	%p645, %r719, 1;
	or.pred  	%p646, %p645, %p644;
	@%p646 bra 	$L__BB3_733;
	mul.wide.s32 	%rd563, %r1856, 4;
	add.s64 	%rd564, %rd3, %rd563;
	ld.global.f32 	%f480, [%rd564+4];
	st.global.f32 	[%rd564], %f480;
$L__BB3_733:
	setp.gt.s32 	%p647, %r542, %r687;
	setp.gt.u32 	%p648, %r719, 2147483646;
	or.pred  	%p649, %p648, %p647;
	@%p649 bra 	$L__BB3_735;
	mul.wide.s32 	%rd565, %r1859, 4;
	add.s64 	%rd566, %rd3, %rd565;
	ld.global.f32 	%f481, [%rd566+4];
	st.global.f32 	[%rd566], %f481;
$L__BB3_735:
	add.s32 	%r1595, %r542, 1;
	setp.gt.s32 	%p650, %r1595, %r687;
	setp.lt.s32 	%p651, %r1595, 1;
	or.pred  	%p652, %p651, %p650;
	@%p652 bra 	$L__BB3_737;
	mul.wide.s32 	%rd567, %r1858, 4;
	add.s64 	%rd568, %rd3, %rd567;
	ld.global.f32 	%f482, [%rd568+4];
	st.global.f32 	[%rd568], %f482;
$L__BB3_737:
	add.s32 	%r1596, %r542, 2;
	setp.gt.s32 	%p653, %r1596, %r687;
	setp.lt.s32 	%p654, %r1596, 1;
	or.pred  	%p655, %p654, %p653;
	@%p655 bra 	$L__BB3_739;
	mul.wide.s32 	%rd569, %r1857, 4;
	add.s64 	%rd570, %rd3, %rd569;
	ld.global.f32 	%f483, [%rd570+4];
	st.global.f32 	[%rd570], %f483;
$L__BB3_739:
	add.s32 	%r1861, %r1861, 4;
	add.s32 	%r542, %r542, 4;
	add.s32 	%r1859, %r1859, %r693;
	add.s32 	%r1858, %r1858, %r693;
	add.s32 	%r1857, %r1857, %r693;
	add.s32 	%r1856, %r1856, %r693;
	setp.eq.s32 	%p656, %r1861, 0;
	@%p656 bra 	$L__BB3_740;
	bra.uni 	$L__BB3_731;
$L__BB3_740:
	setp.eq.s32 	%p657, %r689, 0;
	@%p657 bra 	$L__BB3_745;
	add.s32 	%r1855, %r1852, %r14;
	mul.lo.s32 	%r1854, %r1855, %r688;
	neg.s32 	%r1853, %r689;
$L__BB3_742:
	.pragma "nounroll";
	setp.gt.s32 	%p658, %r1855, %r687;
	setp.lt.s32 	%p659, %r1855, 1;
	or.pred  	%p660, %p659, %p658;
	@%p660 bra 	$L__BB3_744;
	mul.wide.s32 	%rd571, %r1854, 4;
	add.s64 	%rd572, %rd3, %rd571;
	ld.global.f32 	%f484, [%rd572+4];
	st.global.f32 	[%rd572], %f484;
$L__BB3_744:
	add.s32 	%r1855, %r1855, 1;
	add.s32 	%r1854, %r1854, %r688;
	add.s32 	%r1853, %r1853, 1;
	setp.ne.s32 	%p661, %r1853, 0;
	@%p661 bra 	$L__BB3_742;
$L__BB3_745:
	setp.gt.u32 	%p662, %r7, 2147483646;
	@%p662 bra 	$L__BB3_762;
	ld.const.u32 	%r707, [N];
	add.s32 	%r708, %r707, 2;
	mad.lo.s32 	%r709, %r708, %r707, %r708;
	and.b32  	%r710, %r8, 3;
	setp.lt.u32 	%p663, %r7, 3;
	mov.b32 	%r1864, 0;
	@%p663 bra 	$L__BB3_757;
	and.b32  	%r1864, %r8, -4;
	neg.s32 	%r1862, %r1864;
	mov.b32 	%r1863, 0;
	mul.wide.s32 	%rd574, %r708, 4;
$L__BB3_748:
	add.s32 	%r728, %r1863, %r13;
	add.s32 	%r1599, %r709, %r728;
	setp.lt.s32 	%p664, %r728, 1;
	setp.gt.s32 	%p665, %r728, %r707;
	or.pred  	%p666, %p664, %p665;
	sub.s32 	%r1600, %r1599, %r707;
	add.s32 	%r1601, %r1600, -2;
	mul.wide.s32 	%rd573, %r1601, 4;
	add.s64 	%rd97, %rd3, %rd573;
	add.s64 	%rd98, %rd97, %rd574;
	@%p666 bra 	$L__BB3_750;
	ld.global.f32 	%f485, [%rd97];
	st.global.f32 	[%rd98], %f485;
$L__BB3_750:
	add.s32 	%r1602, %r728, 1;
	setp.gt.u32 	%p667, %r728, 2147483646;
	setp.gt.s32 	%p668, %r1602, %r707;
	or.pred  	%p669, %p667, %p668;
	@%p669 bra 	$L__BB3_752;
	ld.global.f32 	%f486, [%rd97+4];
	st.global.f32 	[%rd98+4], %f486;
$L__BB3_752:
	add.s32 	%r1603, %r728, 2;
	setp.lt.s32 	%p670, %r1603, 1;
	setp.gt.s32 	%p671, %r1603, %r707;
	or.pred  	%p672, %p670, %p671;
	@%p672 bra 	$L__BB3_754;
	ld.global.f32 	%f487, [%rd97+8];
	st.global.f32 	[%rd98+8], %f487;
$L__BB3_754:
	add.s32 	%r1604, %r728, 3;
	setp.lt.s32 	%p673, %r1604, 1;
	setp.gt.s32 	%p674, %r1604, %r707;
	or.pred  	%p675, %p673, %p674;
	@%p675 bra 	$L__BB3_756;
	ld.global.f32 	%f488, [%rd97+12];
	st.global.f32 	[%rd98+12], %f488;
$L__BB3_756:
	add.s32 	%r1863, %r1863, 4;
	add.s32 	%r1862, %r1862, 4;
	setp.ne.s32 	%p676, %r1862, 0;
	@%p676 bra 	$L__BB3_748;
$L__BB3_757:
	setp.eq.s32 	%p677, %r710, 0;
	@%p677 bra 	$L__BB3_762;
	neg.s32 	%r1865, %r710;
	mul.wide.s32 	%rd577, %r708, 4;
$L__BB3_759:
	.pragma "nounroll";
	add.s32 	%r735, %r1864, %r13;
	setp.lt.s32 	%p678, %r735, 1;
	setp.gt.s32 	%p679, %r735, %r707;
	or.pred  	%p680, %p678, %p679;
	@%p680 bra 	$L__BB3_761;
	add.s32 	%r1605, %r709, %r735;
	sub.s32 	%r1606, %r1605, %r707;
	add.s32 	%r1607, %r1606, -2;
	mul.wide.s32 	%rd575, %r1607, 4;
	add.s64 	%rd576, %rd3, %rd575;
	ld.global.f32 	%f489, [%rd576];
	add.s64 	%rd578, %rd576, %rd577;
	st.global.f32 	[%rd578], %f489;
$L__BB3_761:
	add.s32 	%r1864, %r1864, 1;
	add.s32 	%r1865, %r1865, 1;
	setp.ne.s32 	%p681, %r1865, 0;
	@%p681 bra 	$L__BB3_759;
$L__BB3_762:
	ld.const.u32 	%r738, [N];
	add.s32 	%r1608, %r738, 1;
	setp.ne.s32 	%p682, %r1608, 0;
	add.s32 	%r1609, %r738, 2;
	mad.lo.s32 	%r739, %r1609, %r738, %r1609;
	@%p682 bra 	$L__BB3_764;
	mul.wide.u32 	%rd583, %r739, 4;
	add.s64 	%rd584, %rd3, %rd583;
	ld.global.f32 	%f494, [%rd584+4];
	add.f32 	%f495, %f494, %f494;
	mul.f32 	%f496, %f495, 0f3F000000;
	st.global.f32 	[%rd584], %f496;
	bra.uni 	$L__BB3_819;
$L__BB3_764:
	mul.wide.s32 	%rd579, %r739, 4;
	add.s64 	%rd580, %rd3, %rd579;
	ld.global.f32 	%f490, [%rd580+4];
	sub.s32 	%r1610, %r739, %r738;
	add.s32 	%r1611, %r1610, -2;
	mul.wide.s32 	%rd581, %r1611, 4;
	add.s64 	%rd582, %rd3, %rd581;
	ld.global.f32 	%f491, [%rd582];
	add.f32 	%f492, %f490, %f491;
	mul.f32 	%f493, %f492, 0f3F000000;
	st.global.f32 	[%rd580], %f493;
	bra.uni 	$L__BB3_819;
$L__BB3_765:
	setp.eq.s32 	%p553, %r1, 0;
	@%p553 bra 	$L__BB3_710;
	setp.ne.s32 	%p554, %r2, 0;
	@%p554 bra 	$L__BB3_784;
	setp.gt.u32 	%p555, %r7, 2147483646;
	@%p555 bra 	$L__BB3_819;
	ld.const.u32 	%r753, [N];
	add.s32 	%r754, %r753, 2;
	and.b32  	%r755, %r8, 3;
	setp.lt.u32 	%p556, %r7, 3;
	mov.b32 	%r1901, 0;
	@%p556 bra 	$L__BB3_779;
	and.b32  	%r1901, %r8, -4;
	neg.s32 	%r1873, %r1901;
	mov.b32 	%r1874, 0;
$L__BB3_770:
	add.s32 	%r760, %r1874, %r13;
	setp.lt.s32 	%p557, %r760, 1;
	setp.gt.s32 	%p558, %r760, %r753;
	or.pred  	%p559, %p557, %p558;
	add.s32 	%r1549, %r760, %r754;
	mul.wide.s32 	%rd504, %r1549, 4;
	add.s64 	%rd99, %rd3, %rd504;
	@%p559 bra 	$L__BB3_772;
	ld.global.f32 	%f460, [%rd99];
	mul.wide.u32 	%rd505, %r760, 4;
	add.s64 	%rd506, %rd3, %rd505;
	st.global.f32 	[%rd506], %f460;
$L__BB3_772:
	add.s32 	%r761, %r760, 1;
	setp.gt.u32 	%p560, %r760, 2147483646;
	setp.gt.s32 	%p561, %r761, %r753;
	or.pred  	%p562, %p560, %p561;
	@%p562 bra 	$L__BB3_774;
	ld.global.f32 	%f461, [%rd99+4];
	mul.wide.u32 	%rd507, %r761, 4;
	add.s64 	%rd508, %rd3, %rd507;
	st.global.f32 	[%rd508], %f461;
$L__BB3_774:
	add.s32 	%r762, %r760, 2;
	setp.lt.s32 	%p563, %r762, 1;
	setp.gt.s32 	%p564, %r762, %r753;
	or.pred  	%p565, %p563, %p564;
	@%p565 bra 	$L__BB3_776;
	ld.global.f32 	%f462, [%rd99+8];
	mul.wide.u32 	%rd509, %r762, 4;
	add.s64 	%rd510, %rd3, %rd509;
	st.global.f32 	[%rd510], %f462;
$L__BB3_776:
	add.s32 	%r763, %r760, 3;
	setp.lt.s32 	%p566, %r763, 1;
	setp.gt.s32 	%p567, %r763, %r753;
	or.pred  	%p568, %p566, %p567;
	@%p568 bra 	$L__BB3_778;
	ld.global.f32 	%f463, [%rd99+12];
	mul.wide.u32 	%rd511, %r763, 4;
	add.s64 	%rd512, %rd3, %rd511;
	st.global.f32 	[%rd512], %f463;
$L__BB3_778:
	add.s32 	%r1874, %r1874, 4;
	add.s32 	%r1873, %r1873, 4;
	setp.eq.s32 	%p569, %r1873, 0;
	@%p569 bra 	$L__BB3_779;
	bra.uni 	$L__BB3_770;
$L__BB3_779:
	setp.eq.s32 	%p570, %r755, 0;
	@%p570 bra 	$L__BB3_819;
	neg.s32 	%r1900, %r755;
$L__BB3_781:
	.pragma "nounroll";
	add.s32 	%r845, %r1901, %r13;
	setp.lt.s32 	%p571, %r845, 1;
	setp.gt.s32 	%p572, %r845, %r753;
	or.pred  	%p573, %p571, %p572;
	@%p573 bra 	$L__BB3_783;
	add.s32 	%r1550, %r845, %r754;
	mul.wide.s32 	%rd513, %r1550, 4;
	add.s64 	%rd514, %rd3, %rd513;
	ld.global.f32 	%f464, [%rd514];
	mul.wide.u32 	%rd515, %r845, 4;
	add.s64 	%rd516, %rd3, %rd515;
	st.global.f32 	[%rd516], %f464;
$L__BB3_783:
	add.s32 	%r1901, %r1901, 1;
	add.s32 	%r1900, %r1900, 1;
	setp.ne.s32 	%p574, %r1900, 0;
	@%p574 bra 	$L__BB3_781;
	bra.uni 	$L__BB3_819;
$L__BB3_784:
	setp.ne.s32 	%p578, %r1, %r543;
	@%p578 bra 	$L__BB3_802;
	setp.gt.u32 	%p601, %r10, 2147483646;
	@%p601 bra 	$L__BB3_819;
	ld.const.u32 	%r1565, [N];
	cvt.s64.s32 	%rd103, %r1565;
	add.s32 	%r766, %r1565, 2;
	and.b32  	%r767, %r11, 3;
	setp.lt.u32 	%p602, %r10, 3;
	mov.b32 	%r1891, 0;
	@%p602 bra 	$L__BB3_797;
	cvt.u32.u64 	%r1566, %rd103;
	and.b32  	%r1891, %r11, -4;
	neg.s32 	%r1884, %r1891;
	mul.lo.s32 	%r1882, %r766, %r542;
	shl.b32 	%r1570, %r1566, 2;
	add.s32 	%r771, %r1570, 8;
	add.s32 	%r1881, %r1566, %r1882;
	add.s32 	%r1571, %r14, 2;
	mul.lo.s32 	%r1880, %r766, %r1571;
	add.s32 	%r1879, %r1566, %r1880;
	add.s32 	%r1572, %r14, 3;
	mul.lo.s32 	%r1878, %r1572, %r766;
	add.s32 	%r1877, %r1566, %r1878;
	mul.lo.s32 	%r1573, %r2, %r766;
	mul.lo.s32 	%r1876, %r1573, %r11;
	add.s32 	%r1875, %r1566, %r1876;
$L__BB3_788:
	add.s32 	%r789, %r542, -1;
	setp.gt.s32 	%p603, %r789, %r1566;
	setp.lt.s32 	%p604, %r789, 1;
	or.pred  	%p605, %p604, %p603;
	@%p605 bra 	$L__BB3_790;
	mul.wide.s32 	%rd523, %r1875, 4;
	add.s64 	%rd524, %rd3, %rd523;
	ld.global.f32 	%f470, [%rd524];
	cvt.s64.s32 	%rd525, %r1876;
	add.s64 	%rd526, %rd103, %rd525;
	shl.b64 	%rd527, %rd526, 2;
	add.s64 	%rd528, %rd3, %rd527;
	st.global.f32 	[%rd528+4], %f470;
$L__BB3_790:
	setp.gt.s32 	%p606, %r542, %r1566;
	setp.gt.u32 	%p607, %r789, 2147483646;
	or.pred  	%p608, %p607, %p606;
	@%p608 bra 	$L__BB3_792;
	mul.wide.s32 	%rd529, %r1881, 4;
	add.s64 	%rd530, %rd3, %rd529;
	ld.global.f32 	%f471, [%rd530];
	cvt.s64.s32 	%rd531, %r1882;
	add.s64 	%rd532, %rd103, %rd531;
	shl.b64 	%rd533, %rd532, 2;
	add.s64 	%rd534, %rd3, %rd533;
	st.global.f32 	[%rd534+4], %f471;
$L__BB3_792:
	add.s32 	%r1577, %r542, 1;
	setp.gt.s32 	%p609, %r1577, %r1566;
	setp.lt.s32 	%p610, %r1577, 1;
	or.pred  	%p611, %p610, %p609;
	@%p611 bra 	$L__BB3_794;
	mul.wide.s32 	%rd535, %r1879, 4;
	add.s64 	%rd536, %rd3, %rd535;
	ld.global.f32 	%f472, [%rd536];
	cvt.s64.s32 	%rd537, %r1880;
	add.s64 	%rd538, %rd103, %rd537;
	shl.b64 	%rd539, %rd538, 2;
	add.s64 	%rd540, %rd3, %rd539;
	st.global.f32 	[%rd540+4], %f472;
$L__BB3_794:
	add.s32 	%r1578, %r542, 2;
	setp.gt.s32 	%p612, %r1578, %r1566;
	setp.lt.s32 	%p613, %r1578, 1;
	or.pred  	%p614, %p613, %p612;
	@%p614 bra 	$L__BB3_796;
	mul.wide.s32 	%rd541, %r1877, 4;
	add.s64 	%rd542, %rd3, %rd541;
	ld.global.f32 	%f473, [%rd542];
	cvt.s64.s32 	%rd543, %r1878;
	add.s64 	%rd544, %rd103, %rd543;
	shl.b64 	%rd545, %rd544, 2;
	add.s64 	%rd546, %rd3, %rd545;
	st.global.f32 	[%rd546+4], %f473;
$L__BB3_796:
	add.s32 	%r1884, %r1884, 4;
	add.s32 	%r542, %r542, 4;
	add.s32 	%r1882, %r1882, %r771;
	add.s32 	%r1881, %r1881, %r771;
	add.s32 	%r1880, %r1880, %r771;
	add.s32 	%r1879, %r1879, %r771;
	add.s32 	%r1878, %r1878, %r771;
	add.s32 	%r1877, %r1877, %r771;
	add.s32 	%r1876, %r1876, %r771;
	add.s32 	%r1875, %r1875, %r771;
	setp.eq.s32 	%p615, %r1884, 0;
	@%p615 bra 	$L__BB3_797;
	bra.uni 	$L__BB3_788;
$L__BB3_797:
	setp.eq.s32 	%p616, %r767, 0;
	@%p616 bra 	$L__BB3_819;
	cvt.u32.u64 	%r1580, %rd103;
	add.s32 	%r1895, %r1891, %r14;
	mul.lo.s32 	%r1894, %r1895, %r766;
	add.s32 	%r1893, %r1580, %r1894;
	neg.s32 	%r1892, %r767;
$L__BB3_799:
	.pragma "nounroll";
	setp.gt.s32 	%p617, %r1895, %r1580;
	setp.lt.s32 	%p618, %r1895, 1;
	or.pred  	%p619, %p618, %p617;
	@%p619 bra 	$L__BB3_801;
	mul.wide.s32 	%rd547, %r1893, 4;
	add.s64 	%rd548, %rd3, %rd547;
	ld.global.f32 	%f474, [%rd548];
	cvt.s64.s32 	%rd549, %r1894;
	add.s64 	%rd550, %rd103, %rd549;
	shl.b64 	%rd551, %rd550, 2;
	add.s64 	%rd552, %rd3, %rd551;
	st.global.f32 	[%rd552+4], %f474;
$L__BB3_801:
	add.s32 	%r1895, %r1895, 1;
	add.s32 	%r1894, %r1894, %r766;
	add.s32 	%r1893, %r1893, %r766;
	add.s32 	%r1892, %r1892, 1;
	setp.eq.s32 	%p620, %r1892, 0;
	@%p620 bra 	$L__BB3_819;
	bra.uni 	$L__BB3_799;
$L__BB3_802:
	add.s32 	%r1552, %r9, -1;
	setp.ne.s32 	%p579, %r2, %r1552;
	setp.gt.u32 	%p580, %r7, 2147483646;
	or.pred  	%p581, %p579, %p580;
	@%p581 bra 	$L__BB3_819;
	ld.const.u32 	%r800, [N];
	add.s32 	%r801, %r800, 2;
	mad.lo.s32 	%r802, %r801, %r800, %r801;
	and.b32  	%r803, %r8, 3;
	setp.lt.u32 	%p582, %r7, 3;
	mov.b32 	%r1898, 0;
	@%p582 bra 	$L__BB3_814;
	and.b32  	%r1898, %r8, -4;
	neg.s32 	%r1885, %r1898;
	mov.b32 	%r1886, 0;
	mul.wide.s32 	%rd518, %r801, 4;
$L__BB3_805:
	add.s32 	%r808, %r1886, %r13;
	add.s32 	%r1555, %r802, %r808;
	setp.lt.s32 	%p583, %r808, 1;
	setp.gt.s32 	%p584, %r808, %r800;
	or.pred  	%p585, %p583, %p584;
	sub.s32 	%r1556, %r1555, %r800;
	add.s32 	%r1557, %r1556, -2;
	mul.wide.s32 	%rd517, %r1557, 4;
	add.s64 	%rd104, %rd3, %rd517;
	add.s64 	%rd105, %rd104, %rd518;
	@%p585 bra 	$L__BB3_807;
	ld.global.f32 	%f465, [%rd104];
	st.global.f32 	[%rd105], %f465;
$L__BB3_807:
	add.s32 	%r1558, %r808, 1;
	setp.gt.u32 	%p586, %r808, 2147483646;
	setp.gt.s32 	%p587, %r1558, %r800;
	or.pred  	%p588, %p586, %p587;
	@%p588 bra 	$L__BB3_809;
	ld.global.f32 	%f466, [%rd104+4];
	st.global.f32 	[%rd105+4], %f466;
$L__BB3_809:
	add.s32 	%r1559, %r808, 2;
	setp.lt.s32 	%p589, %r1559, 1;
	setp.gt.s32 	%p590, %r1559, %r800;
	or.pred  	%p591, %p589, %p590;
	@%p591 bra 	$L__BB3_811;
	ld.global.f32 	%f467, [%rd104+8];
	st.global.f32 	[%rd105+8], %f467;
$L__BB3_811:
	add.s32 	%r1560, %r808, 3;
	setp.lt.s32 	%p592, %r1560, 1;
	setp.gt.s32 	%p593, %r1560, %r800;
	or.pred  	%p594, %p592, %p593;
	@%p594 bra 	$L__BB3_813;
	ld.global.f32 	%f468, [%rd104+12];
	st.global.f32 	[%rd105+12], %f468;
$L__BB3_813:
	add.s32 	%r1886, %r1886, 4;
	add.s32 	%r1885, %r1885, 4;
	setp.eq.s32 	%p595, %r1885, 0;
	@%p595 bra 	$L__BB3_814;
	bra.uni 	$L__BB3_805;
$L__BB3_814:
	setp.eq.s32 	%p596, %r803, 0;
	@%p596 bra 	$L__BB3_819;
	neg.s32 	%r1897, %r803;
	mul.wide.s32 	%rd521, %r801, 4;
$L__BB3_816:
	.pragma "nounroll";
	add.s32 	%r838, %r1898, %r13;
	setp.lt.s32 	%p597, %r838, 1;
	setp.gt.s32 	%p598, %r838, %r800;
	or.pred  	%p599, %p597, %p598;
	@%p599 bra 	$L__BB3_818;
	add.s32 	%r1561, %r802, %r838;
	sub.s32 	%r1562, %r1561, %r800;
	add.s32 	%r1563, %r1562, -2;
	mul.wide.s32 	%rd519, %r1563, 4;
	add.s64 	%rd520, %rd3, %rd519;
	ld.global.f32 	%f469, [%rd520];
	add.s64 	%rd522, %rd520, %rd521;
	st.global.f32 	[%rd522], %f469;
$L__BB3_818:
	add.s32 	%r1898, %r1898, 1;
	add.s32 	%r1897, %r1897, 1;
	setp.eq.s32 	%p600, %r1897, 0;
	@%p600 bra 	$L__BB3_819;
	bra.uni 	$L__BB3_816;
$L__BB3_819:
	ret;

}
	// .globl	_Z16lastProjectOnGPUILi4EEvPfS0_S0_
.visible .entry _Z16lastProjectOnGPUILi4EEvPfS0_S0_(
	.param .u64 .ptr .align 1 _Z16lastProjectOnGPUILi4EEvPfS0_S0__param_0,
	.param .u64 .ptr .align 1 _Z16lastProjectOnGPUILi4EEvPfS0_S0__param_1,
	.param .u64 .ptr .align 1 _Z16lastProjectOnGPUILi4EEvPfS0_S0__param_2
)
{
	.reg .pred 	%p<818>;
	.reg .b32 	%r<1908>;
	.reg .b32 	%f<783>;
	.reg .b64 	%rd<883>;

	ld.param.u64 	%rd123, [_Z16lastProjectOnGPUILi4EEvPfS0_S0__param_0];
	ld.param.u64 	%rd124, [_Z16lastProjectOnGPUILi4EEvPfS0_S0__param_1];
	ld.param.u64 	%rd125, [_Z16lastProjectOnGPUILi4EEvPfS0_S0__param_2];
	cvta.to.global.u64 	%rd1, %rd125;
	cvta.to.global.u64 	%rd2, %rd124;
	cvta.to.global.u64 	%rd3, %rd123;
	mov.u32 	%r910, %tid.x;
	mov.u32 	%r911, %ctaid.x;
	mov.u32 	%r912, %ntid.x;
	mad.lo.s32 	%r1, %r911, %r912, %r910;
	mov.u32 	%r913, %tid.y;
	mov.u32 	%r914, %ctaid.y;
	mov.u32 	%r915, %ntid.y;
	mad.lo.s32 	%r2, %r914, %r915, %r913;
	mad.lo.s32 	%r3, %r913, %r912, %r910;
	ld.const.u32 	%r4, [N];
	add.s32 	%r5, %r4, 2;
	add.s32 	%r6, %r4, 1;
	mov.u32 	%r916, %nctaid.x;
	mul.lo.s32 	%r7, %r912, %r916;
	div.u32 	%r8, %r6, %r7;
	add.s32 	%r9, %r8, 1;
	mov.u32 	%r917, %nctaid.y;
	mul.lo.s32 	%r10, %r915, %r917;
	div.u32 	%r11, %r6, %r10;
	add.s32 	%r12, %r11, 1;
	mad.lo.s32 	%r918, %r8, %r11, %r8;
	add.s32 	%r13, %r918, %r12;
	mul.lo.s32 	%r919, %r915, %r912;
	mul.lo.s32 	%r920, %r919, %r13;
	mad.lo.s32 	%r14, %r1, %r8, %r1;
	mad.lo.s32 	%r15, %r2, %r11, %r2;
	shl.b32 	%r921, %r920, 2;
	mov.u32 	%r922, sharedMem;
	add.s32 	%r16, %r922, %r921;
	add.s32 	%r17, %r16, %r921;
	cvt.rn.f32.s32 	%f2, %r4;
	rcp.rn.f32 	%f1, %f2;
	add.s32 	%r18, %r15, 1;
	setp.ge.s32 	%p6, %r18, %r4;
	@%p6 bra 	$L__BB4_234;
	add.s32 	%r19, %r14, 1;
	setp.ge.s32 	%p7, %r19, %r4;
	mul.lo.s32 	%r20, %r13, %r3;
	ld.const.u32 	%r923, [RADIUS];
	mul.lo.s32 	%r22, %r5, %r923;
	shl.b32 	%r924, %r923, 1;
	add.s32 	%r23, %r924, %r9;
	add.s32 	%r925, %r8, 3;
	add.s32 	%r926, %r11, 3;
	mul.lo.s32 	%r927, %r925, %r3;
	mul.lo.s32 	%r24, %r927, %r926;
	add.s32 	%r25, %r10, -1;
	mul.lo.s32 	%r26, %r5, %r12;
	add.s32 	%r27, %r7, -1;
	@%p7 bra 	$L__BB4_234;
	mul.lo.s32 	%r28, %r5, %r15;
	setp.lt.s32 	%p8, %r923, 1;
	add.s32 	%r928, %r923, %r12;
	mad.lo.s32 	%r29, %r23, %r928, %r24;
	mad.lo.s32 	%r30, %r23, %r923, %r24;
	@%p8 bra 	$L__BB4_46;
	add.s32 	%r31, %r28, %r14;
	add.s32 	%r938, %r923, %r29;
	shl.b32 	%r939, %r938, 2;
	add.s32 	%r32, %r17, %r939;
	shl.b32 	%r940, %r30, 2;
	add.s32 	%r33, %r17, %r940;
	add.s32 	%r941, %r30, %r8;
	add.s32 	%r942, %r923, %r941;
	shl.b32 	%r943, %r942, 2;
	add.s32 	%r34, %r17, %r943;
	add.s32 	%r944, %r923, %r30;
	shl.b32 	%r945, %r944, 2;
	add.s32 	%r35, %r17, %r945;
	shl.b32 	%r946, %r20, 2;
	add.s32 	%r36, %r922, %r946;
	add.s32 	%r37, %r16, %r946;
	add.s32 	%r948, %r923, %r24;
	shl.b32 	%r949, %r948, 2;
	add.s32 	%r38, %r17, %r949;
	max.s32 	%r950, %r14, %r15;
	setp.ge.s32 	%p15, %r950, %r5;
	@%p15 bra 	$L__BB4_13;
	setp.eq.s32 	%p16, %r2, 0;
	@%p16 bra 	$L__BB4_6;
	sub.s32 	%r951, %r31, %r22;
	mul.wide.s32 	%rd134, %r951, 4;
	add.s64 	%rd135, %rd1, %rd134;
	ld.global.f32 	%f15, [%rd135];
	st.shared.f32 	[%r38], %f15;
$L__BB4_6:
	setp.ge.u32 	%p17, %r2, %r25;
	@%p17 bra 	$L__BB4_8;
	add.s32 	%r952, %r26, %r31;
	mul.wide.s32 	%rd136, %r952, 4;
	add.s64 	%rd137, %rd1, %rd136;
	ld.global.f32 	%f16, [%rd137];
	st.shared.f32 	[%r32], %f16;
$L__BB4_8:
	setp.lt.s32 	%p18, %r1, 1;
	@%p18 bra 	$L__BB4_10;
	sub.s32 	%r953, %r31, %r923;
	mul.wide.s32 	%rd138, %r953, 4;
	add.s64 	%rd139, %rd1, %rd138;
	ld.global.f32 	%f17, [%rd139];
	st.shared.f32 	[%r33], %f17;
$L__BB4_10:
	setp.ge.u32 	%p19, %r1, %r27;
	@%p19 bra 	$L__BB4_12;
	add.s32 	%r954, %r31, %r9;
	mul.wide.s32 	%rd140, %r954, 4;
	add.s64 	%rd141, %rd1, %rd140;
	ld.global.f32 	%f18, [%rd141];
	st.shared.f32 	[%r34+4], %f18;
$L__BB4_12:
	mul.wide.s32 	%rd142, %r31, 4;
	add.s64 	%rd143, %rd1, %rd142;
	ld.global.f32 	%f19, [%rd143];
	st.shared.f32 	[%r35], %f19;
	add.s64 	%rd144, %rd3, %rd142;
	ld.global.f32 	%f20, [%rd144];
	st.shared.f32 	[%r36], %f20;
	add.s64 	%rd145, %rd2, %rd142;
	ld.global.f32 	%f21, [%rd145];
	st.shared.f32 	[%r37], %f21;
$L__BB4_13:
	cvt.s64.s32 	%rd146, %r14;
	cvt.s64.s32 	%rd147, %r28;
	add.s64 	%rd148, %rd147, %rd146;
	cvt.s64.s32 	%rd149, %r26;
	add.s64 	%rd150, %rd148, %rd149;
	shl.b64 	%rd151, %rd150, 2;
	add.s64 	%rd4, %rd1, %rd151;
	shl.b64 	%rd152, %rd148, 2;
	add.s64 	%rd5, %rd2, %rd152;
	cvt.u64.u32 	%rd153, %r923;
	sub.s64 	%rd154, %rd148, %rd153;
	shl.b64 	%rd155, %rd154, 2;
	add.s64 	%rd6, %rd1, %rd155;
	cvt.s64.s32 	%rd156, %r9;
	add.s64 	%rd157, %rd148, %rd156;
	shl.b64 	%rd158, %rd157, 2;
	add.s64 	%rd7, %rd1, %rd158;
	cvt.s64.s32 	%rd159, %r22;
	sub.s64 	%rd160, %rd148, %rd159;
	shl.b64 	%rd161, %rd160, 2;
	add.s64 	%rd8, %rd1, %rd161;
	add.s64 	%rd9, %rd3, %rd152;
	add.s64 	%rd10, %rd1, %rd152;
	max.s32 	%r955, %r19, %r15;
	setp.ge.s32 	%p20, %r955, %r5;
	@%p20 bra 	$L__BB4_24;
	setp.eq.s32 	%p21, %r2, 0;
	@%p21 bra 	$L__BB4_16;
	ld.global.f32 	%f22, [%rd8+4];
	st.shared.f32 	[%r38+4], %f22;
$L__BB4_16:
	setp.ge.u32 	%p22, %r2, %r25;
	@%p22 bra 	$L__BB4_18;
	ld.global.f32 	%f23, [%rd4+4];
	st.shared.f32 	[%r32+4], %f23;
$L__BB4_18:
	setp.eq.s32 	%p23, %r923, 1;
	@%p23 bra 	$L__BB4_23;
	setp.lt.s32 	%p24, %r1, 1;
	@%p24 bra 	$L__BB4_21;
	ld.global.f32 	%f24, [%rd6+4];
	st.shared.f32 	[%r33+4], %f24;
$L__BB4_21:
	setp.ge.u32 	%p25, %r1, %r27;
	@%p25 bra 	$L__BB4_23;
	ld.global.f32 	%f25, [%rd7+4];
	st.shared.f32 	[%r34+8], %f25;
$L__BB4_23:
	ld.global.f32 	%f26, [%rd10+4];
	st.shared.f32 	[%r35+4], %f26;
	ld.global.f32 	%f27, [%rd9+4];
	st.shared.f32 	[%r36+4], %f27;
	ld.global.f32 	%f28, [%rd5+4];
	st.shared.f32 	[%r37+4], %f28;
$L__BB4_24:
	setp.ge.s32 	%p26, %r15, %r5;
	setp.ge.s32 	%p27, %r14, %r4;
	or.pred  	%p28, %p27, %p26;
	@%p28 bra 	$L__BB4_35;
	setp.eq.s32 	%p29, %r2, 0;
	@%p29 bra 	$L__BB4_27;
	ld.global.f32 	%f29, [%rd8+8];
	st.shared.f32 	[%r38+8], %f29;
$L__BB4_27:
	setp.ge.u32 	%p30, %r2, %r25;
	@%p30 bra 	$L__BB4_29;
	ld.global.f32 	%f30, [%rd4+8];
	st.shared.f32 	[%r32+8], %f30;
$L__BB4_29:
	setp.lt.u32 	%p31, %r923, 3;
	@%p31 bra 	$L__BB4_34;
	setp.lt.s32 	%p32, %r1, 1;
	@%p32 bra 	$L__BB4_32;
	ld.global.f32 	%f31, [%rd6+8];
	st.shared.f32 	[%r33+8], %f31;
$L__BB4_32:
	setp.ge.u32 	%p33, %r1, %r27;
	@%p33 bra 	$L__BB4_34;
	ld.global.f32 	%f32, [%rd7+8];
	st.shared.f32 	[%r34+12], %f32;
$L__BB4_34:
	ld.global.f32 	%f33, [%rd10+8];
	st.shared.f32 	[%r35+8], %f33;
	ld.global.f32 	%f34, [%rd9+8];
	st.shared.f32 	[%r36+8], %f34;
	ld.global.f32 	%f35, [%rd5+8];
	st.shared.f32 	[%r37+8], %f35;
$L__BB4_35:
	add.s32 	%r956, %r14, 3;
	max.s32 	%r957, %r956, %r15;
	setp.ge.s32 	%p34, %r957, %r5;
	@%p34 bra 	$L__BB4_54;
	setp.eq.s32 	%p35, %r2, 0;
	@%p35 bra 	$L__BB4_38;
	ld.global.f32 	%f36, [%rd8+12];
	st.shared.f32 	[%r38+12], %f36;
$L__BB4_38:
	setp.ge.u32 	%p36, %r2, %r25;
	@%p36 bra 	$L__BB4_40;
	ld.global.f32 	%f37, [%rd4+12];
	st.shared.f32 	[%r32+12], %f37;
$L__BB4_40:
	setp.lt.u32 	%p37, %r923, 4;
	@%p37 bra 	$L__BB4_45;
	setp.lt.s32 	%p38, %r1, 1;
	@%p38 bra 	$L__BB4_43;
	ld.global.f32 	%f38, [%rd6+12];
	st.shared.f32 	[%r33+12], %f38;
$L__BB4_43:
	setp.ge.u32 	%p39, %r1, %r27;
	@%p39 bra 	$L__BB4_45;
	ld.global.f32 	%f39, [%rd7+12];
	st.shared.f32 	[%r34+16], %f39;
$L__BB4_45:
	ld.global.f32 	%f40, [%rd10+12];
	st.shared.f32 	[%r35+12], %f40;
	ld.global.f32 	%f41, [%rd9+12];
	st.shared.f32 	[%r36+12], %f41;
	ld.global.f32 	%f42, [%rd5+12];
	st.shared.f32 	[%r37+12], %f42;
	bra.uni 	$L__BB4_54;
$L__BB4_46:
	add.s32 	%r929, %r923, %r30;
	shl.b32 	%r930, %r929, 2;
	add.s32 	%r39, %r17, %r930;
	shl.b32 	%r931, %r20, 2;
	add.s32 	%r40, %r922, %r931;
	add.s32 	%r41, %r16, %r931;
	max.s32 	%r933, %r14, %r15;
	setp.ge.s32 	%p9, %r933, %r5;
	@%p9 bra 	$L__BB4_48;
	add.s32 	%r934, %r28, %r14;
	mul.wide.s32 	%rd126, %r934, 4;
	add.s64 	%rd127, %rd1, %rd126;
	ld.global.f32 	%f3, [%rd127];
	st.shared.f32 	[%r39], %f3;
	add.s64 	%rd128, %rd3, %rd126;
	ld.global.f32 	%f4, [%rd128];
	st.shared.f32 	[%r40], %f4;
	add.s64 	%rd129, %rd2, %rd126;
	ld.global.f32 	%f5, [%rd129];
	st.shared.f32 	[%r41], %f5;
$L__BB4_48:
	cvt.s64.s32 	%rd130, %r14;
	cvt.s64.s32 	%rd131, %r28;
	add.s64 	%rd132, %rd131, %rd130;
	shl.b64 	%rd133, %rd132, 2;
	add.s64 	%rd11, %rd2, %rd133;
	add.s64 	%rd12, %rd3, %rd133;
	add.s64 	%rd13, %rd1, %rd133;
	max.s32 	%r935, %r19, %r15;
	setp.ge.s32 	%p10, %r935, %r5;
	@%p10 bra 	$L__BB4_50;
	ld.global.f32 	%f6, [%rd13+4];
	st.shared.f32 	[%r39+4], %f6;
	ld.global.f32 	%f7, [%rd12+4];
	st.shared.f32 	[%r40+4], %f7;
	ld.global.f32 	%f8, [%rd11+4];
	st.shared.f32 	[%r41+4], %f8;
$L__BB4_50:
	setp.ge.s32 	%p11, %r15, %r5;
	setp.ge.s32 	%p12, %r14, %r4;
	or.pred  	%p13, %p12, %p11;
	@%p13 bra 	$L__BB4_52;
	ld.global.f32 	%f9, [%rd13+8];
	st.shared.f32 	[%r39+8], %f9;
	ld.global.f32 	%f10, [%rd12+8];
	st.shared.f32 	[%r40+8], %f10;
	ld.global.f32 	%f11, [%rd11+8];
	st.shared.f32 	[%r41+8], %f11;
$L__BB4_52:
	add.s32 	%r936, %r14, 3;
	max.s32 	%r937, %r936, %r15;
	setp.ge.s32 	%p14, %r937, %r5;
	@%p14 bra 	$L__BB4_54;
	ld.global.f32 	%f12, [%rd13+12];
	st.shared.f32 	[%r39+12], %f12;
	ld.global.f32 	%f13, [%rd12+12];
	st.shared.f32 	[%r40+12], %f13;
	ld.global.f32 	%f14, [%rd11+12];
	st.shared.f32 	[%r41+12], %f14;
$L__BB4_54:
	add.s32 	%r42, %r28, %r5;
	add.s32 	%r43, %r8, %r20;
	setp.gt.s32 	%p40, %r923, 1;
	add.s32 	%r44, %r24, %r23;
	add.s32 	%r45, %r29, %r23;
	add.s32 	%r46, %r30, %r23;
	add.s32 	%r47, %r46, %r9;
	@%p40 bra 	$L__BB4_68;
	add.s32 	%r48, %r42, %r14;
	add.s32 	%r958, %r923, %r46;
	shl.b32 	%r959, %r958, 2;
	add.s32 	%r49, %r17, %r959;
	shl.b32 	%r960, %r43, 2;
	add.s32 	%r50, %r16, %r960;
	add.s32 	%r51, %r922, %r960;
	max.s32 	%r962, %r14, %r18;
	setp.ge.s32 	%p41, %r962, %r5;
	@%p41 bra 	$L__BB4_62;
	setp.ne.s32 	%p42, %r923, 1;
	@%p42 bra 	$L__BB4_61;
	setp.lt.s32 	%p43, %r1, 1;
	@%p43 bra 	$L__BB4_59;
	add.s32 	%r963, %r48, -1;
	mul.wide.s32 	%rd162, %r963, 4;
	add.s64 	%rd163, %rd1, %rd162;
	ld.global.f32 	%f43, [%rd163];
	shl.b32 	%r964, %r46, 2;
	add.s32 	%r965, %r17, %r964;
	st.shared.f32 	[%r965], %f43;
$L__BB4_59:
	setp.ge.u32 	%p44, %r1, %r27;
	@%p44 bra 	$L__BB4_61;
	add.s32 	%r966, %r48, %r9;
	mul.wide.s32 	%rd164, %r966, 4;
	add.s64 	%rd165, %rd1, %rd164;
	ld.global.f32 	%f44, [%rd165];
	shl.b32 	%r967, %r47, 2;
	add.s32 	%r968, %r17, %r967;
	st.shared.f32 	[%r968+4], %f44;
$L__BB4_61:
	mul.wide.s32 	%rd166, %r48, 4;
	add.s64 	%rd167, %rd1, %rd166;
	ld.global.f32 	%f45, [%rd167];
	st.shared.f32 	[%r49], %f45;
	add.s64 	%rd168, %rd3, %rd166;
	ld.global.f32 	%f46, [%rd168];
	st.shared.f32 	[%r51+4], %f46;
	add.s64 	%rd169, %rd2, %rd166;
	ld.global.f32 	%f47, [%rd169];
	st.shared.f32 	[%r50+4], %f47;
$L__BB4_62:
	cvt.s64.s32 	%rd170, %r14;
	cvt.s64.s32 	%rd171, %r42;
	add.s64 	%rd172, %rd171, %rd170;
	shl.b64 	%rd173, %rd172, 2;
	add.s64 	%rd14, %rd2, %rd173;
	add.s64 	%rd15, %rd3, %rd173;
	add.s64 	%rd16, %rd1, %rd173;
	max.s32 	%r969, %r19, %r18;
	setp.ge.s32 	%p45, %r969, %r5;
	@%p45 bra 	$L__BB4_64;
	ld.global.f32 	%f48, [%rd16+4];
	st.shared.f32 	[%r49+4], %f48;
	ld.global.f32 	%f49, [%rd15+4];
	st.shared.f32 	[%r51+8], %f49;
	ld.global.f32 	%f50, [%rd14+4];
	st.shared.f32 	[%r50+8], %f50;
$L__BB4_64:
	setp.ge.s32 	%p46, %r18, %r5;
	setp.ge.s32 	%p47, %r14, %r4;
	or.pred  	%p48, %p47, %p46;
	@%p48 bra 	$L__BB4_66;
	ld.global.f32 	%f51, [%rd16+8];
	st.shared.f32 	[%r49+8], %f51;
	ld.global.f32 	%f52, [%rd15+8];
	st.shared.f32 	[%r51+12], %f52;
	ld.global.f32 	%f53, [%rd14+8];
	st.shared.f32 	[%r50+12], %f53;
$L__BB4_66:
	add.s32 	%r970, %r14, 3;
	max.s32 	%r971, %r970, %r18;
	setp.ge.s32 	%p49, %r971, %r5;
	@%p49 bra 	$L__BB4_110;
	ld.global.f32 	%f54, [%rd16+12];
	st.shared.f32 	[%r49+12], %f54;
	ld.global.f32 	%f55, [%rd15+12];
	st.shared.f32 	[%r51+16], %f55;
	ld.global.f32 	%f56, [%rd14+12];
	st.shared.f32 	[%r50+16], %f56;
	bra.uni 	$L__BB4_110;
$L__BB4_68:
	add.s32 	%r52, %r42, %r14;
	add.s32 	%r972, %r923, %r45;
	shl.b32 	%r973, %r972, 2;
	add.s32 	%r53, %r17, %r973;
	add.s32 	%r974, %r47, %r923;
	shl.b32 	%r975, %r974, 2;
	add.s32 	%r976, %r975, %r17;
	add.s32 	%r54, %r976, -4;
	add.s32 	%r977, %r923, %r46;
	shl.b32 	%r978, %r977, 2;
	add.s32 	%r55, %r17, %r978;
	shl.b32 	%r979, %r43, 2;
	add.s32 	%r56, %r16, %r979;
	add.s32 	%r980, %r44, %r923;
	shl.b32 	%r981, %r980, 2;
	add.s32 	%r982, %r981, %r17;
	add.s32 	%r57, %r982, -4;
	add.s32 	%r58, %r922, %r979;
	shl.b32 	%r984, %r46, 2;
	add.s32 	%r59, %r17, %r984;
	max.s32 	%r985, %r14, %r18;
	setp.ge.s32 	%p50, %r985, %r5;
	@%p50 bra 	$L__BB4_78;
	setp.eq.s32 	%p51, %r2, 0;
	@%p51 bra 	$L__BB4_71;
	sub.s32 	%r986, %r52, %r22;
	mul.wide.s32 	%rd174, %r986, 4;
	add.s64 	%rd175, %rd1, %rd174;
	ld.global.f32 	%f57, [%rd175];
	st.shared.f32 	[%r57+4], %f57;
$L__BB4_71:
	setp.ge.u32 	%p52, %r2, %r25;
	@%p52 bra 	$L__BB4_73;
	add.s32 	%r987, %r26, %r52;
	mul.wide.s32 	%rd176, %r987, 4;
	add.s64 	%rd177, %rd1, %rd176;
	ld.global.f32 	%f58, [%rd177];
	st.shared.f32 	[%r53], %f58;
$L__BB4_73:
	setp.lt.s32 	%p53, %r1, 1;
	@%p53 bra 	$L__BB4_75;
	sub.s32 	%r988, %r52, %r923;
	mul.wide.s32 	%rd178, %r988, 4;
	add.s64 	%rd179, %rd1, %rd178;
	ld.global.f32 	%f59, [%rd179];
	st.shared.f32 	[%r59], %f59;
$L__BB4_75:
	setp.ge.u32 	%p54, %r1, %r27;
	@%p54 bra 	$L__BB4_77;
	add.s32 	%r989, %r52, %r9;
	mul.wide.s32 	%rd180, %r989, 4;
	add.s64 	%rd181, %rd1, %rd180;
	ld.global.f32 	%f60, [%rd181];
	st.shared.f32 	[%r54+4], %f60;
$L__BB4_77:
	mul.wide.s32 	%rd182, %r52, 4;
	add.s64 	%rd183, %rd1, %rd182;
	ld.global.f32 	%f61, [%rd183];
	st.shared.f32 	[%r55], %f61;
	add.s64 	%rd184, %rd3, %rd182;
	ld.global.f32 	%f62, [%rd184];
	st.shared.f32 	[%r58+4], %f62;
	add.s64 	%rd185, %rd2, %rd182;
	ld.global.f32 	%f63, [%rd185];
	st.shared.f32 	[%r56+4], %f63;
$L__BB4_78:
	cvt.s64.s32 	%rd186, %r14;
	cvt.s64.s32 	%rd187, %r42;
	add.s64 	%rd188, %rd187, %rd186;
	cvt.s64.s32 	%rd189, %r26;
	add.s64 	%rd190, %rd188, %rd189;
	shl.b64 	%rd191, %rd190, 2;
	add.s64 	%rd17, %rd1, %rd191;
	cvt.u64.u32 	%rd192, %r923;
	sub.s64 	%rd193, %rd188, %rd192;
	shl.b64 	%rd194, %rd193, 2;
	add.s64 	%rd18, %rd1, %rd194;
	cvt.s64.s32 	%rd195, %r9;
	add.s64 	%rd196, %rd188, %rd195;
	shl.b64 	%rd197, %rd196, 2;
	add.s64 	%rd19, %rd1, %rd197;
	shl.b64 	%rd198, %rd188, 2;
	add.s64 	%rd20, %rd2, %rd198;
	cvt.s64.s32 	%rd199, %r22;
	sub.s64 	%rd200, %rd188, %rd199;
	shl.b64 	%rd201, %rd200, 2;
	add.s64 	%rd21, %rd1, %rd201;
	add.s64 	%rd22, %rd3, %rd198;
	add.s64 	%rd23, %rd1, %rd198;
	max.s32 	%r990, %r19, %r18;
	setp.ge.s32 	%p55, %r990, %r5;
	@%p55 bra 	$L__BB4_88;
	setp.eq.s32 	%p56, %r2, 0;
	@%p56 bra 	$L__BB4_81;
	ld.global.f32 	%f64, [%rd21+4];
	st.shared.f32 	[%r57+8], %f64;
$L__BB4_81:
	setp.ge.u32 	%p57, %r2, %r25;
	@%p57 bra 	$L__BB4_83;
	ld.global.f32 	%f65, [%rd17+4];
	st.shared.f32 	[%r53+4], %f65;
$L__BB4_83:
	setp.lt.s32 	%p58, %r1, 1;
	@%p58 bra 	$L__BB4_85;
	ld.global.f32 	%f66, [%rd18+4];
	st.shared.f32 	[%r59+4], %f66;
$L__BB4_85:
	setp.ge.u32 	%p59, %r1, %r27;
	@%p59 bra 	$L__BB4_87;
	ld.global.f32 	%f67, [%rd19+4];
	st.shared.f32 	[%r54+8], %f67;
$L__BB4_87:
	ld.global.f32 	%f68, [%rd23+4];
	st.shared.f32 	[%r55+4], %f68;
	ld.global.f32 	%f69, [%rd22+4];
	st.shared.f32 	[%r58+8], %f69;
	ld.global.f32 	%f70, [%rd20+4];
	st.shared.f32 	[%r56+8], %f70;
$L__BB4_88:
	setp.ge.s32 	%p60, %r18, %r5;
	setp.ge.s32 	%p61, %r14, %r4;
	or.pred  	%p62, %p61, %p60;
	@%p62 bra 	$L__BB4_99;
	setp.eq.s32 	%p63, %r2, 0;
	@%p63 bra 	$L__BB4_91;
	ld.global.f32 	%f71, [%rd21+8];
	st.shared.f32 	[%r57+12], %f71;
$L__BB4_91:
	setp.ge.u32 	%p64, %r2, %r25;
	@%p64 bra 	$L__BB4_93;
	ld.global.f32 	%f72, [%rd17+8];
	st.shared.f32 	[%r53+8], %f72;
$L__BB4_93:
	setp.eq.s32 	%p65, %r923, 2;
	@%p65 bra 	$L__BB4_98;
	setp.lt.s32 	%p66, %r1, 1;
	@%p66 bra 	$L__BB4_96;
	ld.global.f32 	%f73, [%rd18+8];
	st.shared.f32 	[%r59+8], %f73;
$L__BB4_96:
	setp.ge.u32 	%p67, %r1, %r27;
	@%p67 bra 	$L__BB4_98;
	ld.global.f32 	%f74, [%rd19+8];
	st.shared.f32 	[%r54+12], %f74;
$L__BB4_98:
	ld.global.f32 	%f75, [%rd23+8];
	st.shared.f32 	[%r55+8], %f75;
	ld.global.f32 	%f76, [%rd22+8];
	st.shared.f32 	[%r58+12], %f76;
	ld.global.f32 	%f77, [%rd20+8];
	st.shared.f32 	[%r56+12], %f77;
$L__BB4_99:
	add.s32 	%r991, %r14, 3;
	max.s32 	%r992, %r991, %r18;
	setp.ge.s32 	%p68, %r992, %r5;
	@%p68 bra 	$L__BB4_110;
	setp.eq.s32 	%p69, %r2, 0;
	@%p69 bra 	$L__BB4_102;
	ld.global.f32 	%f78, [%rd21+12];
	st.shared.f32 	[%r57+16], %f78;
$L__BB4_102:
	setp.ge.u32 	%p70, %r2, %r25;
	@%p70 bra 	$L__BB4_104;
	ld.global.f32 	%f79, [%rd17+12];
	st.shared.f32 	[%r53+12], %f79;
$L__BB4_104:
	setp.lt.u32 	%p71, %r923, 4;
	@%p71 bra 	$L__BB4_109;
	setp.lt.s32 	%p72, %r1, 1;
	@%p72 bra 	$L__BB4_107;
	ld.global.f32 	%f80, [%rd18+12];
	st.shared.f32 	[%r59+12], %f80;
$L__BB4_107:
	setp.ge.u32 	%p73, %r1, %r27;
	@%p73 bra 	$L__BB4_109;
	ld.global.f32 	%f81, [%rd19+12];
	st.shared.f32 	[%r54+16], %f81;
$L__BB4_109:
	ld.global.f32 	%f82, [%rd23+12];
	st.shared.f32 	[%r55+12], %f82;
	ld.global.f32 	%f83, [%rd22+12];
	st.shared.f32 	[%r58+16], %f83;
	ld.global.f32 	%f84, [%rd20+12];
	st.shared.f32 	[%r56+16], %f84;
$L__BB4_110:
	add.s32 	%r60, %r42, %r5;
	shl.b32 	%r993, %r9, 1;
	add.s32 	%r61, %r993, %r20;
	setp.gt.s32 	%p74, %r923, 2;
	add.s32 	%r62, %r44, %r23;
	add.s32 	%r63, %r45, %r23;
	add.s32 	%r64, %r46, %r23;
	add.s32 	%r65, %r47, %r23;
	@%p74 bra 	$L__BB4_129;
	setp.ge.s32 	%p75, %r15, %r4;
	add.s32 	%r66, %r60, %r14;
	setp.ge.s32 	%p76, %r14, %r5;
	add.s32 	%r994, %r65, %r923;
	shl.b32 	%r995, %r994, 2;
	add.s32 	%r996, %r995, %r17;
	add.s32 	%r67, %r996, -4;
	add.s32 	%r997, %r923, %r64;
	shl.b32 	%r998, %r997, 2;
	add.s32 	%r68, %r17, %r998;
	shl.b32 	%r999, %r61, 2;
	add.s32 	%r69, %r922, %r999;
	add.s32 	%r70, %r16, %r999;
	shl.b32 	%r1001, %r64, 2;
	add.s32 	%r71, %r17, %r1001;
	or.pred  	%p77, %p76, %p75;
	@%p77 bra 	$L__BB4_118;
	setp.lt.s32 	%p78, %r923, 1;
	@%p78 bra 	$L__BB4_117;
	setp.lt.s32 	%p79, %r1, 1;
	@%p79 bra 	$L__BB4_115;
	sub.s32 	%r1002, %r66, %r923;
	mul.wide.s32 	%rd202, %r1002, 4;
	add.s64 	%rd203, %rd1, %rd202;
	ld.global.f32 	%f85, [%rd203];
	st.shared.f32 	[%r71], %f85;
$L__BB4_115:
	setp.ge.u32 	%p80, %r1, %r27;
	@%p80 bra 	$L__BB4_117;
	add.s32 	%r1003, %r66, %r9;
	mul.wide.s32 	%rd204, %r1003, 4;
	add.s64 	%rd205, %rd1, %rd204;
	ld.global.f32 	%f86, [%rd205];
	st.shared.f32 	[%r67+4], %f86;
$L__BB4_117:
	mul.wide.s32 	%rd206, %r66, 4;
	add.s64 	%rd207, %rd1, %rd206;
	ld.global.f32 	%f87, [%rd207];
	st.shared.f32 	[%r68], %f87;
	add.s64 	%rd208, %rd3, %rd206;
	ld.global.f32 	%f88, [%rd208];
	st.shared.f32 	[%r69], %f88;
	add.s64 	%rd209, %rd2, %rd206;
	ld.global.f32 	%f89, [%rd209];
	st.shared.f32 	[%r70], %f89;
$L__BB4_118:
	setp.ge.s32 	%p81, %r15, %r4;
	setp.ge.s32 	%p82, %r19, %r5;
	cvt.s64.s32 	%rd210, %r14;
	cvt.s64.s32 	%rd211, %r60;
	add.s64 	%rd24, %rd211, %rd210;
	shl.b64 	%rd212, %rd24, 2;
	add.s64 	%rd25, %rd2, %rd212;
	add.s64 	%rd26, %rd3, %rd212;
	add.s64 	%rd27, %rd1, %rd212;
	or.pred  	%p83, %p82, %p81;
	@%p83 bra 	$L__BB4_125;
	setp.ne.s32 	%p84, %r923, 2;
	@%p84 bra 	$L__BB4_124;
	setp.lt.s32 	%p85, %r1, 1;
	@%p85 bra 	$L__BB4_122;
	add.s64 	%rd214, %rd212, %rd1;
	ld.global.f32 	%f90, [%rd214+-4];
	st.shared.f32 	[%r71+4], %f90;
$L__BB4_122:
	setp.ge.u32 	%p86, %r1, %r27;
	@%p86 bra 	$L__BB4_124;
	mul.wide.s32 	%rd215, %r9, 4;
	add.s64 	%rd216, %rd27, %rd215;
	ld.global.f32 	%f91, [%rd216+4];
	st.shared.f32 	[%r67+8], %f91;
$L__BB4_124:
	ld.global.f32 	%f92, [%rd27+4];
	st.shared.f32 	[%r68+4], %f92;
	ld.global.f32 	%f93, [%rd26+4];
	st.shared.f32 	[%r69+4], %f93;
	ld.global.f32 	%f94, [%rd25+4];
	st.shared.f32 	[%r70+4], %f94;
$L__BB4_125:
	max.s32 	%r1004, %r14, %r15;
	setp.ge.s32 	%p87, %r1004, %r4;
	@%p87 bra 	$L__BB4_127;
	ld.global.f32 	%f95, [%rd27+8];
	st.shared.f32 	[%r68+8], %f95;
	ld.global.f32 	%f96, [%rd26+8];
	st.shared.f32 	[%r69+8], %f96;
	ld.global.f32 	%f97, [%rd25+8];
	st.shared.f32 	[%r70+8], %f97;
$L__BB4_127:
	setp.ge.s32 	%p88, %r15, %r4;
	add.s32 	%r1005, %r14, 3;
	setp.ge.s32 	%p89, %r1005, %r5;
	or.pred  	%p90, %p89, %p88;
	@%p90 bra 	$L__BB4_170;
	ld.global.f32 	%f98, [%rd27+12];
	st.shared.f32 	[%r68+12], %f98;
	ld.global.f32 	%f99, [%rd26+12];
	st.shared.f32 	[%r69+12], %f99;
	ld.global.f32 	%f100, [%rd25+12];
	st.shared.f32 	[%r70+12], %f100;
	bra.uni 	$L__BB4_170;
$L__BB4_129:
	setp.ge.s32 	%p91, %r15, %r4;
	add.s32 	%r72, %r60, %r14;
	setp.ge.s32 	%p92, %r14, %r5;
	add.s32 	%r1006, %r923, %r63;
	shl.b32 	%r1007, %r1006, 2;
	add.s32 	%r73, %r17, %r1007;
	add.s32 	%r1008, %r65, %r923;
	shl.b32 	%r1009, %r1008, 2;
	add.s32 	%r1010, %r1009, %r17;
	add.s32 	%r74, %r1010, -4;
	add.s32 	%r1011, %r923, %r64;
	shl.b32 	%r1012, %r1011, 2;
	add.s32 	%r75, %r17, %r1012;
	shl.b32 	%r1013, %r61, 2;
	add.s32 	%r76, %r922, %r1013;
	add.s32 	%r77, %r16, %r1013;
	add.s32 	%r1015, %r923, %r62;
	shl.b32 	%r1016, %r1015, 2;
	add.s32 	%r78, %r17, %r1016;
	shl.b32 	%r1017, %r64, 2;
	add.s32 	%r79, %r17, %r1017;
	or.pred  	%p93, %p92, %p91;
	@%p93 bra 	$L__BB4_139;
	setp.eq.s32 	%p94, %r2, 0;
	@%p94 bra 	$L__BB4_132;
	sub.s32 	%r1018, %r72, %r22;
	mul.wide.s32 	%rd217, %r1018, 4;
	add.s64 	%rd218, %rd1, %rd217;
	ld.global.f32 	%f101, [%rd218];
	st.shared.f32 	[%r78], %f101;
$L__BB4_132:
	setp.ge.u32 	%p95, %r2, %r25;
	@%p95 bra 	$L__BB4_134;
	add.s32 	%r1019, %r26, %r72;
	mul.wide.s32 	%rd219, %r1019, 4;
	add.s64 	%rd220, %rd1, %rd219;
	ld.global.f32 	%f102, [%rd220];
	st.shared.f32 	[%r73], %f102;
$L__BB4_134:
	setp.lt.s32 	%p96, %r1, 1;
	@%p96 bra 	$L__BB4_136;
	sub.s32 	%r1020, %r72, %r923;
	mul.wide.s32 	%rd221, %r1020, 4;
	add.s64 	%rd222, %rd1, %rd221;
	ld.global.f32 	%f103, [%rd222];
	st.shared.f32 	[%r79], %f103;
$L__BB4_136:
	setp.ge.u32 	%p97, %r1, %r27;
	@%p97 bra 	$L__BB4_138;
	add.s32 	%r1021, %r72, %r9;
	mul.wide.s32 	%rd223, %r1021, 4;
	add.s64 	%rd224, %rd1, %rd223;
	ld.global.f32 	%f104, [%rd224];
	st.shared.f32 	[%r74+4], %f104;
$L__BB4_138:
	mul.wide.s32 	%rd225, %r72, 4;
	add.s64 	%rd226, %rd1, %rd225;
	ld.global.f32 	%f105, [%rd226];
	st.shared.f32 	[%r75], %f105;
	add.s64 	%rd227, %rd3, %rd225;
	ld.global.f32 	%f106, [%rd227];
	st.shared.f32 	[%r76], %f106;
	add.s64 	%rd228, %rd2, %rd225;
	ld.global.f32 	%f107, [%rd228];
	st.shared.f32 	[%r77], %f107;
$L__BB4_139:
	setp.ge.s32 	%p98, %r15, %r4;
	setp.ge.s32 	%p99, %r19, %r5;
	cvt.s64.s32 	%rd229, %r14;
	cvt.s64.s32 	%rd230, %r60;
	add.s64 	%rd231, %rd230, %rd229;
	cvt.s64.s32 	%rd232, %r26;
	add.s64 	%rd233, %rd231, %rd232;
	shl.b64 	%rd234, %rd233, 2;
	add.s64 	%rd28, %rd1, %rd234;
	cvt.u64.u32 	%rd235, %r923;
	sub.s64 	%rd236, %rd231, %rd235;
	shl.b64 	%rd237, %rd236, 2;
	add.s64 	%rd29, %rd1, %rd237;
	cvt.s64.s32 	%rd238, %r9;
	add.s64 	%rd239, %rd231, %rd238;
	shl.b64 	%rd240, %rd239, 2;
	add.s64 	%rd30, %rd1, %rd240;
	shl.b64 	%rd241, %rd231, 2;
	add.s64 	%rd31, %rd2, %rd241;
	cvt.s64.s32 	%rd242, %r22;
	sub.s64 	%rd243, %rd231, %rd242;
	shl.b64 	%rd244, %rd243, 2;
	add.s64 	%rd32, %rd1, %rd244;
	add.s64 	%rd33, %rd3, %rd241;
	add.s64 	%rd34, %rd1, %rd241;
	or.pred  	%p100, %p99, %p98;
	@%p100 bra 	$L__BB4_149;
	setp.eq.s32 	%p101, %r2, 0;
	@%p101 bra 	$L__BB4_142;
	ld.global.f32 	%f108, [%rd32+4];
	st.shared.f32 	[%r78+4], %f108;
$L__BB4_142:
	setp.ge.u32 	%p102, %r2, %r25;
	@%p102 bra 	$L__BB4_144;
	ld.global.f32 	%f109, [%rd28+4];
	st.shared.f32 	[%r73+4], %f109;
$L__BB4_144:
	setp.lt.s32 	%p103, %r1, 1;
	@%p103 bra 	$L__BB4_146;
	ld.global.f32 	%f110, [%rd29+4];
	st.shared.f32 	[%r79+4], %f110;
$L__BB4_146:
	setp.ge.u32 	%p104, %r1, %r27;
	@%p104 bra 	$L__BB4_148;
	ld.global.f32 	%f111, [%rd30+4];
	st.shared.f32 	[%r74+8], %f111;
$L__BB4_148:
	ld.global.f32 	%f112, [%rd34+4];
	st.shared.f32 	[%r75+4], %f112;
	ld.global.f32 	%f113, [%rd33+4];
	st.shared.f32 	[%r76+4], %f113;
	ld.global.f32 	%f114, [%rd31+4];
	st.shared.f32 	[%r77+4], %f114;
$L__BB4_149:
	max.s32 	%r1022, %r14, %r15;
	setp.ge.s32 	%p105, %r1022, %r4;
	@%p105 bra 	$L__BB4_159;
	setp.eq.s32 	%p106, %r2, 0;
	@%p106 bra 	$L__BB4_152;
	ld.global.f32 	%f115, [%rd32+8];
	st.shared.f32 	[%r78+8], %f115;
$L__BB4_152:
	setp.ge.u32 	%p107, %r2, %r25;
	@%p107 bra 	$L__BB4_154;
	ld.global.f32 	%f116, [%rd28+8];
	st.shared.f32 	[%r73+8], %f116;
$L__BB4_154:
	setp.lt.s32 	%p108, %r1, 1;
	@%p108 bra 	$L__BB4_156;
	ld.global.f32 	%f117, [%rd29+8];
	st.shared.f32 	[%r79+8], %f117;
$L__BB4_156:
	setp.ge.u32 	%p109, %r1, %r27;
	@%p109 bra 	$L__BB4_158;
	ld.global.f32 	%f118, [%rd30+8];
	st.shared.f32 	[%r74+12], %f118;
$L__BB4_158:
	ld.global.f32 	%f119, [%rd34+8];
	st.shared.f32 	[%r75+8], %f119;
	ld.global.f32 	%f120, [%rd33+8];
	st.shared.f32 	[%r76+8], %f120;
	ld.global.f32 	%f121, [%rd31+8];
	st.shared.f32 	[%r77+8], %f121;
$L__BB4_159:
	add.s32 	%r1023, %r14, 3;
	setp.ge.s32 	%p111, %r1023, %r5;
	or.pred  	%p112, %p111, %p98;
	@%p112 bra 	$L__BB4_170;
	setp.eq.s32 	%p113, %r2, 0;
	@%p113 bra 	$L__BB4_162;
	ld.global.f32 	%f122, [%rd32+12];
	st.shared.f32 	[%r78+12], %f122;
$L__BB4_162:
	setp.ge.u32 	%p114, %r2, %r25;
	@%p114 bra 	$L__BB4_164;
	ld.global.f32 	%f123, [%rd28+12];
	st.shared.f32 	[%r73+12], %f123;
$L__BB4_164:
	setp.eq.s32 	%p115, %r923, 3;
	@%p115 bra 	$L__BB4_169;
	setp.lt.s32 	%p116, %r1, 1;
	@%p116 bra 	$L__BB4_167;
	ld.global.f32 	%f124, [%rd29+12];
	st.shared.f32 	[%r79+12], %f124;
$L__BB4_167:
	setp.ge.u32 	%p117, %r1, %r27;
	@%p117 bra 	$L__BB4_169;
	ld.global.f32 	%f125, [%rd30+12];
	st.shared.f32 	[%r74+16], %f125;
$L__BB4_169:
	ld.global.f32 	%f126, [%rd34+12];
	st.shared.f32 	[%r75+12], %f126;
	ld.global.f32 	%f127, [%rd33+12];
	st.shared.f32 	[%r76+12], %f127;
	ld.global.f32 	%f128, [%rd31+12];
	st.shared.f32 	[%r77+12], %f128;
$L__BB4_170:
	add.s32 	%r80, %r15, 3;
	add.s32 	%r81, %r60, %r5;
	add.s32 	%r82, %r61, %r9;
	setp.gt.s32 	%p118, %r923, 3;
	add.s32 	%r83, %r62, %r23;
	add.s32 	%r84, %r63, %r23;
	add.s32 	%r85, %r64, %r23;
	add.s32 	%r86, %r65, %r23;
	@%p118 bra 	$L__BB4_194;
	add.s32 	%r87, %r81, %r14;
	add.s32 	%r1024, %r86, %r923;
	shl.b32 	%r1025, %r1024, 2;
	add.s32 	%r1026, %r1025, %r17;
	add.s32 	%r88, %r1026, -4;
	add.s32 	%r1027, %r923, %r85;
	shl.b32 	%r1028, %r1027, 2;
	add.s32 	%r89, %r17, %r1028;
	shl.b32 	%r1029, %r82, 2;
	add.s32 	%r90, %r922, %r1029;
	add.s32 	%r91, %r16, %r1029;
	shl.b32 	%r1031, %r85, 2;
	add.s32 	%r92, %r17, %r1031;
	max.s32 	%r1032, %r14, %r80;
	setp.ge.s32 	%p119, %r1032, %r5;
	@%p119 bra 	$L__BB4_178;
	setp.lt.s32 	%p120, %r923, 1;
	@%p120 bra 	$L__BB4_177;
	setp.lt.s32 	%p121, %r1, 1;
	@%p121 bra 	$L__BB4_175;
	sub.s32 	%r1033, %r87, %r923;
	mul.wide.s32 	%rd245, %r1033, 4;
	add.s64 	%rd246, %rd1, %rd245;
	ld.global.f32 	%f129, [%rd246];
	st.shared.f32 	[%r92], %f129;
$L__BB4_175:
	setp.ge.u32 	%p122, %r1, %r27;
	@%p122 bra 	$L__BB4_177;
	add.s32 	%r1034, %r87, %r9;
	mul.wide.s32 	%rd247, %r1034, 4;
	add.s64 	%rd248, %rd1, %rd247;
	ld.global.f32 	%f130, [%rd248];
	st.shared.f32 	[%r88+4], %f130;
$L__BB4_177:
	mul.wide.s32 	%rd249, %r87, 4;
	add.s64 	%rd250, %rd1, %rd249;
	ld.global.f32 	%f131, [%rd250];
	st.shared.f32 	[%r89], %f131;
	add.s64 	%rd251, %rd3, %rd249;
	ld.global.f32 	%f132, [%rd251];
	st.shared.f32 	[%r90], %f132;
	add.s64 	%rd252, %rd2, %rd249;
	ld.global.f32 	%f133, [%rd252];
	st.shared.f32 	[%r91], %f133;
$L__BB4_178:
	cvt.s64.s32 	%rd253, %r14;
	cvt.s64.s32 	%rd254, %r81;
	cvt.s64.s32 	%rd255, %r923;
	add.s64 	%rd256, %rd254, %rd253;
	sub.s64 	%rd257, %rd256, %rd255;
	shl.b64 	%rd258, %rd257, 2;
	add.s64 	%rd35, %rd1, %rd258;
	cvt.s64.s32 	%rd259, %r9;
	add.s64 	%rd260, %rd256, %rd259;
	shl.b64 	%rd261, %rd260, 2;
	add.s64 	%rd36, %rd1, %rd261;
	shl.b64 	%rd262, %rd256, 2;
	add.s64 	%rd37, %rd2, %rd262;
	add.s64 	%rd38, %rd3, %rd262;
	add.s64 	%rd39, %rd1, %rd262;
	max.s32 	%r1035, %r19, %r80;
	setp.ge.s32 	%p123, %r1035, %r5;
	@%p123 bra 	$L__BB4_185;
	setp.lt.s32 	%p124, %r923, 2;
	@%p124 bra 	$L__BB4_184;
	setp.lt.s32 	%p125, %r1, 1;
	@%p125 bra 	$L__BB4_182;
	ld.global.f32 	%f134, [%rd35+4];
	st.shared.f32 	[%r92+4], %f134;
$L__BB4_182:
	setp.ge.u32 	%p126, %r1, %r27;
	@%p126 bra 	$L__BB4_184;
	ld.global.f32 	%f135, [%rd36+4];
	st.shared.f32 	[%r88+8], %f135;
$L__BB4_184:
	ld.global.f32 	%f136, [%rd39+4];
	st.shared.f32 	[%r89+4], %f136;
	ld.global.f32 	%f137, [%rd38+4];
	st.shared.f32 	[%r90+4], %f137;
	ld.global.f32 	%f138, [%rd37+4];
	st.shared.f32 	[%r91+4], %f138;
$L__BB4_185:
	setp.ge.s32 	%p127, %r80, %r5;
	setp.ge.s32 	%p128, %r14, %r4;
	or.pred  	%p129, %p128, %p127;
	@%p129 bra 	$L__BB4_192;
	setp.ne.s32 	%p130, %r923, 3;
	@%p130 bra 	$L__BB4_191;
	setp.lt.s32 	%p131, %r1, 1;
	@%p131 bra 	$L__BB4_189;
	ld.global.f32 	%f139, [%rd35+8];
	st.shared.f32 	[%r92+8], %f139;
$L__BB4_189:
	setp.ge.u32 	%p132, %r1, %r27;
	@%p132 bra 	$L__BB4_191;
	ld.global.f32 	%f140, [%rd36+8];
	st.shared.f32 	[%r88+12], %f140;
$L__BB4_191:
	ld.global.f32 	%f141, [%rd39+8];
	st.shared.f32 	[%r89+8], %f141;
	ld.global.f32 	%f142, [%rd38+8];
	st.shared.f32 	[%r90+8], %f142;
	ld.global.f32 	%f143, [%rd37+8];
	st.shared.f32 	[%r91+8], %f143;
$L__BB4_192:
	add.s32 	%r1036, %r14, 3;
	max.s32 	%r1037, %r1036, %r80;
	setp.ge.s32 	%p133, %r1037, %r5;
	@%p133 bra 	$L__BB4_234;
	ld.global.f32 	%f144, [%rd39+12];
	st.shared.f32 	[%r89+12], %f144;
	ld.global.f32 	%f145, [%rd38+12];
	st.shared.f32 	[%r90+12], %f145;
	ld.global.f32 	%f146, [%rd37+12];
	st.shared.f32 	[%r91+12], %f146;
	bra.uni 	$L__BB4_234;
$L__BB4_194:
	add.s32 	%r93, %r81, %r14;
	add.s32 	%r1038, %r923, %r84;
	shl.b32 	%r1039, %r1038, 2;
	add.s32 	%r94, %r17, %r1039;
	add.s32 	%r1040, %r86, %r923;
	shl.b32 	%r1041, %r1040, 2;
	add.s32 	%r1042, %r1041, %r17;
	add.s32 	%r95, %r1042, -4;
	add.s32 	%r1043, %r923, %r85;
	shl.b32 	%r1044, %r1043, 2;
	add.s32 	%r96, %r17, %r1044;
	add.s32 	%r1045, %r923, %r83;
	shl.b32 	%r1046, %r1045, 2;
	add.s32 	%r97, %r17, %r1046;
	shl.b32 	%r1047, %r82, 2;
	add.s32 	%r98, %r922, %r1047;
	add.s32 	%r99, %r16, %r1047;
	shl.b32 	%r1049, %r85, 2;
	add.s32 	%r100, %r17, %r1049;
	max.s32 	%r1050, %r14, %r80;
	setp.ge.s32 	%p134, %r1050, %r5;
	@%p134 bra 	$L__BB4_204;
	setp.eq.s32 	%p135, %r2, 0;
	@%p135 bra 	$L__BB4_197;
	sub.s32 	%r1051, %r93, %r22;
	mul.wide.s32 	%rd263, %r1051, 4;
	add.s64 	%rd264, %rd1, %rd263;
	ld.global.f32 	%f147, [%rd264];
	st.shared.f32 	[%r97], %f147;
$L__BB4_197:
	setp.ge.u32 	%p136, %r2, %r25;
	@%p136 bra 	$L__BB4_199;
	add.s32 	%r1052, %r26, %r93;
	mul.wide.s32 	%rd265, %r1052, 4;
	add.s64 	%rd266, %rd1, %rd265;
	ld.global.f32 	%f148, [%rd266];
	st.shared.f32 	[%r94], %f148;
$L__BB4_199:
	setp.lt.s32 	%p137, %r1, 1;
	@%p137 bra 	$L__BB4_201;
	sub.s32 	%r1053, %r93, %r923;
	mul.wide.s32 	%rd267, %r1053, 4;
	add.s64 	%rd268, %rd1, %rd267;
	ld.global.f32 	%f149, [%rd268];
	st.shared.f32 	[%r100], %f149;
$L__BB4_201:
	setp.ge.u32 	%p138, %r1, %r27;
	@%p138 bra 	$L__BB4_203;
	add.s32 	%r1054, %r93, %r9;
	mul.wide.s32 	%rd269, %r1054, 4;
	add.s64 	%rd270, %rd1, %rd269;
	ld.global.f32 	%f150, [%rd270];
	st.shared.f32 	[%r95+4], %f150;
$L__BB4_203:
	mul.wide.s32 	%rd271, %r93, 4;
	add.s64 	%rd272, %rd1, %rd271;
	ld.global.f32 	%f151, [%rd272];
	st.shared.f32 	[%r96], %f151;
	add.s64 	%rd273, %rd3, %rd271;
	ld.global.f32 	%f152, [%rd273];
	st.shared.f32 	[%r98], %f152;
	add.s64 	%rd274, %rd2, %rd271;
	ld.global.f32 	%f153, [%rd274];
	st.shared.f32 	[%r99], %f153;
$L__BB4_204:
	cvt.s64.s32 	%rd275, %r14;
	cvt.s64.s32 	%rd276, %r81;
	add.s64 	%rd277, %rd276, %rd275;
	cvt.s64.s32 	%rd278, %r26;
	add.s64 	%rd279, %rd277, %rd278;
	shl.b64 	%rd280, %rd279, 2;
	add.s64 	%rd40, %rd1, %rd280;
	cvt.u64.u32 	%rd281, %r923;
	sub.s64 	%rd282, %rd277, %rd281;
	shl.b64 	%rd283, %rd282, 2;
	add.s64 	%rd41, %rd1, %rd283;
	cvt.s64.s32 	%rd284, %r9;
	add.s64 	%rd285, %rd277, %rd284;
	shl.b64 	%rd286, %rd285, 2;
	add.s64 	%rd42, %rd1, %rd286;
	shl.b64 	%rd287, %rd277, 2;
	add.s64 	%rd43, %rd2, %rd287;
	cvt.s64.s32 	%rd288, %r22;
	sub.s64 	%rd289, %rd277, %rd288;
	shl.b64 	%rd290, %rd289, 2;
	add.s64 	%rd44, %rd1, %rd290;
	add.s64 	%rd45, %rd3, %rd287;
	add.s64 	%rd46, %rd1, %rd287;
	max.s32 	%r1055, %r19, %r80;
	setp.ge.s32 	%p139, %r1055, %r5;
	@%p139 bra 	$L__BB4_214;
	setp.eq.s32 	%p140, %r2, 0;
	@%p140 bra 	$L__BB4_207;
	ld.global.f32 	%f154, [%rd44+4];
	st.shared.f32 	[%r97+4], %f154;
$L__BB4_207:
	setp.ge.u32 	%p141, %r2, %r25;
	@%p141 bra 	$L__BB4_209;
	ld.global.f32 	%f155, [%rd40+4];
	st.shared.f32 	[%r94+4], %f155;
$L__BB4_209:
	setp.lt.s32 	%p142, %r1, 1;
	@%p142 bra 	$L__BB4_211;
	ld.global.f32 	%f156, [%rd41+4];
	st.shared.f32 	[%r100+4], %f156;
$L__BB4_211:
	setp.ge.u32 	%p143, %r1, %r27;
	@%p143 bra 	$L__BB4_213;
	ld.global.f32 	%f157, [%rd42+4];
	st.shared.f32 	[%r95+8], %f157;
$L__BB4_213:
	ld.global.f32 	%f158, [%rd46+4];
	st.shared.f32 	[%r96+4], %f158;
	ld.global.f32 	%f159, [%rd45+4];
	st.shared.f32 	[%r98+4], %f159;
	ld.global.f32 	%f160, [%rd43+4];
	st.shared.f32 	[%r99+4], %f160;
$L__BB4_214:
	setp.ge.s32 	%p144, %r80, %r5;
	setp.ge.s32 	%p145, %r14, %r4;
	or.pred  	%p146, %p145, %p144;
	@%p146 bra 	$L__BB4_224;
	setp.eq.s32 	%p147, %r2, 0;
	@%p147 bra 	$L__BB4_217;
	ld.global.f32 	%f161, [%rd44+8];
	st.shared.f32 	[%r97+8], %f161;
$L__BB4_217:
	setp.ge.u32 	%p148, %r2, %r25;
	@%p148 bra 	$L__BB4_219;
	ld.global.f32 	%f162, [%rd40+8];
	st.shared.f32 	[%r94+8], %f162;
$L__BB4_219:
	setp.lt.s32 	%p149, %r1, 1;
	@%p149 bra 	$L__BB4_221;
	ld.global.f32 	%f163, [%rd41+8];
	st.shared.f32 	[%r100+8], %f163;
$L__BB4_221:
	setp.ge.u32 	%p150, %r1, %r27;
	@%p150 bra 	$L__BB4_223;
	ld.global.f32 	%f164, [%rd42+8];
	st.shared.f32 	[%r95+12], %f164;
$L__BB4_223:
	ld.global.f32 	%f165, [%rd46+8];
	st.shared.f32 	[%r96+8], %f165;
	ld.global.f32 	%f166, [%rd45+8];
	st.shared.f32 	[%r98+8], %f166;
	ld.global.f32 	%f167, [%rd43+8];
	st.shared.f32 	[%r99+8], %f167;
$L__BB4_224:
	add.s32 	%r1056, %r14, 3;
	max.s32 	%r1057, %r1056, %r80;
	setp.ge.s32 	%p151, %r1057, %r5;
	@%p151 bra 	$L__BB4_234;
	setp.eq.s32 	%p152, %r2, 0;
	@%p152 bra 	$L__BB4_227;
	ld.global.f32 	%f168, [%rd44+12];
	st.shared.f32 	[%r97+12], %f168;
$L__BB4_227:
	setp.ge.u32 	%p153, %r2, %r25;
	@%p153 bra 	$L__BB4_229;
	ld.global.f32 	%f169, [%rd40+12];
	st.shared.f32 	[%r94+12], %f169;
$L__BB4_229:
	setp.lt.s32 	%p154, %r1, 1;
	@%p154 bra 	$L__BB4_231;
	ld.global.f32 	%f170, [%rd41+12];
	st.shared.f32 	[%r100+12], %f170;
$L__BB4_231:
	setp.ge.u32 	%p155, %r1, %r27;
	@%p155 bra 	$L__BB4_233;
	ld.global.f32 	%f171, [%rd42+12];
	st.shared.f32 	[%r95+16], %f171;
$L__BB4_233:
	ld.global.f32 	%f172, [%rd46+12];
	st.shared.f32 	[%r96+12], %f172;
	ld.global.f32 	%f173, [%rd45+12];
	st.shared.f32 	[%r98+12], %f173;
	ld.global.f32 	%f174, [%rd43+12];
	st.shared.f32 	[%r99+12], %f174;
$L__BB4_234:
	setp.lt.s32 	%p156, %r12, 5;
	add.s32 	%r1690, %r15, 4;
	setp.ge.s32 	%p157, %r1690, %r5;
	or.pred  	%p158, %p156, %p157;
	@%p158 bra 	$L__BB4_331;
	setp.gt.s32 	%p159, %r9, 4;
	add.s32 	%r102, %r14, 4;
	setp.lt.s32 	%p160, %r102, %r5;
	and.pred  	%p1, %p159, %p160;
	ld.const.u32 	%r1059, [RADIUS];
	cvt.s64.s32 	%rd48, %r1059;
	mul.lo.s32 	%r103, %r5, %r1059;
	add.s32 	%r104, %r10, -1;
	mul.lo.s32 	%r105, %r5, %r12;
	add.s32 	%r106, %r7, -1;
	sub.s32 	%r1060, %r4, %r14;
	add.s32 	%r1061, %r1060, -3;
	add.s32 	%r1062, %r8, -4;
	min.u32 	%r107, %r1061, %r1062;
	add.s32 	%r1063, %r107, 1;
	and.b32  	%r108, %r1063, 3;
	mov.b32 	%r1681, 4;
	not.pred 	%p161, %p1;
	cvt.s64.s32 	%rd351, %r105;
	cvt.s64.s32 	%rd353, %r14;
	cvt.u64.u32 	%rd368, %r9;
	mov.u32 	%r1680, %r1690;
$L__BB4_236:
	mov.u32 	%r110, %r1681;
	@%p161 bra 	$L__BB4_330;
	cvt.u32.u64 	%r1064, %rd48;
	mul.lo.s32 	%r111, %r5, %r1680;
	mul.lo.s32 	%r1066, %r13, %r3;
	mad.lo.s32 	%r112, %r110, %r9, %r1066;
	add.s32 	%r1067, %r1064, %r110;
	setp.ge.s32 	%p162, %r110, %r1064;
	ld.const.u32 	%r1068, [RADIUS];
	shl.b32 	%r1069, %r1068, 1;
	add.s32 	%r1070, %r1069, %r9;
	add.s32 	%r1071, %r8, 3;
	mul.lo.s32 	%r1072, %r1071, %r3;
	add.s32 	%r1073, %r11, 3;
	mul.lo.s32 	%r1074, %r1072, %r1073;
	mad.lo.s32 	%r113, %r1070, %r110, %r1074;
	add.s32 	%r1075, %r1067, %r12;
	mad.lo.s32 	%r114, %r1070, %r1075, %r1074;
	mad.lo.s32 	%r115, %r1070, %r1067, %r1074;
	@%p162 bra 	$L__BB4_275;
	setp.eq.s32 	%p196, %r107, 0;
	mov.b32 	%r1685, 4;
	mov.u32 	%r1684, %r102;
	@%p196 bra 	$L__BB4_263;
	mov.b32 	%r1683, 4;
	cvt.s64.s32 	%rd352, %r111;
	mov.u32 	%r1684, %r102;
$L__BB4_240:
	cvt.u32.u64 	%r1134, %rd48;
	add.s32 	%r118, %r111, %r1684;
	add.s32 	%r1135, %r112, %r1683;
	add.s32 	%r1136, %r1134, %r1683;
	add.s32 	%r1137, %r1136, %r114;
	shl.b32 	%r1138, %r1137, 2;
	add.s32 	%r119, %r17, %r1138;
	add.s32 	%r1139, %r1683, %r115;
	shl.b32 	%r1140, %r1139, 2;
	add.s32 	%r120, %r17, %r1140;
	add.s32 	%r1141, %r115, %r8;
	add.s32 	%r1142, %r1136, %r1141;
	shl.b32 	%r1143, %r1142, 2;
	add.s32 	%r121, %r17, %r1143;
	add.s32 	%r1144, %r1136, %r115;
	shl.b32 	%r1145, %r1144, 2;
	add.s32 	%r122, %r17, %r1145;
	shl.b32 	%r1146, %r1135, 2;
	mov.u32 	%r1147, sharedMem;
	add.s32 	%r123, %r1147, %r1146;
	add.s32 	%r124, %r16, %r1146;
	add.s32 	%r1148, %r1136, %r113;
	shl.b32 	%r1149, %r1148, 2;
	add.s32 	%r125, %r17, %r1149;
	max.s32 	%r1150, %r1684, %r1680;
	setp.ge.s32 	%p197, %r1150, %r5;
	@%p197 bra 	$L__BB4_251;
	setp.eq.s32 	%p198, %r2, 0;
	@%p198 bra 	$L__BB4_243;
	sub.s32 	%r1151, %r118, %r103;
	mul.wide.s32 	%rd330, %r1151, 4;
	add.s64 	%rd331, %rd1, %rd330;
	ld.global.f32 	%f210, [%rd331];
	st.shared.f32 	[%r125], %f210;
$L__BB4_243:
	setp.ge.u32 	%p199, %r2, %r104;
	@%p199 bra 	$L__BB4_245;
	add.s32 	%r1152, %r105, %r118;
	mul.wide.s32 	%rd332, %r1152, 4;
	add.s64 	%rd333, %rd1, %rd332;
	ld.global.f32 	%f211, [%rd333];
	st.shared.f32 	[%r119], %f211;
$L__BB4_245:
	setp.ge.s32 	%p200, %r1683, %r1134;
	@%p200 bra 	$L__BB4_250;
	setp.lt.s32 	%p201, %r1, 1;
	@%p201 bra 	$L__BB4_248;
	sub.s32 	%r1155, %r118, %r1134;
	mul.wide.s32 	%rd334, %r1155, 4;
	add.s64 	%rd335, %rd1, %rd334;
	ld.global.f32 	%f212, [%rd335];
	st.shared.f32 	[%r120], %f212;
$L__BB4_248:
	setp.ge.u32 	%p202, %r1, %r106;
	@%p202 bra 	$L__BB4_250;
	add.s32 	%r1156, %r118, %r9;
	mul.wide.s32 	%rd336, %r1156, 4;
	add.s64 	%rd337, %rd1, %rd336;
	ld.global.f32 	%f213, [%rd337];
	st.shared.f32 	[%r121+4], %f213;
$L__BB4_250:
	mul.wide.s32 	%rd338, %r118, 4;
	add.s64 	%rd339, %rd1, %rd338;
	ld.global.f32 	%f214, [%rd339];
	st.shared.f32 	[%r122], %f214;
	add.s64 	%rd340, %rd3, %rd338;
	ld.global.f32 	%f215, [%rd340];
	st.shared.f32 	[%r123], %f215;
	add.s64 	%rd341, %rd2, %rd338;
	ld.global.f32 	%f216, [%rd341];
	st.shared.f32 	[%r124], %f216;
$L__BB4_251:
	add.s32 	%r126, %r1683, 1;
	add.s32 	%r127, %r126, %r14;
	max.s32 	%r1157, %r127, %r1680;
	setp.ge.s32 	%p203, %r1157, %r5;
	@%p203 bra 	$L__BB4_262;
	setp.eq.s32 	%p204, %r2, 0;
	@%p204 bra 	$L__BB4_254;
	cvt.s64.s32 	%rd342, %r103;
	cvt.s64.s32 	%rd343, %r111;
	cvt.s64.s32 	%rd344, %r14;
	cvt.s64.s32 	%rd345, %r1683;
	add.s64 	%rd346, %rd345, %rd344;
	add.s64 	%rd347, %rd346, %rd343;
	sub.s64 	%rd348, %rd347, %rd342;
	shl.b64 	%rd349, %rd348, 2;
	add.s64 	%rd350, %rd1, %rd349;
	ld.global.f32 	%f217, [%rd350+4];
	st.shared.f32 	[%r125+4], %f217;
$L__BB4_254:
	setp.ge.u32 	%p205, %r2, %r104;
	@%p205 bra 	$L__BB4_256;
	cvt.s64.s32 	%rd354, %r1683;
	add.s64 	%rd355, %rd354, %rd353;
	add.s64 	%rd356, %rd355, %rd352;
	add.s64 	%rd357, %rd356, %rd351;
	shl.b64 	%rd358, %rd357, 2;
	add.s64 	%rd359, %rd1, %rd358;
	ld.global.f32 	%f218, [%rd359+4];
	st.shared.f32 	[%r119+4], %f218;
$L__BB4_256:
	cvt.u32.u64 	%r1158, %rd48;
	setp.ge.s32 	%p206, %r126, %r1158;
	@%p206 bra 	$L__BB4_261;
	setp.lt.s32 	%p207, %r1, 1;
	@%p207 bra 	$L__BB4_259;
	cvt.s64.s32 	%rd362, %r1683;
	add.s64 	%rd363, %rd362, %rd353;
	add.s64 	%rd364, %rd363, %rd352;
	sub.s64 	%rd365, %rd364, %rd48;
	shl.b64 	%rd366, %rd365, 2;
	add.s64 	%rd367, %rd1, %rd366;
	ld.global.f32 	%f219, [%rd367+4];
	st.shared.f32 	[%r120+4], %f219;
$L__BB4_259:
	setp.ge.u32 	%p208, %r1, %r106;
	@%p208 bra 	$L__BB4_261;
	cvt.s64.s32 	%rd369, %r111;
	cvt.s64.s32 	%rd370, %r14;
	cvt.s64.s32 	%rd371, %r1683;
	add.s64 	%rd372, %rd371, %rd370;
	add.s64 	%rd373, %rd372, %rd369;
	add.s64 	%rd374, %rd373, %rd368;
	shl.b64 	%rd375, %rd374, 2;
	add.s64 	%rd376, %rd1, %rd375;
	ld.global.f32 	%f220, [%rd376+4];
	st.shared.f32 	[%r121+8], %f220;
$L__BB4_261:
	cvt.s64.s32 	%rd377, %r111;
	cvt.s64.s32 	%rd378, %r14;
	cvt.s64.s32 	%rd379, %r1683;
	add.s64 	%rd380, %rd379, %rd378;
	add.s64 	%rd381, %rd380, %rd377;
	shl.b64 	%rd382, %rd381, 2;
	add.s64 	%rd383, %rd1, %rd382;
	ld.global.f32 	%f221, [%rd383+4];
	st.shared.f32 	[%r122+4], %f221;
	add.s64 	%rd384, %rd3, %rd382;
	ld.global.f32 	%f222, [%rd384+4];
	st.shared.f32 	[%r123+4], %f222;
	add.s64 	%rd385, %rd2, %rd382;
	ld.global.f32 	%f223, [%rd385+4];
	st.shared.f32 	[%r124+4], %f223;
$L__BB4_262:
	add.s32 	%r1685, %r1683, 2;
	add.s32 	%r1684, %r127, 1;
	add.s32 	%r1159, %r1683, -2;
	add.s32 	%r1160, %r107, 1;
	and.b32  	%r1161, %r1160, -2;
	setp.ne.s32 	%p209, %r1159, %r1161;
	mov.u32 	%r1683, %r1685;
	@%p209 bra 	$L__BB4_240;
$L__BB4_263:
	and.b32  	%r1162, %r107, 1;
	setp.eq.b32 	%p210, %r1162, 1;
	@%p210 bra 	$L__BB4_330;
	cvt.u32.u64 	%r1163, %rd48;
	add.s32 	%r132, %r111, %r1684;
	add.s32 	%r133, %r1163, %r1685;
	max.s32 	%r1164, %r1684, %r1680;
	setp.ge.s32 	%p211, %r1164, %r5;
	@%p211 bra 	$L__BB4_330;
	setp.eq.s32 	%p212, %r2, 0;
	@%p212 bra 	$L__BB4_267;
	sub.s32 	%r1165, %r132, %r103;
	mul.wide.s32 	%rd386, %r1165, 4;
	add.s64 	%rd387, %rd1, %rd386;
	ld.global.f32 	%f224, [%rd387];
	add.s32 	%r1166, %r133, %r113;
	shl.b32 	%r1167, %r1166, 2;
	add.s32 	%r1168, %r17, %r1167;
	st.shared.f32 	[%r1168], %f224;
$L__BB4_267:
	setp.ge.u32 	%p213, %r2, %r104;
	@%p213 bra 	$L__BB4_269;
	add.s32 	%r1169, %r105, %r132;
	mul.wide.s32 	%rd388, %r1169, 4;
	add.s64 	%rd389, %rd1, %rd388;
	ld.global.f32 	%f225, [%rd389];
	add.s32 	%r1170, %r133, %r114;
	shl.b32 	%r1171, %r1170, 2;
	add.s32 	%r1172, %r17, %r1171;
	st.shared.f32 	[%r1172], %f225;
$L__BB4_269:
	setp.ge.s32 	%p214, %r1685, %r1163;
	@%p214 bra 	$L__BB4_274;
	setp.lt.s32 	%p215, %r1, 1;
	@%p215 bra 	$L__BB4_272;
	sub.s32 	%r1175, %r132, %r1163;
	mul.wide.s32 	%rd390, %r1175, 4;
	add.s64 	%rd391, %rd1, %rd390;
	ld.global.f32 	%f226, [%rd391];
	add.s32 	%r1176, %r1685, %r115;
	shl.b32 	%r1177, %r1176, 2;
	add.s32 	%r1178, %r17, %r1177;
	st.shared.f32 	[%r1178], %f226;
$L__BB4_272:
	setp.ge.u32 	%p216, %r1, %r106;
	@%p216 bra 	$L__BB4_274;
	add.s32 	%r1179, %r132, %r9;
	mul.wide.s32 	%rd392, %r1179, 4;
	add.s64 	%rd393, %rd1, %rd392;
	ld.global.f32 	%f227, [%rd393];
	add.s32 	%r1180, %r115, %r8;
	add.s32 	%r1181, %r133, %r1180;
	shl.b32 	%r1182, %r1181, 2;
	add.s32 	%r1183, %r17, %r1182;
	st.shared.f32 	[%r1183+4], %f227;
$L__BB4_274:
	add.s32 	%r1184, %r112, %r1685;
	mul.wide.s32 	%rd394, %r132, 4;
	add.s64 	%rd395, %rd1, %rd394;
	ld.global.f32 	%f228, [%rd395];
	add.s32 	%r1185, %r133, %r115;
	shl.b32 	%r1186, %r1185, 2;
	add.s32 	%r1187, %r17, %r1186;
	st.shared.f32 	[%r1187], %f228;
	add.s64 	%rd396, %rd3, %rd394;
	ld.global.f32 	%f229, [%rd396];
	shl.b32 	%r1188, %r1184, 2;
	mov.u32 	%r1189, sharedMem;
	add.s32 	%r1190, %r1189, %r1188;
	st.shared.f32 	[%r1190], %f229;
	add.s64 	%rd397, %rd2, %rd394;
	ld.global.f32 	%f230, [%rd397];
	add.s32 	%r1191, %r16, %r1188;
	st.shared.f32 	[%r1191], %f230;
	bra.uni 	$L__BB4_330;
$L__BB4_275:
	setp.lt.u32 	%p163, %r107, 3;
	mov.b32 	%r1689, 4;
	mov.u32 	%r1688, %r102;
	@%p163 bra 	$L__BB4_306;
	mov.b32 	%r1687, 4;
	mov.u32 	%r1688, %r102;
$L__BB4_277:
	cvt.u32.u64 	%r1078, %rd48;
	add.s32 	%r136, %r111, %r1688;
	add.s32 	%r1079, %r112, %r1687;
	add.s32 	%r1080, %r1078, %r1687;
	add.s32 	%r1081, %r1687, %r115;
	shl.b32 	%r1082, %r1081, 2;
	add.s32 	%r137, %r17, %r1082;
	add.s32 	%r1083, %r115, %r8;
	add.s32 	%r1084, %r1080, %r1083;
	shl.b32 	%r1085, %r1084, 2;
	add.s32 	%r138, %r17, %r1085;
	add.s32 	%r1086, %r1080, %r115;
	shl.b32 	%r1087, %r1086, 2;
	add.s32 	%r139, %r17, %r1087;
	shl.b32 	%r1088, %r1079, 2;
	mov.u32 	%r1089, sharedMem;
	add.s32 	%r140, %r1089, %r1088;
	add.s32 	%r141, %r16, %r1088;
	max.s32 	%r1090, %r1688, %r1680;
	setp.ge.s32 	%p164, %r1090, %r5;
	@%p164 bra 	$L__BB4_284;
	setp.ge.s32 	%p165, %r1687, %r1078;
	@%p165 bra 	$L__BB4_283;
	setp.lt.s32 	%p166, %r1, 1;
	@%p166 bra 	$L__BB4_281;
	sub.s32 	%r1093, %r136, %r1078;
	mul.wide.s32 	%rd292, %r1093, 4;
	add.s64 	%rd293, %rd1, %rd292;
	ld.global.f32 	%f175, [%rd293];
	st.shared.f32 	[%r137], %f175;
$L__BB4_281:
	setp.ge.u32 	%p167, %r1, %r106;
	@%p167 bra 	$L__BB4_283;
	add.s32 	%r1094, %r136, %r9;
	mul.wide.s32 	%rd294, %r1094, 4;
	add.s64 	%rd295, %rd1, %rd294;
	ld.global.f32 	%f176, [%rd295];
	st.shared.f32 	[%r138+4], %f176;
$L__BB4_283:
	mul.wide.s32 	%rd296, %r136, 4;
	add.s64 	%rd297, %rd1, %rd296;
	ld.global.f32 	%f177, [%rd297];
	st.shared.f32 	[%r139], %f177;
	add.s64 	%rd298, %rd3, %rd296;
	ld.global.f32 	%f178, [%rd298];
	st.shared.f32 	[%r140], %f178;
	add.s64 	%rd299, %rd2, %rd296;
	ld.global.f32 	%f179, [%rd299];
	st.shared.f32 	[%r141], %f179;
$L__BB4_284:
	add.s32 	%r142, %r1687, 1;
	add.s32 	%r143, %r142, %r14;
	cvt.s64.s32 	%rd300, %r14;
	cvt.s64.s32 	%rd301, %r1687;
	add.s64 	%rd302, %rd301, %rd300;
	cvt.s64.s32 	%rd303, %r111;
	add.s64 	%rd304, %rd302, %rd303;
	sub.s64 	%rd305, %rd304, %rd48;
	shl.b64 	%rd306, %rd305, 2;
	add.s64 	%rd49, %rd1, %rd306;
	cvt.u64.u32 	%rd307, %r9;
	add.s64 	%rd308, %rd304, %rd307;
	shl.b64 	%rd309, %rd308, 2;
	add.s64 	%rd50, %rd1, %rd309;
	shl.b64 	%rd310, %rd304, 2;
	add.s64 	%rd51, %rd2, %rd310;
	add.s64 	%rd52, %rd3, %rd310;
	add.s64 	%rd53, %rd1, %rd310;
	max.s32 	%r1095, %r143, %r1680;
	setp.ge.s32 	%p168, %r1095, %r5;
	@%p168 bra 	$L__BB4_291;
	cvt.u32.u64 	%r1096, %rd48;
	setp.ge.s32 	%p169, %r142, %r1096;
	@%p169 bra 	$L__BB4_290;
	setp.lt.s32 	%p170, %r1, 1;
	@%p170 bra 	$L__BB4_288;
	ld.global.f32 	%f180, [%rd49+4];
	st.shared.f32 	[%r137+4], %f180;
$L__BB4_288:
	setp.ge.u32 	%p171, %r1, %r106;
	@%p171 bra 	$L__BB4_290;
	ld.global.f32 	%f181, [%rd50+4];
	st.shared.f32 	[%r138+8], %f181;
$L__BB4_290:
	ld.global.f32 	%f182, [%rd53+4];
	st.shared.f32 	[%r139+4], %f182;
	ld.global.f32 	%f183, [%rd52+4];
	st.shared.f32 	[%r140+4], %f183;
	ld.global.f32 	%f184, [%rd51+4];
	st.shared.f32 	[%r141+4], %f184;
$L__BB4_291:
	add.s32 	%r1097, %r143, 1;
	max.s32 	%r1098, %r1097, %r1680;
	setp.ge.s32 	%p172, %r1098, %r5;
	@%p172 bra 	$L__BB4_298;
	cvt.u32.u64 	%r1099, %rd48;
	add.s32 	%r1100, %r1687, 2;
	setp.ge.s32 	%p173, %r1100, %r1099;
	@%p173 bra 	$L__BB4_297;
	setp.lt.s32 	%p174, %r1, 1;
	@%p174 bra 	$L__BB4_295;
	ld.global.f32 	%f185, [%rd49+8];
	st.shared.f32 	[%r137+8], %f185;
$L__BB4_295:
	setp.ge.u32 	%p175, %r1, %r106;
	@%p175 bra 	$L__BB4_297;
	ld.global.f32 	%f186, [%rd50+8];
	st.shared.f32 	[%r138+12], %f186;
$L__BB4_297:
	ld.global.f32 	%f187, [%rd53+8];
	st.shared.f32 	[%r139+8], %f187;
	ld.global.f32 	%f188, [%rd52+8];
	st.shared.f32 	[%r140+8], %f188;
	ld.global.f32 	%f189, [%rd51+8];
	st.shared.f32 	[%r141+8], %f189;
$L__BB4_298:
	add.s32 	%r1101, %r143, 2;
	max.s32 	%r1102, %r1101, %r1680;
	setp.ge.s32 	%p176, %r1102, %r5;
	@%p176 bra 	$L__BB4_305;
	cvt.u32.u64 	%r1103, %rd48;
	add.s32 	%r1104, %r1687, 3;
	setp.ge.s32 	%p177, %r1104, %r1103;
	@%p177 bra 	$L__BB4_304;
	setp.lt.s32 	%p178, %r1, 1;
	@%p178 bra 	$L__BB4_302;
	ld.global.f32 	%f190, [%rd49+12];
	st.shared.f32 	[%r137+12], %f190;
$L__BB4_302:
	setp.ge.u32 	%p179, %r1, %r106;
	@%p179 bra 	$L__BB4_304;
	ld.global.f32 	%f191, [%rd50+12];
	st.shared.f32 	[%r138+16], %f191;
$L__BB4_304:
	ld.global.f32 	%f192, [%rd53+12];
	st.shared.f32 	[%r139+12], %f192;
	ld.global.f32 	%f193, [%rd52+12];
	st.shared.f32 	[%r140+12], %f193;
	ld.global.f32 	%f194, [%rd51+12];
	st.shared.f32 	[%r141+12], %f194;
$L__BB4_305:
	add.s32 	%r1689, %r1687, 4;
	add.s32 	%r1688, %r143, 3;
	add.s32 	%r1105, %r107, 1;
	and.b32  	%r1106, %r1105, -4;
	setp.ne.s32 	%p180, %r1687, %r1106;
	mov.u32 	%r1687, %r1689;
	@%p180 bra 	$L__BB4_277;
$L__BB4_306:
	setp.eq.s32 	%p181, %r108, 0;
	@%p181 bra 	$L__BB4_330;
	cvt.u32.u64 	%r1107, %rd48;
	add.s32 	%r148, %r111, %r1688;
	add.s32 	%r1108, %r112, %r1689;
	add.s32 	%r1109, %r1107, %r1689;
	add.s32 	%r1110, %r1689, %r115;
	shl.b32 	%r1111, %r1110, 2;
	add.s32 	%r149, %r17, %r1111;
	add.s32 	%r1112, %r115, %r8;
	add.s32 	%r1113, %r1109, %r1112;
	shl.b32 	%r1114, %r1113, 2;
	add.s32 	%r150, %r17, %r1114;
	add.s32 	%r1115, %r1109, %r115;
	shl.b32 	%r1116, %r1115, 2;
	add.s32 	%r151, %r17, %r1116;
	shl.b32 	%r1117, %r1108, 2;
	mov.u32 	%r1118, sharedMem;
	add.s32 	%r152, %r1118, %r1117;
	add.s32 	%r153, %r16, %r1117;
	max.s32 	%r1119, %r1688, %r1680;
	setp.ge.s32 	%p182, %r1119, %r5;
	@%p182 bra 	$L__BB4_314;
	setp.ge.s32 	%p183, %r1689, %r1107;
	@%p183 bra 	$L__BB4_313;
	setp.lt.s32 	%p184, %r1, 1;
	@%p184 bra 	$L__BB4_311;
	sub.s32 	%r1122, %r148, %r1107;
	mul.wide.s32 	%rd311, %r1122, 4;
	add.s64 	%rd312, %rd1, %rd311;
	ld.global.f32 	%f195, [%rd312];
	st.shared.f32 	[%r149], %f195;
$L__BB4_311:
	setp.ge.u32 	%p185, %r1, %r106;
	@%p185 bra 	$L__BB4_313;
	add.s32 	%r1123, %r148, %r9;
	mul.wide.s32 	%rd313, %r1123, 4;
	add.s64 	%rd314, %rd1, %rd313;
	ld.global.f32 	%f196, [%rd314];
	st.shared.f32 	[%r150+4], %f196;
$L__BB4_313:
	mul.wide.s32 	%rd315, %r148, 4;
	add.s64 	%rd316, %rd1, %rd315;
	ld.global.f32 	%f197, [%rd316];
	st.shared.f32 	[%r151], %f197;
	add.s64 	%rd317, %rd3, %rd315;
	ld.global.f32 	%f198, [%rd317];
	st.shared.f32 	[%r152], %f198;
	add.s64 	%rd318, %rd2, %rd315;
	ld.global.f32 	%f199, [%rd318];
	st.shared.f32 	[%r153], %f199;
$L__BB4_314:
	setp.eq.s32 	%p186, %r108, 1;
	add.s32 	%r154, %r1689, 1;
	@%p186 bra 	$L__BB4_330;
	add.s32 	%r1124, %r154, %r14;
	cvt.s64.s32 	%rd320, %r1689;
	add.s64 	%rd321, %rd320, %rd353;
	cvt.s64.s32 	%rd322, %r111;
	add.s64 	%rd323, %rd321, %rd322;
	sub.s64 	%rd324, %rd323, %rd48;
	shl.b64 	%rd325, %rd324, 2;
	add.s64 	%rd54, %rd1, %rd325;
	add.s64 	%rd327, %rd323, %rd368;
	shl.b64 	%rd328, %rd327, 2;
	add.s64 	%rd55, %rd1, %rd328;
	shl.b64 	%rd329, %rd323, 2;
	add.s64 	%rd56, %rd2, %rd329;
	add.s64 	%rd57, %rd3, %rd329;
	add.s64 	%rd58, %rd1, %rd329;
	max.s32 	%r1125, %r1124, %r1680;
	setp.ge.s32 	%p187, %r1125, %r5;
	@%p187 bra 	$L__BB4_322;
	setp.ge.s32 	%p188, %r154, %r1107;
	@%p188 bra 	$L__BB4_321;
	setp.lt.s32 	%p189, %r1, 1;
	@%p189 bra 	$L__BB4_319;
	ld.global.f32 	%f200, [%rd54+4];
	st.shared.f32 	[%r149+4], %f200;
$L__BB4_319:
	setp.ge.u32 	%p190, %r1, %r106;
	@%p190 bra 	$L__BB4_321;
	ld.global.f32 	%f201, [%rd55+4];
	st.shared.f32 	[%r150+8], %f201;
$L__BB4_321:
	ld.global.f32 	%f202, [%rd58+4];
	st.shared.f32 	[%r151+4], %f202;
	ld.global.f32 	%f203, [%rd57+4];
	st.shared.f32 	[%r152+4], %f203;
	ld.global.f32 	%f204, [%rd56+4];
	st.shared.f32 	[%r153+4], %f204;
$L__BB4_322:
	setp.eq.s32 	%p191, %r108, 2;
	@%p191 bra 	$L__BB4_330;
	add.s32 	%r1127, %r1689, %r14;
	add.s32 	%r1128, %r1127, 2;
	max.s32 	%r1129, %r1128, %r1680;
	setp.ge.s32 	%p192, %r1129, %r5;
	@%p192 bra 	$L__BB4_330;
	add.s32 	%r1131, %r1689, 2;
	setp.ge.s32 	%p193, %r1131, %r1107;
	@%p193 bra 	$L__BB4_329;
	setp.lt.s32 	%p194, %r1, 1;
	@%p194 bra 	$L__BB4_327;
	ld.global.f32 	%f205, [%rd54+8];
	st.shared.f32 	[%r149+8], %f205;
$L__BB4_327:
	setp.ge.u32 	%p195, %r1, %r106;
	@%p195 bra 	$L__BB4_329;
	ld.global.f32 	%f206, [%rd55+8];
	st.shared.f32 	[%r150+12], %f206;
$L__BB4_329:
	ld.global.f32 	%f207, [%rd58+8];
	st.shared.f32 	[%r151+8], %f207;
	ld.global.f32 	%f208, [%rd57+8];
	st.shared.f32 	[%r152+8], %f208;
	ld.global.f32 	%f209, [%rd56+8];
	st.shared.f32 	[%r153+8], %f209;
$L__BB4_330:
	add.s32 	%r1681, %r110, 1;
	setp.lt.s32 	%p217, %r1681, %r12;
	add.s32 	%r1680, %r18, %r110;
	setp.lt.s32 	%p218, %r1680, %r5;
	and.pred  	%p219, %p217, %p218;
	@%p219 bra 	$L__BB4_236;
$L__BB4_331:
	setp.ge.s32 	%p220, %r18, %r4;
	bar.sync 	0;
	@%p220 bra 	$L__BB4_365;
	add.s32 	%r1192, %r14, 1;
	setp.ge.s32 	%p221, %r1192, %r4;
	mul.lo.s32 	%r157, %r13, %r3;
	ld.const.u32 	%r158, [RADIUS];
	shl.b32 	%r1193, %r158, 1;
	add.s32 	%r159, %r1193, %r9;
	add.s32 	%r160, %r8, 3;
	@%p221 bra 	$L__BB4_365;
	mul.lo.s32 	%r1194, %r160, %r3;
	add.s32 	%r1195, %r11, 3;
	mul.lo.s32 	%r1196, %r1194, %r1195;
	mul.lo.s32 	%r161, %r5, %r15;
	setp.lt.s32 	%p222, %r15, 1;
	setp.gt.s32 	%p223, %r15, %r4;
	mul.lo.s32 	%r1197, %r159, %r158;
	add.s32 	%r162, %r158, 1;
	add.s32 	%r1198, %r1197, %r159;
	add.s32 	%r163, %r1196, %r1198;
	shl.b32 	%r1199, %r159, 1;
	sub.s32 	%r1200, %r1198, %r1199;
	add.s32 	%r1201, %r1196, %r1200;
	add.s32 	%r164, %r161, %r14;
	setp.gt.s32 	%p224, %r14, 0;
	setp.le.s32 	%p225, %r14, %r4;
	and.pred  	%p2, %p224, %p225;
	not.pred 	%p226, %p2;
	or.pred  	%p227, %p226, %p222;
	add.s32 	%r1202, %r1196, %r1197;
	add.s32 	%r165, %r158, %r1202;
	shl.b32 	%r1203, %r165, 2;
	add.s32 	%r166, %r17, %r1203;
	add.s32 	%r1204, %r158, %r1201;
	shl.b32 	%r1205, %r1204, 2;
	add.s32 	%r167, %r17, %r1205;
	or.pred  	%p228, %p227, %p223;
	@%p228 bra 	$L__BB4_335;
	shl.b32 	%r1206, %r157, 2;
	mov.u32 	%r1207, sharedMem;
	add.s32 	%r1208, %r1207, %r1206;
	ld.shared.f32 	%f231, [%r1208];
	ld.shared.f32 	%f232, [%r166+4];
	ld.shared.f32 	%f233, [%r166+-4];
	sub.f32 	%f234, %f232, %f233;
	mul.f32 	%f235, %f234, 0f3F000000;
	div.rn.f32 	%f236, %f235, %f1;
	sub.f32 	%f237, %f231, %f236;
	mul.wide.s32 	%rd398, %r164, 4;
	add.s64 	%rd399, %rd3, %rd398;
	st.global.f32 	[%rd399], %f237;
	add.s32 	%r1209, %r16, %r1206;
	ld.shared.f32 	%f238, [%r1209];
	add.s32 	%r1210, %r165, %r159;
	shl.b32 	%r1211, %r1210, 2;
	add.s32 	%r1212, %r17, %r1211;
	ld.shared.f32 	%f239, [%r1212];
	ld.shared.f32 	%f240, [%r167];
	sub.f32 	%f241, %f239, %f240;
	mul.f32 	%f242, %f241, 0f3F000000;
	div.rn.f32 	%f243, %f242, %f1;
	sub.f32 	%f244, %f238, %f243;
	add.s64 	%rd400, %rd2, %rd398;
	st.global.f32 	[%rd400], %f244;
$L__BB4_335:
	setp.gt.s32 	%p229, %r15, %r4;
	setp.lt.s32 	%p230, %r15, 1;
	setp.lt.s32 	%p231, %r14, 0;
	setp.ge.s32 	%p232, %r14, %r4;
	or.pred  	%p233, %p231, %p230;
	or.pred  	%p234, %p233, %p232;
	or.pred  	%p235, %p234, %p229;
	@%p235 bra 	$L__BB4_337;
	shl.b32 	%r1213, %r157, 2;
	mov.u32 	%r1214, sharedMem;
	add.s32 	%r1215, %r1214, %r1213;
	ld.shared.f32 	%f245, [%r1215+4];
	ld.shared.f32 	%f246, [%r166+8];
	ld.shared.f32 	%f247, [%r166];
	sub.f32 	%f248, %f246, %f247;
	mul.f32 	%f249, %f248, 0f3F000000;
	div.rn.f32 	%f250, %f249, %f1;
	sub.f32 	%f251, %f245, %f250;
	cvt.s64.s32 	%rd401, %r161;
	cvt.u64.u32 	%rd402, %r14;
	add.s64 	%rd403, %rd401, %rd402;
	shl.b64 	%rd404, %rd403, 2;
	add.s64 	%rd405, %rd3, %rd404;
	st.global.f32 	[%rd405+4], %f251;
	add.s32 	%r1216, %r16, %r1213;
	ld.shared.f32 	%f252, [%r1216+4];
	add.s32 	%r1217, %r158, %r163;
	shl.b32 	%r1218, %r1217, 2;
	add.s32 	%r1219, %r17, %r1218;
	ld.shared.f32 	%f253, [%r1219+4];
	ld.shared.f32 	%f254, [%r167+4];
	sub.f32 	%f255, %f253, %f254;
	mul.f32 	%f256, %f255, 0f3F000000;
	div.rn.f32 	%f257, %f256, %f1;
	sub.f32 	%f258, %f252, %f257;
	add.s64 	%rd406, %rd2, %rd404;
	st.global.f32 	[%rd406+4], %f258;
$L__BB4_337:
	setp.gt.s32 	%p236, %r15, %r4;
	setp.lt.s32 	%p237, %r15, 1;
	add.s32 	%r1220, %r14, 2;
	setp.gt.s32 	%p238, %r14, -2;
	setp.le.s32 	%p239, %r1220, %r4;
	and.pred  	%p3, %p238, %p239;
	not.pred 	%p240, %p3;
	or.pred  	%p241, %p240, %p237;
	or.pred  	%p242, %p241, %p236;
	@%p242 bra 	$L__BB4_339;
	shl.b32 	%r1221, %r157, 2;
	mov.u32 	%r1222, sharedMem;
	add.s32 	%r1223, %r1222, %r1221;
	ld.shared.f32 	%f259, [%r1223+8];
	ld.shared.f32 	%f260, [%r166+12];
	ld.shared.f32 	%f261, [%r166+4];
	sub.f32 	%f262, %f260, %f261;
	mul.f32 	%f263, %f262, 0f3F000000;
	div.rn.f32 	%f264, %f263, %f1;
	sub.f32 	%f265, %f259, %f264;
	cvt.s64.s32 	%rd407, %r161;
	cvt.s64.s32 	%rd408, %r14;
	add.s64 	%rd409, %rd407, %rd408;
	shl.b64 	%rd410, %rd409, 2;
	add.s64 	%rd411, %rd3, %rd410;
	st.global.f32 	[%rd411+8], %f265;
	add.s32 	%r1224, %r16, %r1221;
	ld.shared.f32 	%f266, [%r1224+8];
	add.s32 	%r1225, %r158, %r163;
	shl.b32 	%r1226, %r1225, 2;
	add.s32 	%r1227, %r17, %r1226;
	ld.shared.f32 	%f267, [%r1227+8];
	ld.shared.f32 	%f268, [%r167+8];
	sub.f32 	%f269, %f267, %f268;
	mul.f32 	%f270, %f269, 0f3F000000;
	div.rn.f32 	%f271, %f270, %f1;
	sub.f32 	%f272, %f266, %f271;
	add.s64 	%rd412, %rd2, %rd410;
	st.global.f32 	[%rd412+8], %f272;
$L__BB4_339:
	setp.gt.s32 	%p243, %r15, %r4;
	setp.lt.s32 	%p244, %r15, 1;
	add.s32 	%r1228, %r14, 3;
	setp.gt.s32 	%p245, %r14, -3;
	setp.le.s32 	%p246, %r1228, %r4;
	and.pred  	%p4, %p245, %p246;
	not.pred 	%p247, %p4;
	or.pred  	%p248, %p247, %p244;
	or.pred  	%p249, %p248, %p243;
	@%p249 bra 	$L__BB4_341;
	shl.b32 	%r1229, %r157, 2;
	mov.u32 	%r1230, sharedMem;
	add.s32 	%r1231, %r1230, %r1229;
	ld.shared.f32 	%f273, [%r1231+12];
	ld.shared.f32 	%f274, [%r166+16];
	ld.shared.f32 	%f275, [%r166+8];
	sub.f32 	%f276, %f274, %f275;
	mul.f32 	%f277, %f276, 0f3F000000;
	div.rn.f32 	%f278, %f277, %f1;
	sub.f32 	%f279, %f273, %f278;
	cvt.s64.s32 	%rd413, %r161;
	cvt.s64.s32 	%rd414, %r14;
	add.s64 	%rd415, %rd413, %rd414;
	shl.b64 	%rd416, %rd415, 2;
	add.s64 	%rd417, %rd3, %rd416;
	st.global.f32 	[%rd417+12], %f279;
	add.s32 	%r1232, %r16, %r1229;
	ld.shared.f32 	%f280, [%r1232+12];
	add.s32 	%r1233, %r158, %r163;
	shl.b32 	%r1234, %r1233, 2;
	add.s32 	%r1235, %r17, %r1234;
	ld.shared.f32 	%f281, [%r1235+12];
	ld.shared.f32 	%f282, [%r167+12];
	sub.f32 	%f283, %f281, %f282;
	mul.f32 	%f284, %f283, 0f3F000000;
	div.rn.f32 	%f285, %f284, %f1;
	sub.f32 	%f286, %f280, %f285;
	add.s64 	%rd418, %rd2, %rd416;
	st.global.f32 	[%rd418+12], %f286;
$L__BB4_341:
	add.s32 	%r168, %r161, %r5;
	add.s32 	%r169, %r8, %r157;
	setp.lt.s32 	%p250, %r15, 0;
	setp.ge.s32 	%p251, %r15, %r4;
	add.s32 	%r170, %r163, -1;
	add.s32 	%r171, %r158, 2;
	add.s32 	%r172, %r163, %r159;
	add.s32 	%r173, %r164, %r5;
	or.pred  	%p253, %p226, %p250;
	or.pred  	%p254, %p253, %p251;
	@%p254 bra 	$L__BB4_343;
	shl.b32 	%r1236, %r169, 2;
	mov.u32 	%r1237, sharedMem;
	add.s32 	%r1238, %r1237, %r1236;
	ld.shared.f32 	%f287, [%r1238+4];
	add.s32 	%r1239, %r158, %r163;
	shl.b32 	%r1240, %r1239, 2;
	add.s32 	%r1241, %r17, %r1240;
	ld.shared.f32 	%f288, [%r1241+4];
	ld.shared.f32 	%f289, [%r1241+-4];
	sub.f32 	%f290, %f288, %f289;
	mul.f32 	%f291, %f290, 0f3F000000;
	div.rn.f32 	%f292, %f291, %f1;
	sub.f32 	%f293, %f287, %f292;
	mul.wide.s32 	%rd419, %r173, 4;
	add.s64 	%rd420, %rd3, %rd419;
	st.global.f32 	[%rd420], %f293;
	add.s32 	%r1242, %r16, %r1236;
	ld.shared.f32 	%f294, [%r1242+4];
	shl.b32 	%r1243, %r159, 2;
	add.s32 	%r1244, %r1241, %r1243;
	ld.shared.f32 	%f295, [%r1244];
	ld.shared.f32 	%f296, [%r166];
	sub.f32 	%f297, %f295, %f296;
	mul.f32 	%f298, %f297, 0f3F000000;
	div.rn.f32 	%f299, %f298, %f1;
	sub.f32 	%f300, %f294, %f299;
	add.s64 	%rd421, %rd2, %rd419;
	st.global.f32 	[%rd421], %f300;
$L__BB4_343:
	or.b32  	%r1245, %r15, %r14;
	setp.lt.s32 	%p255, %r1245, 0;
	max.s32 	%r1246, %r15, %r14;
	setp.ge.s32 	%p256, %r1246, %r4;
	or.pred  	%p257, %p256, %p255;
	@%p257 bra 	$L__BB4_345;
	add.s32 	%r1247, %r9, %r157;
	shl.b32 	%r1248, %r1247, 2;
	mov.u32 	%r1249, sharedMem;
	add.s32 	%r1250, %r1249, %r1248;
	ld.shared.f32 	%f301, [%r1250+4];
	add.s32 	%r1251, %r162, %r163;
	shl.b32 	%r1252, %r1251, 2;
	add.s32 	%r1253, %r17, %r1252;
	ld.shared.f32 	%f302, [%r1253+4];
	ld.shared.f32 	%f303, [%r1253+-4];
	sub.f32 	%f304, %f302, %f303;
	mul.f32 	%f305, %f304, 0f3F000000;
	div.rn.f32 	%f306, %f305, %f1;
	sub.f32 	%f307, %f301, %f306;
	cvt.s64.s32 	%rd422, %r168;
	cvt.s64.s32 	%rd423, %r14;
	add.s64 	%rd424, %rd422, %rd423;
	shl.b64 	%rd425, %rd424, 2;
	add.s64 	%rd426, %rd3, %rd425;
	st.global.f32 	[%rd426+4], %f307;
	add.s32 	%r1254, %r16, %r1248;
	ld.shared.f32 	%f308, [%r1254+4];
	add.s32 	%r1255, %r158, %r172;
	shl.b32 	%r1256, %r1255, 2;
	add.s32 	%r1257, %r17, %r1256;
	ld.shared.f32 	%f309, [%r1257+4];
	ld.shared.f32 	%f310, [%r166+4];
	sub.f32 	%f311, %f309, %f310;
	mul.f32 	%f312, %f311, 0f3F000000;
	div.rn.f32 	%f313, %f312, %f1;
	sub.f32 	%f314, %f308, %f313;
	add.s64 	%rd427, %rd2, %rd425;
	st.global.f32 	[%rd427+4], %f314;
$L__BB4_345:
	setp.ge.s32 	%p258, %r15, %r4;
	setp.lt.s32 	%p259, %r15, 0;
	or.pred  	%p261, %p240, %p259;
	or.pred  	%p262, %p261, %p258;
	@%p262 bra 	$L__BB4_347;
	shl.b32 	%r1258, %r169, 2;
	add.s32 	%r1259, %r1258, 8;
	mov.u32 	%r1260, sharedMem;
	add.s32 	%r1261, %r1260, %r1259;
	ld.shared.f32 	%f315, [%r1261+4];
	add.s32 	%r1262, %r171, %r170;
	shl.b32 	%r1263, %r1262, 2;
	add.s32 	%r1264, %r17, %r1263;
	ld.shared.f32 	%f316, [%r1264+8];
	ld.shared.f32 	%f317, [%r1264];
	sub.f32 	%f318, %f316, %f317;
	mul.f32 	%f319, %f318, 0f3F000000;
	div.rn.f32 	%f320, %f319, %f1;
	sub.f32 	%f321, %f315, %f320;
	cvt.s64.s32 	%rd428, %r168;
	cvt.s64.s32 	%rd429, %r14;
	add.s64 	%rd430, %rd428, %rd429;
	shl.b64 	%rd431, %rd430, 2;
	add.s64 	%rd432, %rd3, %rd431;
	st.global.f32 	[%rd432+8], %f321;
	add.s32 	%r1265, %r16, %r1259;
	ld.shared.f32 	%f322, [%r1265+4];
	add.s32 	%r1266, %r158, %r172;
	shl.b32 	%r1267, %r1266, 2;
	add.s32 	%r1268, %r17, %r1267;
	ld.shared.f32 	%f323, [%r1268+8];
	ld.shared.f32 	%f324, [%r166+8];
	sub.f32 	%f325, %f323, %f324;
	mul.f32 	%f326, %f325, 0f3F000000;
	div.rn.f32 	%f327, %f326, %f1;
	sub.f32 	%f328, %f322, %f327;
	add.s64 	%rd433, %rd2, %rd431;
	st.global.f32 	[%rd433+8], %f328;
$L__BB4_347:
	setp.ge.s32 	%p263, %r15, %r4;
	setp.lt.s32 	%p264, %r15, 0;
	or.pred  	%p266, %p247, %p264;
	or.pred  	%p267, %p266, %p263;
	@%p267 bra 	$L__BB4_349;
	add.s32 	%r1269, %r160, %r157;
	shl.b32 	%r1270, %r1269, 2;
	mov.u32 	%r1271, sharedMem;
	add.s32 	%r1272, %r1271, %r1270;
	ld.shared.f32 	%f329, [%r1272+4];
	add.s32 	%r1273, %r171, %r170;
	shl.b32 	%r1274, %r1273, 2;
	add.s32 	%r1275, %r17, %r1274;
	ld.shared.f32 	%f330, [%r1275+12];
	ld.shared.f32 	%f331, [%r1275+4];
	sub.f32 	%f332, %f330, %f331;
	mul.f32 	%f333, %f332, 0f3F000000;
	div.rn.f32 	%f334, %f333, %f1;
	sub.f32 	%f335, %f329, %f334;
	cvt.s64.s32 	%rd434, %r168;
	cvt.s64.s32 	%rd435, %r14;
	add.s64 	%rd436, %rd434, %rd435;
	shl.b64 	%rd437, %rd436, 2;
	add.s64 	%rd438, %rd3, %rd437;
	st.global.f32 	[%rd438+12], %f335;
	add.s32 	%r1276, %r16, %r1270;
	ld.shared.f32 	%f336, [%r1276+4];
	add.s32 	%r1277, %r158, %r172;
	shl.b32 	%r1278, %r1277, 2;
	add.s32 	%r1279, %r17, %r1278;
	ld.shared.f32 	%f337, [%r1279+12];
	ld.shared.f32 	%f338, [%r166+12];
	sub.f32 	%f339, %f337, %f338;
	mul.f32 	%f340, %f339, 0f3F000000;
	div.rn.f32 	%f341, %f340, %f1;
	sub.f32 	%f342, %f336, %f341;
	add.s64 	%rd439, %rd2, %rd437;
	st.global.f32 	[%rd439+12], %f342;
$L__BB4_349:
	add.s32 	%r174, %r15, 2;
	add.s32 	%r175, %r168, %r5;
	shl.b32 	%r1280, %r9, 1;
	add.s32 	%r176, %r1280, %r157;
	setp.lt.s32 	%p268, %r15, -1;
	setp.gt.s32 	%p269, %r174, %r4;
	add.s32 	%r177, %r172, -1;
	add.s32 	%r178, %r172, %r159;
	add.s32 	%r179, %r173, %r5;
	or.pred  	%p271, %p226, %p268;
	or.pred  	%p272, %p271, %p269;
	@%p272 bra 	$L__BB4_351;
	shl.b32 	%r1281, %r176, 2;
	mov.u32 	%r1282, sharedMem;
	add.s32 	%r1283, %r1282, %r1281;
	ld.shared.f32 	%f343, [%r1283];
	add.s32 	%r1284, %r158, %r172;
	shl.b32 	%r1285, %r1284, 2;
	add.s32 	%r1286, %r17, %r1285;
	ld.shared.f32 	%f344, [%r1286+4];
	ld.shared.f32 	%f345, [%r1286+-4];
	sub.f32 	%f346, %f344, %f345;
	mul.f32 	%f347, %f346, 0f3F000000;
	div.rn.f32 	%f348, %f347, %f1;
	sub.f32 	%f349, %f343, %f348;
	mul.wide.s32 	%rd440, %r179, 4;
	add.s64 	%rd441, %rd3, %rd440;
	st.global.f32 	[%rd441], %f349;
	add.s32 	%r1287, %r16, %r1281;
	ld.shared.f32 	%f350, [%r1287];
	shl.b32 	%r1288, %r159, 2;
	add.s32 	%r1289, %r1286, %r1288;
	ld.shared.f32 	%f351, [%r1289];
	add.s32 	%r1290, %r158, %r163;
	shl.b32 	%r1291, %r1290, 2;
	add.s32 	%r1292, %r17, %r1291;
	ld.shared.f32 	%f352, [%r1292];
	sub.f32 	%f353, %f351, %f352;
	mul.f32 	%f354, %f353, 0f3F000000;
	div.rn.f32 	%f355, %f354, %f1;
	sub.f32 	%f356, %f350, %f355;
	add.s64 	%rd442, %rd2, %rd440;
	st.global.f32 	[%rd442], %f356;
$L__BB4_351:
	setp.gt.s32 	%p273, %r174, %r4;
	setp.lt.s32 	%p274, %r15, -1;
	setp.lt.s32 	%p275, %r14, 0;
	setp.ge.s32 	%p276, %r14, %r4;
	or.pred  	%p277, %p275, %p274;
	or.pred  	%p278, %p277, %p276;
	or.pred  	%p279, %p278, %p273;
	@%p279 bra 	$L__BB4_353;
	shl.b32 	%r1293, %r176, 2;
	mov.u32 	%r1294, sharedMem;
	add.s32 	%r1295, %r1294, %r1293;
	ld.shared.f32 	%f357, [%r1295+4];
	add.s32 	%r1296, %r162, %r172;
	shl.b32 	%r1297, %r1296, 2;
	add.s32 	%r1298, %r17, %r1297;
	ld.shared.f32 	%f358, [%r1298+4];
	ld.shared.f32 	%f359, [%r1298+-4];
	sub.f32 	%f360, %f358, %f359;
	mul.f32 	%f361, %f360, 0f3F000000;
	div.rn.f32 	%f362, %f361, %f1;
	sub.f32 	%f363, %f357, %f362;
	cvt.s64.s32 	%rd443, %r175;
	cvt.u64.u32 	%rd444, %r14;
	add.s64 	%rd445, %rd443, %rd444;
	shl.b64 	%rd446, %rd445, 2;
	add.s64 	%rd447, %rd3, %rd446;
	st.global.f32 	[%rd447+4], %f363;
	add.s32 	%r1299, %r16, %r1293;
	ld.shared.f32 	%f364, [%r1299+4];
	add.s32 	%r1300, %r158, %r178;
	shl.b32 	%r1301, %r1300, 2;
	add.s32 	%r1302, %r17, %r1301;
	ld.shared.f32 	%f365, [%r1302+4];
	add.s32 	%r1303, %r158, %r163;
	shl.b32 	%r1304, %r1303, 2;
	add.s32 	%r1305, %r17, %r1304;
	ld.shared.f32 	%f366, [%r1305+4];
	sub.f32 	%f367, %f365, %f366;
	mul.f32 	%f368, %f367, 0f3F000000;
	div.rn.f32 	%f369, %f368, %f1;
	sub.f32 	%f370, %f364, %f369;
	add.s64 	%rd448, %rd2, %rd446;
	st.global.f32 	[%rd448+4], %f370;
$L__BB4_353:
	setp.gt.s32 	%p280, %r174, %r4;
	setp.lt.s32 	%p281, %r15, -1;
	or.pred  	%p283, %p240, %p281;
	or.pred  	%p284, %p283, %p280;
	@%p284 bra 	$L__BB4_355;
	shl.b32 	%r1306, %r176, 2;
	mov.u32 	%r1307, sharedMem;
	add.s32 	%r1308, %r1307, %r1306;
	ld.shared.f32 	%f371, [%r1308+8];
	add.s32 	%r1309, %r171, %r177;
	shl.b32 	%r1310, %r1309, 2;
	add.s32 	%r1311, %r17, %r1310;
	ld.shared.f32 	%f372, [%r1311+8];
	ld.shared.f32 	%f373, [%r1311];
	sub.f32 	%f374, %f372, %f373;
	mul.f32 	%f375, %f374, 0f3F000000;
	div.rn.f32 	%f376, %f375, %f1;
	sub.f32 	%f377, %f371, %f376;
	cvt.s64.s32 	%rd449, %r175;
	cvt.s64.s32 	%rd450, %r14;
	add.s64 	%rd451, %rd449, %rd450;
	shl.b64 	%rd452, %rd451, 2;
	add.s64 	%rd453, %rd3, %rd452;
	st.global.f32 	[%rd453+8], %f377;
	add.s32 	%r1312, %r16, %r1306;
	ld.shared.f32 	%f378, [%r1312+8];
	add.s32 	%r1313, %r158, %r178;
	shl.b32 	%r1314, %r1313, 2;
	add.s32 	%r1315, %r17, %r1314;
	ld.shared.f32 	%f379, [%r1315+8];
	add.s32 	%r1316, %r158, %r163;
	shl.b32 	%r1317, %r1316, 2;
	add.s32 	%r1318, %r17, %r1317;
	ld.shared.f32 	%f380, [%r1318+8];
	sub.f32 	%f381, %f379, %f380;
	mul.f32 	%f382, %f381, 0f3F000000;
	div.rn.f32 	%f383, %f382, %f1;
	sub.f32 	%f384, %f378, %f383;
	add.s64 	%rd454, %rd2, %rd452;
	st.global.f32 	[%rd454+8], %f384;
$L__BB4_355:
	setp.gt.s32 	%p285, %r174, %r4;
	setp.lt.s32 	%p286, %r15, -1;
	or.pred  	%p288, %p247, %p286;
	or.pred  	%p289, %p288, %p285;
	@%p289 bra 	$L__BB4_357;
	shl.b32 	%r1319, %r176, 2;
	mov.u32 	%r1320, sharedMem;
	add.s32 	%r1321, %r1320, %r1319;
	ld.shared.f32 	%f385, [%r1321+12];
	add.s32 	%r1322, %r171, %r177;
	shl.b32 	%r1323, %r1322, 2;
	add.s32 	%r1324, %r17, %r1323;
	ld.shared.f32 	%f386, [%r1324+12];
	ld.shared.f32 	%f387, [%r1324+4];
	sub.f32 	%f388, %f386, %f387;
	mul.f32 	%f389, %f388, 0f3F000000;
	div.rn.f32 	%f390, %f389, %f1;
	sub.f32 	%f391, %f385, %f390;
	cvt.s64.s32 	%rd455, %r175;
	cvt.s64.s32 	%rd456, %r14;
	add.s64 	%rd457, %rd455, %rd456;
	shl.b64 	%rd458, %rd457, 2;
	add.s64 	%rd459, %rd3, %rd458;
	st.global.f32 	[%rd459+12], %f391;
	add.s32 	%r1325, %r16, %r1319;
	ld.shared.f32 	%f392, [%r1325+12];
	add.s32 	%r1326, %r158, %r178;
	shl.b32 	%r1327, %r1326, 2;
	add.s32 	%r1328, %r17, %r1327;
	ld.shared.f32 	%f393, [%r1328+12];
	add.s32 	%r1329, %r158, %r163;
	shl.b32 	%r1330, %r1329, 2;
	add.s32 	%r1331, %r17, %r1330;
	ld.shared.f32 	%f394, [%r1331+12];
	sub.f32 	%f395, %f393, %f394;
	mul.f32 	%f396, %f395, 0f3F000000;
	div.rn.f32 	%f397, %f396, %f1;
	sub.f32 	%f398, %f392, %f397;
	add.s64 	%rd460, %rd2, %rd458;
	st.global.f32 	[%rd460+12], %f398;
$L__BB4_357:
	add.s32 	%r180, %r15, 3;
	add.s32 	%r181, %r175, %r5;
	add.s32 	%r182, %r176, %r9;
	setp.lt.s32 	%p290, %r15, -2;
	setp.gt.s32 	%p291, %r180, %r4;
	add.s32 	%r183, %r178, -1;
	add.s32 	%r184, %r178, %r159;
	or.pred  	%p293, %p226, %p290;
	or.pred  	%p294, %p293, %p291;
	@%p294 bra 	$L__BB4_359;
	shl.b32 	%r1332, %r182, 2;
	mov.u32 	%r1333, sharedMem;
	add.s32 	%r1334, %r1333, %r1332;
	ld.shared.f32 	%f399, [%r1334];
	add.s32 	%r1335, %r158, %r178;
	shl.b32 	%r1336, %r1335, 2;
	add.s32 	%r1337, %r17, %r1336;
	ld.shared.f32 	%f400, [%r1337+4];
	ld.shared.f32 	%f401, [%r1337+-4];
	sub.f32 	%f402, %f400, %f401;
	mul.f32 	%f403, %f402, 0f3F000000;
	div.rn.f32 	%f404, %f403, %f1;
	sub.f32 	%f405, %f399, %f404;
	add.s32 	%r1338, %r179, %r5;
	mul.wide.s32 	%rd461, %r1338, 4;
	add.s64 	%rd462, %rd3, %rd461;
	st.global.f32 	[%rd462], %f405;
	add.s32 	%r1339, %r16, %r1332;
	ld.shared.f32 	%f406, [%r1339];
	shl.b32 	%r1340, %r159, 2;
	add.s32 	%r1341, %r1337, %r1340;
	ld.shared.f32 	%f407, [%r1341];
	add.s32 	%r1342, %r158, %r172;
	shl.b32 	%r1343, %r1342, 2;
	add.s32 	%r1344, %r17, %r1343;
	ld.shared.f32 	%f408, [%r1344];
	sub.f32 	%f409, %f407, %f408;
	mul.f32 	%f410, %f409, 0f3F000000;
	div.rn.f32 	%f411, %f410, %f1;
	sub.f32 	%f412, %f406, %f411;
	add.s64 	%rd463, %rd2, %rd461;
	st.global.f32 	[%rd463], %f412;
$L__BB4_359:
	setp.gt.s32 	%p295, %r180, %r4;
	setp.lt.s32 	%p296, %r15, -2;
	setp.lt.s32 	%p297, %r14, 0;
	setp.ge.s32 	%p298, %r14, %r4;
	or.pred  	%p299, %p297, %p296;
	or.pred  	%p300, %p299, %p298;
	or.pred  	%p301, %p300, %p295;
	@%p301 bra 	$L__BB4_361;
	shl.b32 	%r1345, %r182, 2;
	mov.u32 	%r1346, sharedMem;
	add.s32 	%r1347, %r1346, %r1345;
	ld.shared.f32 	%f413, [%r1347+4];
	add.s32 	%r1348, %r162, %r178;
	shl.b32 	%r1349, %r1348, 2;
	add.s32 	%r1350, %r17, %r1349;
	ld.shared.f32 	%f414, [%r1350+4];
	ld.shared.f32 	%f415, [%r1350+-4];
	sub.f32 	%f416, %f414, %f415;
	mul.f32 	%f417, %f416, 0f3F000000;
	div.rn.f32 	%f418, %f417, %f1;
	sub.f32 	%f419, %f413, %f418;
	cvt.s64.s32 	%rd464, %r181;
	cvt.u64.u32 	%rd465, %r14;
	add.s64 	%rd466, %rd464, %rd465;
	shl.b64 	%rd467, %rd466, 2;
	add.s64 	%rd468, %rd3, %rd467;
	st.global.f32 	[%rd468+4], %f419;
	add.s32 	%r1351, %r16, %r1345;
	ld.shared.f32 	%f420, [%r1351+4];
	add.s32 	%r1352, %r158, %r184;
	shl.b32 	%r1353, %r1352, 2;
	add.s32 	%r1354, %r17, %r1353;
	ld.shared.f32 	%f421, [%r1354+4];
	add.s32 	%r1355, %r158, %r172;
	shl.b32 	%r1356, %r1355, 2;
	add.s32 	%r1357, %r17, %r1356;
	ld.shared.f32 	%f422, [%r1357+4];
	sub.f32 	%f423, %f421, %f422;
	mul.f32 	%f424, %f423, 0f3F000000;
	div.rn.f32 	%f425, %f424, %f1;
	sub.f32 	%f426, %f420, %f425;
	add.s64 	%rd469, %rd2, %rd467;
	st.global.f32 	[%rd469+4], %f426;
$L__BB4_361:
	setp.gt.s32 	%p302, %r180, %r4;
	setp.lt.s32 	%p303, %r15, -2;
	or.pred  	%p305, %p240, %p303;
	or.pred  	%p306, %p305, %p302;
	@%p306 bra 	$L__BB4_363;
	shl.b32 	%r1358, %r182, 2;
	mov.u32 	%r1359, sharedMem;
	add.s32 	%r1360, %r1359, %r1358;
	ld.shared.f32 	%f427, [%r1360+8];
	add.s32 	%r1361, %r171, %r183;
	shl.b32 	%r1362, %r1361, 2;
	add.s32 	%r1363, %r17, %r1362;
	ld.shared.f32 	%f428, [%r1363+8];
	ld.shared.f32 	%f429, [%r1363];
	sub.f32 	%f430, %f428, %f429;
	mul.f32 	%f431, %f430, 0f3F000000;
	div.rn.f32 	%f432, %f431, %f1;
	sub.f32 	%f433, %f427, %f432;
	cvt.s64.s32 	%rd470, %r181;
	cvt.s64.s32 	%rd471, %r14;
	add.s64 	%rd472, %rd470, %rd471;
	shl.b64 	%rd473, %rd472, 2;
	add.s64 	%rd474, %rd3, %rd473;
	st.global.f32 	[%rd474+8], %f433;
	add.s32 	%r1364, %r16, %r1358;
	ld.shared.f32 	%f434, [%r1364+8];
	add.s32 	%r1365, %r158, %r184;
	shl.b32 	%r1366, %r1365, 2;
	add.s32 	%r1367, %r17, %r1366;
	ld.shared.f32 	%f435, [%r1367+8];
	add.s32 	%r1368, %r158, %r172;
	shl.b32 	%r1369, %r1368, 2;
	add.s32 	%r1370, %r17, %r1369;
	ld.shared.f32 	%f436, [%r1370+8];
	sub.f32 	%f437, %f435, %f436;
	mul.f32 	%f438, %f437, 0f3F000000;
	div.rn.f32 	%f439, %f438, %f1;
	sub.f32 	%f440, %f434, %f439;
	add.s64 	%rd475, %rd2, %rd473;
	st.global.f32 	[%rd475+8], %f440;
$L__BB4_363:
	setp.gt.s32 	%p307, %r180, %r4;
	setp.lt.s32 	%p308, %r15, -2;
	or.pred  	%p310, %p247, %p308;
	or.pred  	%p311, %p310, %p307;
	@%p311 bra 	$L__BB4_365;
	shl.b32 	%r1371, %r182, 2;
	mov.u32 	%r1372, sharedMem;
	add.s32 	%r1373, %r1372, %r1371;
	ld.shared.f32 	%f441, [%r1373+12];
	add.s32 	%r1374, %r171, %r183;
	shl.b32 	%r1375, %r1374, 2;
	add.s32 	%r1376, %r17, %r1375;
	ld.shared.f32 	%f442, [%r1376+12];
	ld.shared.f32 	%f443, [%r1376+4];
	sub.f32 	%f444, %f442, %f443;
	mul.f32 	%f445, %f444, 0f3F000000;
	div.rn.f32 	%f446, %f445, %f1;
	sub.f32 	%f447, %f441, %f446;
	cvt.s64.s32 	%rd476, %r181;
	cvt.s64.s32 	%rd477, %r14;
	add.s64 	%rd478, %rd476, %rd477;
	shl.b64 	%rd479, %rd478, 2;
	add.s64 	%rd480, %rd3, %rd479;
	st.global.f32 	[%rd480+12], %f447;
	add.s32 	%r1377, %r16, %r1371;
	ld.shared.f32 	%f448, [%r1377+12];
	add.s32 	%r1378, %r158, %r184;
	shl.b32 	%r1379, %r1378, 2;
	add.s32 	%r1380, %r17, %r1379;
	ld.shared.f32 	%f449, [%r1380+12];
	add.s32 	%r1381, %r158, %r172;
	shl.b32 	%r1382, %r1381, 2;
	add.s32 	%r1383, %r17, %r1382;
	ld.shared.f32 	%f450, [%r1383+12];
	sub.f32 	%f451, %f449, %f450;
	mul.f32 	%f452, %f451, 0f3F000000;
	div.rn.f32 	%f453, %f452, %f1;
	sub.f32 	%f454, %f448, %f453;
	add.s64 	%rd481, %rd2, %rd479;
	st.global.f32 	[%rd481+12], %f454;
$L__BB4_365:
	setp.lt.s32 	%p312, %r12, 5;
	setp.ge.s32 	%p313, %r1690, %r5;
	or.pred  	%p314, %p312, %p313;
	@%p314 bra 	$L__BB4_390;
	setp.gt.s32 	%p315, %r9, 4;
	add.s32 	%r185, %r14, 4;
	setp.lt.s32 	%p316, %r185, %r5;
	and.pred  	%p5, %p315, %p316;
	mul.lo.s32 	%r186, %r13, %r3;
	ld.const.u32 	%r187, [RADIUS];
	shl.b32 	%r1385, %r187, 1;
	add.s32 	%r188, %r1385, %r9;
	add.s32 	%r1386, %r8, 3;
	add.s32 	%r1387, %r11, 3;
	mul.lo.s32 	%r1388, %r1386, %r3;
	mul.lo.s32 	%r189, %r1388, %r1387;
	sub.s32 	%r1389, %r4, %r14;
	add.s32 	%r1390, %r1389, -3;
	add.s32 	%r1391, %r8, -4;
	min.u32 	%r190, %r1390, %r1391;
	add.s32 	%r1392, %r190, 1;
	and.b32  	%r191, %r1392, 3;
	and.b32  	%r1393, %r1392, -4;
	neg.s32 	%r192, %r1393;
	mov.b32 	%r1691, 4;
	not.pred 	%p317, %p5;
	cvt.s64.s32 	%rd494, %r14;
$L__BB4_367:
	mov.u32 	%r194, %r1691;
	@%p317 bra 	$L__BB4_389;
	setp.lt.u32 	%p318, %r190, 3;
	mul.lo.s32 	%r195, %r5, %r1690;
	mad.lo.s32 	%r196, %r194, %r9, %r186;
	add.s32 	%r1395, %r187, %r194;
	mul.lo.s32 	%r197, %r188, %r1395;
	add.s32 	%r1396, %r197, %r188;
	add.s32 	%r198, %r189, %r1396;
	shl.b32 	%r1397, %r188, 1;
	sub.s32 	%r1398, %r1396, %r1397;
	add.s32 	%r199, %r189, %r1398;
	mov.b32 	%r1697, 4;
	mov.u32 	%r1696, %r185;
	@%p318 bra 	$L__BB4_380;
	mov.b32 	%r1695, 4;
	mov.b32 	%r1692, 0;
	cvt.s64.s32 	%rd488, %r195;
	mov.u32 	%r1693, %r192;
	mov.u32 	%r1696, %r185;
$L__BB4_370:
	add.s32 	%r1401, %r196, %r1695;
	add.s32 	%r204, %r187, %r1695;
	setp.lt.s32 	%p319, %r1696, 1;
	max.s32 	%r1402, %r1696, %r1690;
	setp.gt.s32 	%p320, %r1402, %r4;
	shl.b32 	%r1403, %r1401, 2;
	mov.u32 	%r1404, sharedMem;
	add.s32 	%r205, %r1404, %r1403;
	add.s32 	%r1405, %r189, %r197;
	add.s32 	%r1406, %r204, %r1405;
	shl.b32 	%r1407, %r1406, 2;
	add.s32 	%r206, %r17, %r1407;
	add.s32 	%r207, %r16, %r1403;
	add.s32 	%r1408, %r204, %r199;
	shl.b32 	%r1409, %r1408, 2;
	add.s32 	%r208, %r17, %r1409;
	or.pred  	%p321, %p319, %p320;
	@%p321 bra 	$L__BB4_372;
	ld.shared.f32 	%f455, [%r205];
	ld.shared.f32 	%f456, [%r206+4];
	ld.shared.f32 	%f457, [%r206+-4];
	sub.f32 	%f458, %f456, %f457;
	mul.f32 	%f459, %f458, 0f3F000000;
	div.rn.f32 	%f460, %f459, %f1;
	sub.f32 	%f461, %f455, %f460;
	add.s32 	%r1410, %r195, %r1696;
	mul.wide.s32 	%rd482, %r1410, 4;
	add.s64 	%rd483, %rd3, %rd482;
	st.global.f32 	[%rd483], %f461;
	ld.shared.f32 	%f462, [%r207];
	shl.b32 	%r1411, %r188, 2;
	add.s32 	%r1412, %r206, %r1411;
	ld.shared.f32 	%f463, [%r1412];
	ld.shared.f32 	%f464, [%r208];
	sub.f32 	%f465, %f463, %f464;
	mul.f32 	%f466, %f465, 0f3F000000;
	div.rn.f32 	%f467, %f466, %f1;
	sub.f32 	%f468, %f462, %f467;
	add.s64 	%rd484, %rd2, %rd482;
	st.global.f32 	[%rd484], %f468;
$L__BB4_372:
	add.s32 	%r1413, %r1695, %r14;
	add.s32 	%r209, %r1413, 1;
	setp.lt.s32 	%p322, %r209, 1;
	max.s32 	%r1414, %r209, %r1690;
	setp.gt.s32 	%p323, %r1414, %r4;
	cvt.s64.s32 	%rd486, %r1695;
	add.s64 	%rd487, %rd486, %rd494;
	add.s64 	%rd489, %rd487, %rd488;
	shl.b64 	%rd490, %rd489, 2;
	add.s64 	%rd59, %rd2, %rd490;
	add.s64 	%rd60, %rd3, %rd490;
	or.pred  	%p324, %p322, %p323;
	@%p324 bra 	$L__BB4_374;
	ld.shared.f32 	%f469, [%r205+4];
	ld.shared.f32 	%f470, [%r206+8];
	ld.shared.f32 	%f471, [%r206];
	sub.f32 	%f472, %f470, %f471;
	mul.f32 	%f473, %f472, 0f3F000000;
	div.rn.f32 	%f474, %f473, %f1;
	sub.f32 	%f475, %f469, %f474;
	st.global.f32 	[%rd60+4], %f475;
	ld.shared.f32 	%f476, [%r207+4];
	add.s32 	%r1415, %r204, %r198;
	shl.b32 	%r1416, %r1415, 2;
	add.s32 	%r1417, %r17, %r1416;
	ld.shared.f32 	%f477, [%r1417+4];
	ld.shared.f32 	%f478, [%r208+4];
	sub.f32 	%f479, %f477, %f478;
	mul.f32 	%f480, %f479, 0f3F000000;
	div.rn.f32 	%f481, %f480, %f1;
	sub.f32 	%f482, %f476, %f481;
	st.global.f32 	[%rd59+4], %f482;
$L__BB4_374:
	add.s32 	%r1418, %r209, 1;
	setp.gt.u32 	%p325, %r209, 2147483646;
	max.s32 	%r1419, %r1418, %r1690;
	setp.gt.s32 	%p326, %r1419, %r4;
	or.pred  	%p327, %p325, %p326;
	@%p327 bra 	$L__BB4_376;
	ld.shared.f32 	%f483, [%r205+8];
	ld.shared.f32 	%f484, [%r206+12];
	ld.shared.f32 	%f485, [%r206+4];
	sub.f32 	%f486, %f484, %f485;
	mul.f32 	%f487, %f486, 0f3F000000;
	div.rn.f32 	%f488, %f487, %f1;
	sub.f32 	%f489, %f483, %f488;
	st.global.f32 	[%rd60+8], %f489;
	ld.shared.f32 	%f490, [%r207+8];
	add.s32 	%r1420, %r204, %r198;
	shl.b32 	%r1421, %r1420, 2;
	add.s32 	%r1422, %r17, %r1421;
	ld.shared.f32 	%f491, [%r1422+8];
	ld.shared.f32 	%f492, [%r208+8];
	sub.f32 	%f493, %f491, %f492;
	mul.f32 	%f494, %f493, 0f3F000000;
	div.rn.f32 	%f495, %f494, %f1;
	sub.f32 	%f496, %f490, %f495;
	st.global.f32 	[%rd59+8], %f496;
$L__BB4_376:
	add.s32 	%r1423, %r209, 2;
	setp.lt.s32 	%p328, %r1423, 1;
	max.s32 	%r1424, %r1423, %r1690;
	setp.gt.s32 	%p329, %r1424, %r4;
	or.pred  	%p330, %p328, %p329;
	@%p330 bra 	$L__BB4_378;
	ld.shared.f32 	%f497, [%r205+12];
	ld.shared.f32 	%f498, [%r206+16];
	ld.shared.f32 	%f499, [%r206+8];
	sub.f32 	%f500, %f498, %f499;
	mul.f32 	%f501, %f500, 0f3F000000;
	div.rn.f32 	%f502, %f501, %f1;
	sub.f32 	%f503, %f497, %f502;
	st.global.f32 	[%rd60+12], %f503;
	ld.shared.f32 	%f504, [%r207+12];
	add.s32 	%r1425, %r204, %r198;
	shl.b32 	%r1426, %r1425, 2;
	add.s32 	%r1427, %r17, %r1426;
	ld.shared.f32 	%f505, [%r1427+12];
	ld.shared.f32 	%f506, [%r208+12];
	sub.f32 	%f507, %f505, %f506;
	mul.f32 	%f508, %f507, 0f3F000000;
	div.rn.f32 	%f509, %f508, %f1;
	sub.f32 	%f510, %f504, %f509;
	st.global.f32 	[%rd59+12], %f510;
$L__BB4_378:
	add.s32 	%r1695, %r1695, 4;
	add.s32 	%r1696, %r209, 3;
	add.s32 	%r1693, %r1693, 4;
	add.s32 	%r1692, %r1692, 4;
	setp.ne.s32 	%p331, %r1693, 0;
	@%p331 bra 	$L__BB4_370;
	add.s32 	%r1697, %r1692, 4;
$L__BB4_380:
	setp.eq.s32 	%p332, %r191, 0;
	@%p332 bra 	$L__BB4_389;
	add.s32 	%r1428, %r196, %r1697;
	add.s32 	%r217, %r187, %r1697;
	setp.lt.s32 	%p333, %r1696, 1;
	max.s32 	%r1429, %r1696, %r1690;
	setp.gt.s32 	%p334, %r1429, %r4;
	shl.b32 	%r1430, %r1428, 2;
	mov.u32 	%r1431, sharedMem;
	add.s32 	%r218, %r1431, %r1430;
	add.s32 	%r1432, %r189, %r197;
	add.s32 	%r1433, %r217, %r1432;
	shl.b32 	%r1434, %r1433, 2;
	add.s32 	%r219, %r17, %r1434;
	add.s32 	%r220, %r16, %r1430;
	add.s32 	%r1435, %r217, %r199;
	shl.b32 	%r1436, %r1435, 2;
	add.s32 	%r221, %r17, %r1436;
	or.pred  	%p335, %p333, %p334;
	@%p335 bra 	$L__BB4_383;
	ld.shared.f32 	%f511, [%r218];
	ld.shared.f32 	%f512, [%r219+4];
	ld.shared.f32 	%f513, [%r219+-4];
	sub.f32 	%f514, %f512, %f513;
	mul.f32 	%f515, %f514, 0f3F000000;
	div.rn.f32 	%f516, %f515, %f1;
	sub.f32 	%f517, %f511, %f516;
	add.s32 	%r1437, %r195, %r1696;
	mul.wide.s32 	%rd491, %r1437, 4;
	add.s64 	%rd492, %rd3, %rd491;
	st.global.f32 	[%rd492], %f517;
	ld.shared.f32 	%f518, [%r220];
	shl.b32 	%r1438, %r188, 2;
	add.s32 	%r1439, %r219, %r1438;
	ld.shared.f32 	%f519, [%r1439];
	ld.shared.f32 	%f520, [%r221];
	sub.f32 	%f521, %f519, %f520;
	mul.f32 	%f522, %f521, 0f3F000000;
	div.rn.f32 	%f523, %f522, %f1;
	sub.f32 	%f524, %f518, %f523;
	add.s64 	%rd493, %rd2, %rd491;
	st.global.f32 	[%rd493], %f524;
$L__BB4_383:
	setp.eq.s32 	%p336, %r191, 1;
	add.s32 	%r1440, %r1697, %r14;
	add.s32 	%r222, %r1440, 1;
	@%p336 bra 	$L__BB4_389;
	setp.lt.s32 	%p337, %r222, 1;
	max.s32 	%r1441, %r222, %r1690;
	setp.gt.s32 	%p338, %r1441, %r4;
	cvt.s64.s32 	%rd495, %r1697;
	add.s64 	%rd496, %rd495, %rd494;
	cvt.s64.s32 	%rd497, %r195;
	add.s64 	%rd498, %rd496, %rd497;
	shl.b64 	%rd499, %rd498, 2;
	add.s64 	%rd61, %rd2, %rd499;
	add.s64 	%rd62, %rd3, %rd499;
	or.pred  	%p339, %p337, %p338;
	@%p339 bra 	$L__BB4_386;
	ld.shared.f32 	%f525, [%r218+4];
	ld.shared.f32 	%f526, [%r219+8];
	ld.shared.f32 	%f527, [%r219];
	sub.f32 	%f528, %f526, %f527;
	mul.f32 	%f529, %f528, 0f3F000000;
	div.rn.f32 	%f530, %f529, %f1;
	sub.f32 	%f531, %f525, %f530;
	st.global.f32 	[%rd62+4], %f531;
	ld.shared.f32 	%f532, [%r220+4];
	add.s32 	%r1442, %r217, %r198;
	shl.b32 	%r1443, %r1442, 2;
	add.s32 	%r1444, %r17, %r1443;
	ld.shared.f32 	%f533, [%r1444+4];
	ld.shared.f32 	%f534, [%r221+4];
	sub.f32 	%f535, %f533, %f534;
	mul.f32 	%f536, %f535, 0f3F000000;
	div.rn.f32 	%f537, %f536, %f1;
	sub.f32 	%f538, %f532, %f537;
	st.global.f32 	[%rd61+4], %f538;
$L__BB4_386:
	setp.eq.s32 	%p340, %r191, 2;
	@%p340 bra 	$L__BB4_389;
	add.s32 	%r1445, %r222, 1;
	setp.gt.u32 	%p341, %r222, 2147483646;
	max.s32 	%r1446, %r1445, %r1690;
	setp.gt.s32 	%p342, %r1446, %r4;
	or.pred  	%p343, %p341, %p342;
	@%p343 bra 	$L__BB4_389;
	ld.shared.f32 	%f539, [%r218+8];
	ld.shared.f32 	%f540, [%r219+12];
	ld.shared.f32 	%f541, [%r219+4];
	sub.f32 	%f542, %f540, %f541;
	mul.f32 	%f543, %f542, 0f3F000000;
	div.rn.f32 	%f544, %f543, %f1;
	sub.f32 	%f545, %f539, %f544;
	st.global.f32 	[%rd62+8], %f545;
	ld.shared.f32 	%f546, [%r220+8];
	add.s32 	%r1447, %r217, %r198;
	shl.b32 	%r1448, %r1447, 2;
	add.s32 	%r1449, %r17, %r1448;
	ld.shared.f32 	%f547, [%r1449+8];
	ld.shared.f32 	%f548, [%r221+8];
	sub.f32 	%f549, %f547, %f548;
	mul.f32 	%f550, %f549, 0f3F000000;
	div.rn.f32 	%f551, %f550, %f1;
	sub.f32 	%f552, %f546, %f551;
	st.global.f32 	[%rd61+8], %f552;
$L__BB4_389:
	add.s32 	%r1691, %r194, 1;
	setp.lt.s32 	%p344, %r1691, %r12;
	add.s32 	%r1690, %r18, %r194;
	setp.lt.s32 	%p345, %r1690, %r5;
	and.pred  	%p346, %p344, %p345;
	@%p346 bra 	$L__BB4_367;
$L__BB4_390:
	or.b32  	%r225, %r1, %r2;
	setp.ne.s32 	%p347, %r225, 0;
	@%p347 bra 	$L__BB4_426;
	setp.gt.u32 	%p554, %r11, 2147483646;
	@%p554 bra 	$L__BB4_408;
	and.b32  	%r226, %r12, 3;
	setp.lt.u32 	%p555, %r11, 3;
	mov.b32 	%r1698, 0;
	@%p555 bra 	$L__BB4_403;
	and.b32  	%r1698, %r12, -4;
	shl.b32 	%r1540, %r4, 2;
	add.s32 	%r228, %r1540, 8;
	shl.b32 	%r1704, %r4, 1;
	mul.lo.s32 	%r1703, %r4, 3;
	mov.b32 	%r1706, 0;
	mov.b32 	%r1702, 4;
	mov.u32 	%r1705, %r4;
$L__BB4_394:
	setp.gt.s32 	%p556, %r1706, %r4;
	setp.eq.s32 	%p557, %r1706, 0;
	or.pred  	%p558, %p557, %p556;
	@%p558 bra 	$L__BB4_396;
	add.s32 	%r1541, %r1702, -4;
	mul.wide.s32 	%rd674, %r1541, 4;
	add.s64 	%rd675, %rd3, %rd674;
	ld.global.f32 	%f649, [%rd675+4];
	neg.f32 	%f650, %f649;
	st.global.f32 	[%rd675], %f650;
$L__BB4_396:
	setp.ge.s32 	%p559, %r1706, %r4;
	@%p559 bra 	$L__BB4_398;
	add.s32 	%r1542, %r1705, 2;
	mul.wide.s32 	%rd676, %r1542, 4;
	add.s64 	%rd677, %rd3, %rd676;
	ld.global.f32 	%f651, [%rd677+4];
	neg.f32 	%f652, %f651;
	st.global.f32 	[%rd677], %f652;
$L__BB4_398:
	add.s32 	%r248, %r1706, 2;
	setp.gt.s32 	%p560, %r248, %r4;
	@%p560 bra 	$L__BB4_400;
	add.s32 	%r1543, %r1704, 4;
	mul.wide.s32 	%rd678, %r1543, 4;
	add.s64 	%rd679, %rd3, %rd678;
	ld.global.f32 	%f653, [%rd679+4];
	neg.f32 	%f654, %f653;
	st.global.f32 	[%rd679], %f654;
$L__BB4_400:
	add.s32 	%r249, %r248, 1;
	setp.gt.s32 	%p561, %r249, %r4;
	@%p561 bra 	$L__BB4_402;
	add.s32 	%r1544, %r1703, 6;
	mul.wide.s32 	%rd680, %r1544, 4;
	add.s64 	%rd681, %rd3, %rd680;
	ld.global.f32 	%f655, [%rd681+4];
	neg.f32 	%f656, %f655;
	st.global.f32 	[%rd681], %f656;
$L__BB4_402:
	add.s32 	%r1705, %r1705, %r228;
	add.s32 	%r1704, %r1704, %r228;
	add.s32 	%r1703, %r1703, %r228;
	add.s32 	%r1702, %r1702, %r228;
	add.s32 	%r1706, %r249, 1;
	setp.eq.s32 	%p562, %r1706, %r1698;
	@%p562 bra 	$L__BB4_403;
	bra.uni 	$L__BB4_394;
$L__BB4_403:
	setp.eq.s32 	%p563, %r226, 0;
	@%p563 bra 	$L__BB4_408;
	mul.lo.s32 	%r1700, %r1698, %r5;
	neg.s32 	%r1699, %r226;
$L__BB4_405:
	.pragma "nounroll";
	setp.gt.s32 	%p564, %r1698, %r4;
	setp.eq.s32 	%p565, %r1698, 0;
	or.pred  	%p566, %p565, %p564;
	@%p566 bra 	$L__BB4_407;
	mul.wide.s32 	%rd682, %r1700, 4;
	add.s64 	%rd683, %rd3, %rd682;
	ld.global.f32 	%f657, [%rd683+4];
	neg.f32 	%f658, %f657;
	st.global.f32 	[%rd683], %f658;
$L__BB4_407:
	add.s32 	%r1698, %r1698, 1;
	add.s32 	%r1700, %r1700, %r5;
	add.s32 	%r1699, %r1699, 1;
	setp.ne.s32 	%p567, %r1699, 0;
	@%p567 bra 	$L__BB4_405;
$L__BB4_408:
	setp.gt.u32 	%p568, %r8, 2147483646;
	@%p568 bra 	$L__BB4_425;
	ld.const.u32 	%r240, [N];
	and.b32  	%r241, %r9, 3;
	setp.lt.u32 	%p569, %r8, 3;
	mov.b32 	%r1710, 0;
	@%p569 bra 	$L__BB4_420;
	and.b32  	%r1710, %r9, -4;
	add.s64 	%rd879, %rd3, 8;
	mov.b32 	%r1709, 0;
	mov.b32 	%r1707, 2;
	mov.u32 	%r1708, %r240;
$L__BB4_411:
	setp.eq.s32 	%p570, %r1707, 2;
	setp.gt.s32 	%p571, %r1709, %r240;
	or.pred  	%p572, %p570, %p571;
	add.s32 	%r1548, %r1708, 2;
	mul.wide.s32 	%rd684, %r1548, 4;
	add.s64 	%rd65, %rd3, %rd684;
	@%p572 bra 	$L__BB4_413;
	ld.global.f32 	%f659, [%rd65];
	st.global.f32 	[%rd879+-8], %f659;
$L__BB4_413:
	setp.ge.s32 	%p573, %r1709, %r240;
	@%p573 bra 	$L__BB4_415;
	ld.global.f32 	%f660, [%rd65+4];
	st.global.f32 	[%rd879+-4], %f660;
$L__BB4_415:
	add.s32 	%r1549, %r1709, 2;
	setp.gt.s32 	%p574, %r1549, %r240;
	@%p574 bra 	$L__BB4_417;
	ld.global.f32 	%f661, [%rd65+8];
	st.global.f32 	[%rd879], %f661;
$L__BB4_417:
	add.s32 	%r1550, %r1709, 3;
	setp.gt.s32 	%p575, %r1550, %r240;
	@%p575 bra 	$L__BB4_419;
	ld.global.f32 	%f662, [%rd65+12];
	st.global.f32 	[%rd879+4], %f662;
$L__BB4_419:
	add.s32 	%r1709, %r1709, 4;
	add.s32 	%r1708, %r1708, 4;
	add.s32 	%r1707, %r1707, 4;
	add.s64 	%rd879, %rd879, 16;
	setp.ne.s32 	%p576, %r1709, %r1710;
	@%p576 bra 	$L__BB4_411;
$L__BB4_420:
	setp.eq.s32 	%p577, %r241, 0;
	@%p577 bra 	$L__BB4_425;
	mul.wide.u32 	%rd685, %r1710, 4;
	add.s64 	%rd880, %rd3, %rd685;
	add.s32 	%r1551, %r1710, %r240;
	add.s32 	%r1712, %r1551, 2;
	neg.s32 	%r1711, %r241;
$L__BB4_422:
	.pragma "nounroll";
	mul.wide.s32 	%rd686, %r1712, 4;
	add.s64 	%rd69, %rd3, %rd686;
	setp.eq.s32 	%p578, %r1710, 0;
	setp.gt.s32 	%p579, %r1710, %r240;
	or.pred  	%p580, %p578, %p579;
	@%p580 bra 	$L__BB4_424;
	ld.global.f32 	%f663, [%rd69];
	st.global.f32 	[%rd880], %f663;
$L__BB4_424:
	add.s32 	%r1710, %r1710, 1;
	add.s64 	%rd880, %rd880, 4;
	add.s32 	%r1712, %r1712, 1;
	add.s32 	%r1711, %r1711, 1;
	setp.ne.s32 	%p581, %r1711, 0;
	@%p581 bra 	$L__BB4_422;
$L__BB4_425:
	ld.global.f32 	%f664, [%rd3+4];
	ld.const.u32 	%r1552, [N];
	mul.wide.s32 	%rd687, %r1552, 4;
	add.s64 	%rd688, %rd3, %rd687;
	ld.global.f32 	%f665, [%rd688+8];
	add.f32 	%f666, %f664, %f665;
	mul.f32 	%f667, %f666, 0f3F000000;
	st.global.f32 	[%rd3], %f667;
	bra.uni 	$L__BB4_614;
$L__BB4_426:
	add.s32 	%r270, %r7, -1;
	setp.ne.s32 	%p348, %r1, %r270;
	@%p348 bra 	$L__BB4_559;
	add.s32 	%r1454, %r10, -1;
	setp.ne.s32 	%p371, %r2, %r1454;
	@%p371 bra 	$L__BB4_465;
	setp.gt.u32 	%p513, %r11, 2147483646;
	@%p513 bra 	$L__BB4_445;
	and.b32  	%r271, %r12, 3;
	setp.lt.u32 	%p514, %r11, 3;
	mov.b32 	%r1714, 0;
	@%p514 bra 	$L__BB4_440;
	and.b32  	%r1714, %r12, -4;
	neg.s32 	%r1728, %r1714;
	mul.lo.s32 	%r1726, %r5, %r18;
	shl.b32 	%r1515, %r4, 2;
	add.s32 	%r275, %r1515, 8;
	add.s32 	%r1725, %r4, %r1726;
	add.s32 	%r1516, %r15, 2;
	mul.lo.s32 	%r1724, %r5, %r1516;
	add.s32 	%r1723, %r4, %r1724;
	add.s32 	%r1517, %r15, 3;
	mul.lo.s32 	%r1722, %r1517, %r5;
	add.s32 	%r1721, %r4, %r1722;
	mul.lo.s32 	%r1518, %r2, %r5;
	mul.lo.s32 	%r1720, %r1518, %r12;
	add.s32 	%r1719, %r4, %r1720;
	cvt.s64.s32 	%rd74, %r4;
	mov.u32 	%r1727, %r18;
$L__BB4_431:
	add.s32 	%r312, %r1727, -1;
	setp.gt.s32 	%p515, %r312, %r4;
	setp.lt.s32 	%p516, %r312, 1;
	or.pred  	%p517, %p516, %p515;
	@%p517 bra 	$L__BB4_433;
	mul.wide.s32 	%rd627, %r1719, 4;
	add.s64 	%rd628, %rd3, %rd627;
	ld.global.f32 	%f627, [%rd628];
	neg.f32 	%f628, %f627;
	cvt.s64.s32 	%rd629, %r1720;
	add.s64 	%rd630, %rd74, %rd629;
	shl.b64 	%rd631, %rd630, 2;
	add.s64 	%rd632, %rd3, %rd631;
	st.global.f32 	[%rd632+4], %f628;
$L__BB4_433:
	setp.gt.s32 	%p518, %r1727, %r4;
	setp.gt.u32 	%p519, %r312, 2147483646;
	or.pred  	%p520, %p519, %p518;
	@%p520 bra 	$L__BB4_435;
	mul.wide.s32 	%rd633, %r1725, 4;
	add.s64 	%rd634, %rd3, %rd633;
	ld.global.f32 	%f629, [%rd634];
	neg.f32 	%f630, %f629;
	cvt.s64.s32 	%rd635, %r1726;
	add.s64 	%rd636, %rd74, %rd635;
	shl.b64 	%rd637, %rd636, 2;
	add.s64 	%rd638, %rd3, %rd637;
	st.global.f32 	[%rd638+4], %f630;
$L__BB4_435:
	add.s32 	%r1519, %r1727, 1;
	setp.gt.s32 	%p521, %r1519, %r4;
	setp.lt.s32 	%p522, %r1519, 1;
	or.pred  	%p523, %p522, %p521;
	@%p523 bra 	$L__BB4_437;
	mul.wide.s32 	%rd639, %r1723, 4;
	add.s64 	%rd640, %rd3, %rd639;
	ld.global.f32 	%f631, [%rd640];
	neg.f32 	%f632, %f631;
	cvt.s64.s32 	%rd641, %r1724;
	add.s64 	%rd642, %rd74, %rd641;
	shl.b64 	%rd643, %rd642, 2;
	add.s64 	%rd644, %rd3, %rd643;
	st.global.f32 	[%rd644+4], %f632;
$L__BB4_437:
	add.s32 	%r1520, %r1727, 2;
	setp.gt.s32 	%p524, %r1520, %r4;
	setp.lt.s32 	%p525, %r1520, 1;
	or.pred  	%p526, %p525, %p524;
	@%p526 bra 	$L__BB4_439;
	mul.wide.s32 	%rd645, %r1721, 4;
	add.s64 	%rd646, %rd3, %rd645;
	ld.global.f32 	%f633, [%rd646];
	neg.f32 	%f634, %f633;
	cvt.s64.s32 	%rd647, %r1722;
	add.s64 	%rd648, %rd74, %rd647;
	shl.b64 	%rd649, %rd648, 2;
	add.s64 	%rd650, %rd3, %rd649;
	st.global.f32 	[%rd650+4], %f634;
$L__BB4_439:
	add.s32 	%r1728, %r1728, 4;
	add.s32 	%r1727, %r1727, 4;
	add.s32 	%r1726, %r1726, %r275;
	add.s32 	%r1725, %r1725, %r275;
	add.s32 	%r1724, %r1724, %r275;
	add.s32 	%r1723, %r1723, %r275;
	add.s32 	%r1722, %r1722, %r275;
	add.s32 	%r1721, %r1721, %r275;
	add.s32 	%r1720, %r1720, %r275;
	add.s32 	%r1719, %r1719, %r275;
	setp.eq.s32 	%p527, %r1728, 0;
	@%p527 bra 	$L__BB4_440;
	bra.uni 	$L__BB4_431;
$L__BB4_440:
	setp.eq.s32 	%p528, %r271, 0;
	@%p528 bra 	$L__BB4_445;
	add.s32 	%r1718, %r1714, %r15;
	mul.lo.s32 	%r1717, %r1718, %r5;
	add.s32 	%r1716, %r4, %r1717;
	neg.s32 	%r1715, %r271;
	cvt.s64.s32 	%rd75, %r4;
$L__BB4_442:
	.pragma "nounroll";
	setp.gt.s32 	%p529, %r1718, %r4;
	setp.lt.s32 	%p530, %r1718, 1;
	or.pred  	%p531, %p530, %p529;
	@%p531 bra 	$L__BB4_444;
	mul.wide.s32 	%rd651, %r1716, 4;
	add.s64 	%rd652, %rd3, %rd651;
	ld.global.f32 	%f635, [%rd652];
	neg.f32 	%f636, %f635;
	cvt.s64.s32 	%rd653, %r1717;
	add.s64 	%rd654, %rd75, %rd653;
	shl.b64 	%rd655, %rd654, 2;
	add.s64 	%rd656, %rd3, %rd655;
	st.global.f32 	[%rd656+4], %f636;
$L__BB4_444:
	add.s32 	%r1718, %r1718, 1;
	add.s32 	%r1717, %r1717, %r5;
	add.s32 	%r1716, %r1716, %r5;
	add.s32 	%r1715, %r1715, 1;
	setp.ne.s32 	%p532, %r1715, 0;
	@%p532 bra 	$L__BB4_442;
$L__BB4_445:
	setp.gt.u32 	%p533, %r8, 2147483646;
	@%p533 bra 	$L__BB4_462;
	ld.const.u32 	%r296, [N];
	add.s32 	%r297, %r296, 2;
	mad.lo.s32 	%r298, %r297, %r296, %r297;
	and.b32  	%r299, %r9, 3;
	setp.lt.u32 	%p534, %r8, 3;
	mov.b32 	%r1731, 0;
	@%p534 bra 	$L__BB4_457;
	and.b32  	%r1731, %r9, -4;
	neg.s32 	%r1729, %r1731;
	mov.b32 	%r1730, 0;
	mul.wide.s32 	%rd658, %r297, 4;
$L__BB4_448:
	add.s32 	%r325, %r1730, %r14;
	add.s32 	%r1523, %r298, %r325;
	setp.lt.s32 	%p535, %r325, 1;
	setp.gt.s32 	%p536, %r325, %r296;
	or.pred  	%p537, %p535, %p536;
	sub.s32 	%r1524, %r1523, %r296;
	add.s32 	%r1525, %r1524, -2;
	mul.wide.s32 	%rd657, %r1525, 4;
	add.s64 	%rd76, %rd3, %rd657;
	add.s64 	%rd77, %rd76, %rd658;
	@%p537 bra 	$L__BB4_450;
	ld.global.f32 	%f637, [%rd76];
	st.global.f32 	[%rd77], %f637;
$L__BB4_450:
	add.s32 	%r1526, %r325, 1;
	setp.gt.u32 	%p538, %r325, 2147483646;
	setp.gt.s32 	%p539, %r1526, %r296;
	or.pred  	%p540, %p538, %p539;
	@%p540 bra 	$L__BB4_452;
	ld.global.f32 	%f638, [%rd76+4];
	st.global.f32 	[%rd77+4], %f638;
$L__BB4_452:
	add.s32 	%r1527, %r325, 2;
	setp.lt.s32 	%p541, %r1527, 1;
	setp.gt.s32 	%p542, %r1527, %r296;
	or.pred  	%p543, %p541, %p542;
	@%p543 bra 	$L__BB4_454;
	ld.global.f32 	%f639, [%rd76+8];
	st.global.f32 	[%rd77+8], %f639;
$L__BB4_454:
	add.s32 	%r1528, %r325, 3;
	setp.lt.s32 	%p544, %r1528, 1;
	setp.gt.s32 	%p545, %r1528, %r296;
	or.pred  	%p546, %p544, %p545;
	@%p546 bra 	$L__BB4_456;
	ld.global.f32 	%f640, [%rd76+12];
	st.global.f32 	[%rd77+12], %f640;
$L__BB4_456:
	add.s32 	%r1730, %r1730, 4;
	add.s32 	%r1729, %r1729, 4;
	setp.ne.s32 	%p547, %r1729, 0;
	@%p547 bra 	$L__BB4_448;
$L__BB4_457:
	setp.eq.s32 	%p548, %r299, 0;
	@%p548 bra 	$L__BB4_462;
	neg.s32 	%r1732, %r299;
	mul.wide.s32 	%rd661, %r297, 4;
$L__BB4_459:
	.pragma "nounroll";
	add.s32 	%r332, %r1731, %r14;
	setp.lt.s32 	%p549, %r332, 1;
	setp.gt.s32 	%p550, %r332, %r296;
	or.pred  	%p551, %p549, %p550;
	@%p551 bra 	$L__BB4_461;
	add.s32 	%r1529, %r298, %r332;
	sub.s32 	%r1530, %r1529, %r296;
	add.s32 	%r1531, %r1530, -2;
	mul.wide.s32 	%rd659, %r1531, 4;
	add.s64 	%rd660, %rd3, %rd659;
	ld.global.f32 	%f641, [%rd660];
	add.s64 	%rd662, %rd660, %rd661;
	st.global.f32 	[%rd662], %f641;
$L__BB4_461:
	add.s32 	%r1731, %r1731, 1;
	add.s32 	%r1732, %r1732, 1;
	setp.ne.s32 	%p552, %r1732, 0;
	@%p552 bra 	$L__BB4_459;
$L__BB4_462:
	ld.const.u32 	%r335, [N];
	add.s32 	%r1532, %r335, 1;
	setp.ne.s32 	%p553, %r1532, 0;
	add.s32 	%r1533, %r335, 2;
	mad.lo.s32 	%r336, %r1533, %r335, %r1533;
	add.s32 	%r337, %r336, %r1532;
	@%p553 bra 	$L__BB4_464;
	mul.wide.u32 	%rd672, %r337, 4;
	add.s64 	%rd673, %rd3, %rd672;
	ld.global.f32 	%f646, [%rd673+4];
	add.f32 	%f647, %f646, %f646;
	mul.f32 	%f648, %f647, 0f3F000000;
	st.global.f32 	[%rd673], %f648;
	bra.uni 	$L__BB4_614;
$L__BB4_464:
	cvt.s64.s32 	%rd663, %r335;
	add.s32 	%r1534, %r336, %r335;
	mul.wide.s32 	%rd664, %r1534, 4;
	add.s64 	%rd665, %rd3, %rd664;
	ld.global.f32 	%f642, [%rd665];
	sub.s32 	%r1535, %r337, %r335;
	add.s32 	%r1536, %r1535, -2;
	mul.wide.s32 	%rd666, %r1536, 4;
	add.s64 	%rd667, %rd3, %rd666;
	ld.global.f32 	%f643, [%rd667];
	add.f32 	%f644, %f642, %f643;
	mul.f32 	%f645, %f644, 0f3F000000;
	cvt.s64.s32 	%rd668, %r336;
	add.s64 	%rd669, %rd668, %rd663;
	shl.b64 	%rd670, %rd669, 2;
	add.s64 	%rd671, %rd3, %rd670;
	st.global.f32 	[%rd671+4], %f645;
	bra.uni 	$L__BB4_614;
$L__BB4_465:
	setp.ne.s32 	%p372, %r2, 0;
	@%p372 bra 	$L__BB4_503;
	setp.gt.u32 	%p478, %r8, 2147483646;
	@%p478 bra 	$L__BB4_483;
	and.b32  	%r338, %r9, 3;
	setp.lt.u32 	%p479, %r8, 3;
	mov.b32 	%r1734, 0;
	@%p479 bra 	$L__BB4_478;
	and.b32  	%r1734, %r9, -4;
	neg.s32 	%r1737, %r1734;
	mov.b32 	%r1738, 0;
$L__BB4_469:
	add.s32 	%r362, %r1738, %r14;
	setp.lt.s32 	%p480, %r362, 1;
	setp.gt.s32 	%p481, %r362, %r4;
	or.pred  	%p482, %p480, %p481;
	add.s32 	%r1504, %r362, %r5;
	mul.wide.s32 	%rd581, %r1504, 4;
	add.s64 	%rd82, %rd3, %rd581;
	@%p482 bra 	$L__BB4_471;
	ld.global.f32 	%f605, [%rd82];
	mul.wide.u32 	%rd582, %r362, 4;
	add.s64 	%rd583, %rd3, %rd582;
	st.global.f32 	[%rd583], %f605;
$L__BB4_471:
	add.s32 	%r363, %r362, 1;
	setp.gt.u32 	%p483, %r362, 2147483646;
	setp.gt.s32 	%p484, %r363, %r4;
	or.pred  	%p485, %p483, %p484;
	@%p485 bra 	$L__BB4_473;
	ld.global.f32 	%f606, [%rd82+4];
	mul.wide.u32 	%rd584, %r363, 4;
	add.s64 	%rd585, %rd3, %rd584;
	st.global.f32 	[%rd585], %f606;
$L__BB4_473:
	add.s32 	%r364, %r362, 2;
	setp.lt.s32 	%p486, %r364, 1;
	setp.gt.s32 	%p487, %r364, %r4;
	or.pred  	%p488, %p486, %p487;
	@%p488 bra 	$L__BB4_475;
	ld.global.f32 	%f607, [%rd82+8];
	mul.wide.u32 	%rd586, %r364, 4;
	add.s64 	%rd587, %rd3, %rd586;
	st.global.f32 	[%rd587], %f607;
$L__BB4_475:
	add.s32 	%r365, %r362, 3;
	setp.lt.s32 	%p489, %r365, 1;
	setp.gt.s32 	%p490, %r365, %r4;
	or.pred  	%p491, %p489, %p490;
	@%p491 bra 	$L__BB4_477;
	ld.global.f32 	%f608, [%rd82+12];
	mul.wide.u32 	%rd588, %r365, 4;
	add.s64 	%rd589, %rd3, %rd588;
	st.global.f32 	[%rd589], %f608;
$L__BB4_477:
	add.s32 	%r1738, %r1738, 4;
	add.s32 	%r1737, %r1737, 4;
	setp.eq.s32 	%p492, %r1737, 0;
	@%p492 bra 	$L__BB4_478;
	bra.uni 	$L__BB4_469;
$L__BB4_478:
	setp.eq.s32 	%p493, %r338, 0;
	@%p493 bra 	$L__BB4_483;
	neg.s32 	%r1735, %r338;
$L__BB4_480:
	.pragma "nounroll";
	add.s32 	%r345, %r1734, %r14;
	setp.lt.s32 	%p494, %r345, 1;
	setp.gt.s32 	%p495, %r345, %r4;
	or.pred  	%p496, %p494, %p495;
	@%p496 bra 	$L__BB4_482;
	add.s32 	%r1505, %r345, %r5;
	mul.wide.s32 	%rd590, %r1505, 4;
	add.s64 	%rd591, %rd3, %rd590;
	ld.global.f32 	%f609, [%rd591];
	mul.wide.u32 	%rd592, %r345, 4;
	add.s64 	%rd593, %rd3, %rd592;
	st.global.f32 	[%rd593], %f609;
$L__BB4_482:
	add.s32 	%r1734, %r1734, 1;
	add.s32 	%r1735, %r1735, 1;
	setp.ne.s32 	%p497, %r1735, 0;
	@%p497 bra 	$L__BB4_480;
$L__BB4_483:
	setp.gt.u32 	%p498, %r11, 2147483646;
	ld.const.u32 	%r348, [N];
	@%p498 bra 	$L__BB4_500;
	add.s32 	%r349, %r348, 2;
	and.b32  	%r350, %r12, 3;
	setp.lt.u32 	%p499, %r11, 3;
	mov.b32 	%r1748, 0;
	@%p499 bra 	$L__BB4_495;
	and.b32  	%r1748, %r12, -4;
	neg.s32 	%r1747, %r1748;
	add.s32 	%r1746, %r15, 2;
	mul.lo.s32 	%r1745, %r349, %r1746;
	shl.b32 	%r1508, %r348, 2;
	add.s32 	%r355, %r1508, 8;
	add.s32 	%r1744, %r348, %r1745;
	add.s32 	%r1509, %r15, 3;
	mul.lo.s32 	%r1743, %r1509, %r349;
	add.s32 	%r1742, %r348, %r1743;
	shl.b32 	%r1741, %r348, 1;
	cvt.s64.s32 	%rd81, %r348;
	mov.b32 	%r1739, 2;
	mov.u32 	%r1740, %r348;
$L__BB4_486:
	add.s32 	%r377, %r1746, -2;
	setp.gt.s32 	%p500, %r377, %r348;
	setp.lt.s32 	%p501, %r377, 1;
	or.pred  	%p502, %p501, %p500;
	@%p502 bra 	$L__BB4_488;
	mul.wide.s32 	%rd594, %r1740, 4;
	add.s64 	%rd595, %rd3, %rd594;
	ld.global.f32 	%f610, [%rd595];
	neg.f32 	%f611, %f610;
	add.s32 	%r1510, %r1739, -2;
	cvt.s64.s32 	%rd596, %r1510;
	add.s64 	%rd597, %rd81, %rd596;
	shl.b64 	%rd598, %rd597, 2;
	add.s64 	%rd599, %rd3, %rd598;
	st.global.f32 	[%rd599+4], %f611;
$L__BB4_488:
	setp.ge.s32 	%p503, %r377, %r348;
	@%p503 bra 	$L__BB4_490;
	add.s32 	%r1511, %r1741, 2;
	mul.wide.s32 	%rd600, %r1511, 4;
	add.s64 	%rd601, %rd3, %rd600;
	ld.global.f32 	%f612, [%rd601];
	neg.f32 	%f613, %f612;
	add.s32 	%r1512, %r1740, 2;
	cvt.s64.s32 	%rd602, %r1512;
	add.s64 	%rd603, %rd81, %rd602;
	shl.b64 	%rd604, %rd603, 2;
	add.s64 	%rd605, %rd3, %rd604;
	st.global.f32 	[%rd605+4], %f613;
$L__BB4_490:
	setp.gt.s32 	%p504, %r1746, %r348;
	@%p504 bra 	$L__BB4_492;
	mul.wide.s32 	%rd606, %r1744, 4;
	add.s64 	%rd607, %rd3, %rd606;
	ld.global.f32 	%f614, [%rd607];
	neg.f32 	%f615, %f614;
	cvt.s64.s32 	%rd608, %r1745;
	add.s64 	%rd609, %rd81, %rd608;
	shl.b64 	%rd610, %rd609, 2;
	add.s64 	%rd611, %rd3, %rd610;
	st.global.f32 	[%rd611+4], %f615;
$L__BB4_492:
	add.s32 	%r1513, %r1746, 1;
	setp.gt.s32 	%p505, %r1513, %r348;
	@%p505 bra 	$L__BB4_494;
	mul.wide.s32 	%rd612, %r1742, 4;
	add.s64 	%rd613, %rd3, %rd612;
	ld.global.f32 	%f616, [%rd613];
	neg.f32 	%f617, %f616;
	cvt.s64.s32 	%rd614, %r1743;
	add.s64 	%rd615, %rd81, %rd614;
	shl.b64 	%rd616, %rd615, 2;
	add.s64 	%rd617, %rd3, %rd616;
	st.global.f32 	[%rd617+4], %f617;
$L__BB4_494:
	add.s32 	%r1747, %r1747, 4;
	add.s32 	%r1746, %r1746, 4;
	add.s32 	%r1745, %r1745, %r355;
	add.s32 	%r1744, %r1744, %r355;
	add.s32 	%r1743, %r1743, %r355;
	add.s32 	%r1742, %r1742, %r355;
	add.s32 	%r1741, %r1741, %r355;
	add.s32 	%r1740, %r1740, %r355;
	add.s32 	%r1739, %r1739, %r355;
	setp.ne.s32 	%p506, %r1747, 0;
	@%p506 bra 	$L__BB4_486;
$L__BB4_495:
	setp.eq.s32 	%p507, %r350, 0;
	@%p507 bra 	$L__BB4_500;
	add.s32 	%r1752, %r1748, %r15;
	mul.lo.s32 	%r1751, %r1752, %r349;
	add.s32 	%r1750, %r348, %r1751;
	neg.s32 	%r1749, %r350;
	cvt.s64.s32 	%rd83, %r348;
$L__BB4_497:
	.pragma "nounroll";
	setp.gt.s32 	%p508, %r1752, %r348;
	setp.lt.s32 	%p509, %r1752, 1;
	or.pred  	%p510, %p509, %p508;
	@%p510 bra 	$L__BB4_499;
	mul.wide.s32 	%rd618, %r1750, 4;
	add.s64 	%rd619, %rd3, %rd618;
	ld.global.f32 	%f618, [%rd619];
	neg.f32 	%f619, %f618;
	cvt.s64.s32 	%rd620, %r1751;
	add.s64 	%rd621, %rd83, %rd620;
	shl.b64 	%rd622, %rd621, 2;
	add.s64 	%rd623, %rd3, %rd622;
	st.global.f32 	[%rd623+4], %f619;
$L__BB4_499:
	add.s32 	%r1752, %r1752, 1;
	add.s32 	%r1751, %r1751, %r349;
	add.s32 	%r1750, %r1750, %r349;
	add.s32 	%r1749, %r1749, 1;
	setp.ne.s32 	%p511, %r1749, 0;
	@%p511 bra 	$L__BB4_497;
$L__BB4_500:
	setp.ne.s32 	%p512, %r348, -1;
	@%p512 bra 	$L__BB4_502;
	ld.global.f32 	%f624, [%rd3+4];
	add.f32 	%f625, %f624, %f624;
	mul.f32 	%f626, %f625, 0f3F000000;
	st.global.f32 	[%rd3], %f626;
	bra.uni 	$L__BB4_614;
$L__BB4_502:
	mul.wide.s32 	%rd624, %r348, 4;
	add.s64 	%rd625, %rd3, %rd624;
	ld.global.f32 	%f620, [%rd625];
	add.s64 	%rd626, %rd625, %rd624;
	ld.global.f32 	%f621, [%rd626+12];
	add.f32 	%f622, %f620, %f621;
	mul.f32 	%f623, %f622, 0f3F000000;
	st.global.f32 	[%rd625+4], %f623;
	bra.uni 	$L__BB4_614;
$L__BB4_503:
	setp.ne.s32 	%p373, %r1, 0;
	@%p373 bra 	$L__BB4_578;
$L__BB4_504:
	add.s32 	%r1474, %r10, -1;
	setp.eq.s32 	%p416, %r2, %r1474;
	@%p416 bra 	$L__BB4_522;
	setp.gt.u32 	%p417, %r11, 2147483646;
	@%p417 bra 	$L__BB4_614;
	and.b32  	%r400, %r12, 3;
	setp.lt.u32 	%p418, %r11, 3;
	mov.b32 	%r1788, 0;
	@%p418 bra 	$L__BB4_517;
	and.b32  	%r1788, %r12, -4;
	neg.s32 	%r1773, %r1788;
	mul.lo.s32 	%r1771, %r5, %r18;
	shl.b32 	%r1476, %r4, 2;
	add.s32 	%r404, %r1476, 8;
	add.s32 	%r1477, %r15, 2;
	mul.lo.s32 	%r1770, %r5, %r1477;
	add.s32 	%r1478, %r15, 3;
	mul.lo.s32 	%r1769, %r1478, %r5;
	mul.lo.s32 	%r1479, %r2, %r5;
	mul.lo.s32 	%r1768, %r1479, %r12;
	mov.u32 	%r1772, %r18;
$L__BB4_508:
	add.s32 	%r462, %r1772, -1;
	setp.gt.s32 	%p419, %r462, %r4;
	setp.lt.s32 	%p420, %r462, 1;
	or.pred  	%p421, %p420, %p419;
	@%p421 bra 	$L__BB4_510;
	mul.wide.s32 	%rd549, %r1768, 4;
	add.s64 	%rd550, %rd3, %rd549;
	ld.global.f32 	%f573, [%rd550+4];
	neg.f32 	%f574, %f573;
	st.global.f32 	[%rd550], %f574;
$L__BB4_510:
	setp.gt.s32 	%p422, %r1772, %r4;
	setp.gt.u32 	%p423, %r462, 2147483646;
	or.pred  	%p424, %p423, %p422;
	@%p424 bra 	$L__BB4_512;
	mul.wide.s32 	%rd551, %r1771, 4;
	add.s64 	%rd552, %rd3, %rd551;
	ld.global.f32 	%f575, [%rd552+4];
	neg.f32 	%f576, %f575;
	st.global.f32 	[%rd552], %f576;
$L__BB4_512:
	add.s32 	%r1480, %r1772, 1;
	setp.gt.s32 	%p425, %r1480, %r4;
	setp.lt.s32 	%p426, %r1480, 1;
	or.pred  	%p427, %p426, %p425;
	@%p427 bra 	$L__BB4_514;
	mul.wide.s32 	%rd553, %r1770, 4;
	add.s64 	%rd554, %rd3, %rd553;
	ld.global.f32 	%f577, [%rd554+4];
	neg.f32 	%f578, %f577;
	st.global.f32 	[%rd554], %f578;
$L__BB4_514:
	add.s32 	%r1481, %r1772, 2;
	setp.gt.s32 	%p428, %r1481, %r4;
	setp.lt.s32 	%p429, %r1481, 1;
	or.pred  	%p430, %p429, %p428;
	@%p430 bra 	$L__BB4_516;
	mul.wide.s32 	%rd555, %r1769, 4;
	add.s64 	%rd556, %rd3, %rd555;
	ld.global.f32 	%f579, [%rd556+4];
	neg.f32 	%f580, %f579;
	st.global.f32 	[%rd556], %f580;
$L__BB4_516:
	add.s32 	%r1773, %r1773, 4;
	add.s32 	%r1772, %r1772, 4;
	add.s32 	%r1771, %r1771, %r404;
	add.s32 	%r1770, %r1770, %r404;
	add.s32 	%r1769, %r1769, %r404;
	add.s32 	%r1768, %r1768, %r404;
	setp.eq.s32 	%p431, %r1773, 0;
	@%p431 bra 	$L__BB4_517;
	bra.uni 	$L__BB4_508;
$L__BB4_517:
	setp.eq.s32 	%p432, %r400, 0;
	@%p432 bra 	$L__BB4_614;
	add.s32 	%r1791, %r1788, %r15;
	mul.lo.s32 	%r1790, %r1791, %r5;
	neg.s32 	%r1789, %r400;
$L__BB4_519:
	.pragma "nounroll";
	setp.gt.s32 	%p433, %r1791, %r4;
	setp.lt.s32 	%p434, %r1791, 1;
	or.pred  	%p435, %p434, %p433;
	@%p435 bra 	$L__BB4_521;
	mul.wide.s32 	%rd557, %r1790, 4;
	add.s64 	%rd558, %rd3, %rd557;
	ld.global.f32 	%f581, [%rd558+4];
	neg.f32 	%f582, %f581;
	st.global.f32 	[%rd558], %f582;
$L__BB4_521:
	add.s32 	%r1791, %r1791, 1;
	add.s32 	%r1790, %r1790, %r5;
	add.s32 	%r1789, %r1789, 1;
	setp.eq.s32 	%p436, %r1789, 0;
	@%p436 bra 	$L__BB4_614;
	bra.uni 	$L__BB4_519;
$L__BB4_522:
	setp.gt.u32 	%p437, %r11, 2147483646;
	@%p437 bra 	$L__BB4_539;
	and.b32  	%r408, %r12, 3;
	setp.lt.u32 	%p438, %r11, 3;
	mov.b32 	%r1753, 0;
	@%p438 bra 	$L__BB4_534;
	and.b32  	%r1753, %r12, -4;
	neg.s32 	%r1762, %r1753;
	mul.lo.s32 	%r1760, %r5, %r18;
	shl.b32 	%r1483, %r4, 2;
	add.s32 	%r412, %r1483, 8;
	add.s32 	%r1484, %r15, 2;
	mul.lo.s32 	%r1759, %r5, %r1484;
	add.s32 	%r1485, %r15, 3;
	mul.lo.s32 	%r1758, %r1485, %r5;
	mul.lo.s32 	%r1486, %r2, %r5;
	mul.lo.s32 	%r1757, %r1486, %r12;
	mov.u32 	%r1761, %r18;
$L__BB4_525:
	add.s32 	%r436, %r1761, -1;
	setp.gt.s32 	%p439, %r436, %r4;
	setp.lt.s32 	%p440, %r436, 1;
	or.pred  	%p441, %p440, %p439;
	@%p441 bra 	$L__BB4_527;
	mul.wide.s32 	%rd559, %r1757, 4;
	add.s64 	%rd560, %rd3, %rd559;
	ld.global.f32 	%f583, [%rd560+4];
	neg.f32 	%f584, %f583;
	st.global.f32 	[%rd560], %f584;
$L__BB4_527:
	setp.gt.s32 	%p442, %r1761, %r4;
	setp.gt.u32 	%p443, %r436, 2147483646;
	or.pred  	%p444, %p443, %p442;
	@%p444 bra 	$L__BB4_529;
	mul.wide.s32 	%rd561, %r1760, 4;
	add.s64 	%rd562, %rd3, %rd561;
	ld.global.f32 	%f585, [%rd562+4];
	neg.f32 	%f586, %f585;
	st.global.f32 	[%rd562], %f586;
$L__BB4_529:
	add.s32 	%r1487, %r1761, 1;
	setp.gt.s32 	%p445, %r1487, %r4;
	setp.lt.s32 	%p446, %r1487, 1;
	or.pred  	%p447, %p446, %p445;
	@%p447 bra 	$L__BB4_531;
	mul.wide.s32 	%rd563, %r1759, 4;
	add.s64 	%rd564, %rd3, %rd563;
	ld.global.f32 	%f587, [%rd564+4];
	neg.f32 	%f588, %f587;
	st.global.f32 	[%rd564], %f588;
$L__BB4_531:
	add.s32 	%r1488, %r1761, 2;
	setp.gt.s32 	%p448, %r1488, %r4;
	setp.lt.s32 	%p449, %r1488, 1;
	or.pred  	%p450, %p449, %p448;
	@%p450 bra 	$L__BB4_533;
	mul.wide.s32 	%rd565, %r1758, 4;
	add.s64 	%rd566, %rd3, %rd565;
	ld.global.f32 	%f589, [%rd566+4];
	neg.f32 	%f590, %f589;
	st.global.f32 	[%rd566], %f590;
$L__BB4_533:
	add.s32 	%r1762, %r1762, 4;
	add.s32 	%r1761, %r1761, 4;
	add.s32 	%r1760, %r1760, %r412;
	add.s32 	%r1759, %r1759, %r412;
	add.s32 	%r1758, %r1758, %r412;
	add.s32 	%r1757, %r1757, %r412;
	setp.eq.s32 	%p451, %r1762, 0;
	@%p451 bra 	$L__BB4_534;
	bra.uni 	$L__BB4_525;
$L__BB4_534:
	setp.eq.s32 	%p452, %r408, 0;
	@%p452 bra 	$L__BB4_539;
	add.s32 	%r1756, %r1753, %r15;
	mul.lo.s32 	%r1755, %r1756, %r5;
	neg.s32 	%r1754, %r408;
$L__BB4_536:
	.pragma "nounroll";
	setp.gt.s32 	%p453, %r1756, %r4;
	setp.lt.s32 	%p454, %r1756, 1;
	or.pred  	%p455, %p454, %p453;
	@%p455 bra 	$L__BB4_538;
	mul.wide.s32 	%rd567, %r1755, 4;
	add.s64 	%rd568, %rd3, %rd567;
	ld.global.f32 	%f591, [%rd568+4];
	neg.f32 	%f592, %f591;
	st.global.f32 	[%rd568], %f592;
$L__BB4_538:
	add.s32 	%r1756, %r1756, 1;
	add.s32 	%r1755, %r1755, %r5;
	add.s32 	%r1754, %r1754, 1;
	setp.ne.s32 	%p456, %r1754, 0;
	@%p456 bra 	$L__BB4_536;
$L__BB4_539:
	setp.gt.u32 	%p457, %r8, 2147483646;
	@%p457 bra 	$L__BB4_556;
	mul.lo.s32 	%r426, %r6, %r5;
	and.b32  	%r427, %r9, 3;
	setp.lt.u32 	%p458, %r8, 3;
	mov.b32 	%r1765, 0;
	@%p458 bra 	$L__BB4_551;
	and.b32  	%r1765, %r9, -4;
	neg.s32 	%r1763, %r1765;
	mov.b32 	%r1764, 0;
	mul.wide.s32 	%rd570, %r5, 4;
$L__BB4_542:
	add.s32 	%r445, %r1764, %r14;
	add.s32 	%r1491, %r426, %r445;
	setp.lt.s32 	%p459, %r445, 1;
	setp.gt.s32 	%p460, %r445, %r4;
	or.pred  	%p461, %p459, %p460;
	sub.s32 	%r1492, %r1491, %r4;
	add.s32 	%r1493, %r1492, -2;
	mul.wide.s32 	%rd569, %r1493, 4;
	add.s64 	%rd84, %rd3, %rd569;
	add.s64 	%rd85, %rd84, %rd570;
	@%p461 bra 	$L__BB4_544;
	ld.global.f32 	%f593, [%rd84];
	st.global.f32 	[%rd85], %f593;
$L__BB4_544:
	add.s32 	%r1494, %r445, 1;
	setp.gt.u32 	%p462, %r445, 2147483646;
	setp.gt.s32 	%p463, %r1494, %r4;
	or.pred  	%p464, %p462, %p463;
	@%p464 bra 	$L__BB4_546;
	ld.global.f32 	%f594, [%rd84+4];
	st.global.f32 	[%rd85+4], %f594;
$L__BB4_546:
	add.s32 	%r1495, %r445, 2;
	setp.lt.s32 	%p465, %r1495, 1;
	setp.gt.s32 	%p466, %r1495, %r4;
	or.pred  	%p467, %p465, %p466;
	@%p467 bra 	$L__BB4_548;
	ld.global.f32 	%f595, [%rd84+8];
	st.global.f32 	[%rd85+8], %f595;
$L__BB4_548:
	add.s32 	%r1496, %r445, 3;
	setp.lt.s32 	%p468, %r1496, 1;
	setp.gt.s32 	%p469, %r1496, %r4;
	or.pred  	%p470, %p468, %p469;
	@%p470 bra 	$L__BB4_550;
	ld.global.f32 	%f596, [%rd84+12];
	st.global.f32 	[%rd85+12], %f596;
$L__BB4_550:
	add.s32 	%r1764, %r1764, 4;
	add.s32 	%r1763, %r1763, 4;
	setp.ne.s32 	%p471, %r1763, 0;
	@%p471 bra 	$L__BB4_542;
$L__BB4_551:
	setp.eq.s32 	%p472, %r427, 0;
	@%p472 bra 	$L__BB4_556;
	neg.s32 	%r1766, %r427;
	mul.wide.s32 	%rd573, %r5, 4;
$L__BB4_553:
	.pragma "nounroll";
	add.s32 	%r452, %r1765, %r14;
	setp.lt.s32 	%p473, %r452, 1;
	setp.gt.s32 	%p474, %r452, %r4;
	or.pred  	%p475, %p473, %p474;
	@%p475 bra 	$L__BB4_555;
	add.s32 	%r1497, %r426, %r452;
	sub.s32 	%r1498, %r1497, %r4;
	add.s32 	%r1499, %r1498, -2;
	mul.wide.s32 	%rd571, %r1499, 4;
	add.s64 	%rd572, %rd3, %rd571;
	ld.global.f32 	%f597, [%rd572];
	add.s64 	%rd574, %rd572, %rd573;
	st.global.f32 	[%rd574], %f597;
$L__BB4_555:
	add.s32 	%r1765, %r1765, 1;
	add.s32 	%r1766, %r1766, 1;
	setp.ne.s32 	%p476, %r1766, 0;
	@%p476 bra 	$L__BB4_553;
$L__BB4_556:
	mul.lo.s32 	%r455, %r6, %r5;
	setp.ne.s32 	%p477, %r4, -1;
	@%p477 bra 	$L__BB4_558;
	mul.wide.u32 	%rd579, %r455, 4;
	add.s64 	%rd580, %rd3, %rd579;
	ld.global.f32 	%f602, [%rd580+4];
	add.f32 	%f603, %f602, %f602;
	mul.f32 	%f604, %f603, 0f3F000000;
	st.global.f32 	[%rd580], %f604;
	bra.uni 	$L__BB4_614;
$L__BB4_558:
	mul.wide.s32 	%rd575, %r455, 4;
	add.s64 	%rd576, %rd3, %rd575;
	ld.global.f32 	%f598, [%rd576+4];
	sub.s32 	%r1500, %r455, %r4;
	add.s32 	%r1501, %r1500, -2;
	mul.wide.s32 	%rd577, %r1501, 4;
	add.s64 	%rd578, %rd3, %rd577;
	ld.global.f32 	%f599, [%rd578];
	add.f32 	%f600, %f598, %f599;
	mul.f32 	%f601, %f600, 0f3F000000;
	st.global.f32 	[%rd576], %f601;
	bra.uni 	$L__BB4_614;
$L__BB4_559:
	setp.eq.s32 	%p349, %r1, 0;
	@%p349 bra 	$L__BB4_504;
	setp.ne.s32 	%p350, %r2, 0;
	@%p350 bra 	$L__BB4_578;
	setp.gt.u32 	%p351, %r8, 2147483646;
	@%p351 bra 	$L__BB4_614;
	and.b32  	%r469, %r9, 3;
	setp.lt.u32 	%p352, %r8, 3;
	mov.b32 	%r1802, 0;
	@%p352 bra 	$L__BB4_573;
	and.b32  	%r1802, %r9, -4;
	neg.s32 	%r1774, %r1802;
	mov.b32 	%r1775, 0;
$L__BB4_564:
	add.s32 	%r474, %r1775, %r14;
	setp.lt.s32 	%p353, %r474, 1;
	setp.gt.s32 	%p354, %r474, %r4;
	or.pred  	%p355, %p353, %p354;
	add.s32 	%r1452, %r474, %r5;
	mul.wide.s32 	%rd500, %r1452, 4;
	add.s64 	%rd86, %rd3, %rd500;
	@%p355 bra 	$L__BB4_566;
	ld.global.f32 	%f553, [%rd86];
	mul.wide.u32 	%rd501, %r474, 4;
	add.s64 	%rd502, %rd3, %rd501;
	st.global.f32 	[%rd502], %f553;
$L__BB4_566:
	add.s32 	%r475, %r474, 1;
	setp.gt.u32 	%p356, %r474, 2147483646;
	setp.gt.s32 	%p357, %r475, %r4;
	or.pred  	%p358, %p356, %p357;
	@%p358 bra 	$L__BB4_568;
	ld.global.f32 	%f554, [%rd86+4];
	mul.wide.u32 	%rd503, %r475, 4;
	add.s64 	%rd504, %rd3, %rd503;
	st.global.f32 	[%rd504], %f554;
$L__BB4_568:
	add.s32 	%r476, %r474, 2;
	setp.lt.s32 	%p359, %r476, 1;
	setp.gt.s32 	%p360, %r476, %r4;
	or.pred  	%p361, %p359, %p360;
	@%p361 bra 	$L__BB4_570;
	ld.global.f32 	%f555, [%rd86+8];
	mul.wide.u32 	%rd505, %r476, 4;
	add.s64 	%rd506, %rd3, %rd505;
	st.global.f32 	[%rd506], %f555;
$L__BB4_570:
	add.s32 	%r477, %r474, 3;
	setp.lt.s32 	%p362, %r477, 1;
	setp.gt.s32 	%p363, %r477, %r4;
	or.pred  	%p364, %p362, %p363;
	@%p364 bra 	$L__BB4_572;
	ld.global.f32 	%f556, [%rd86+12];
	mul.wide.u32 	%rd507, %r477, 4;
	add.s64 	%rd508, %rd3, %rd507;
	st.global.f32 	[%rd508], %f556;
$L__BB4_572:
	add.s32 	%r1775, %r1775, 4;
	add.s32 	%r1774, %r1774, 4;
	setp.eq.s32 	%p365, %r1774, 0;
	@%p365 bra 	$L__BB4_573;
	bra.uni 	$L__BB4_564;
$L__BB4_573:
	setp.eq.s32 	%p366, %r469, 0;
	@%p366 bra 	$L__BB4_614;
	neg.s32 	%r1801, %r469;
$L__BB4_575:
	.pragma "nounroll";
	add.s32 	%r556, %r1802, %r14;
	setp.lt.s32 	%p367, %r556, 1;
	setp.gt.s32 	%p368, %r556, %r4;
	or.pred  	%p369, %p367, %p368;
	@%p369 bra 	$L__BB4_577;
	add.s32 	%r1453, %r556, %r5;
	mul.wide.s32 	%rd509, %r1453, 4;
	add.s64 	%rd510, %rd3, %rd509;
	ld.global.f32 	%f557, [%rd510];
	mul.wide.u32 	%rd511, %r556, 4;
	add.s64 	%rd512, %rd3, %rd511;
	st.global.f32 	[%rd512], %f557;
$L__BB4_577:
	add.s32 	%r1802, %r1802, 1;
	add.s32 	%r1801, %r1801, 1;
	setp.ne.s32 	%p370, %r1801, 0;
	@%p370 bra 	$L__BB4_575;
	bra.uni 	$L__BB4_614;
$L__BB4_578:
	setp.ne.s32 	%p374, %r1, %r270;
	@%p374 bra 	$L__BB4_596;
	setp.gt.u32 	%p396, %r11, 2147483646;
	@%p396 bra 	$L__BB4_614;
	and.b32  	%r480, %r12, 3;
	setp.lt.u32 	%p397, %r11, 3;
	mov.b32 	%r1792, 0;
	@%p397 bra 	$L__BB4_591;
	and.b32  	%r1792, %r12, -4;
	neg.s32 	%r1785, %r1792;
	mul.lo.s32 	%r1783, %r5, %r18;
	shl.b32 	%r1468, %r4, 2;
	add.s32 	%r484, %r1468, 8;
	add.s32 	%r1782, %r4, %r1783;
	add.s32 	%r1469, %r15, 2;
	mul.lo.s32 	%r1781, %r5, %r1469;
	add.s32 	%r1780, %r4, %r1781;
	add.s32 	%r1470, %r15, 3;
	mul.lo.s32 	%r1779, %r1470, %r5;
	add.s32 	%r1778, %r4, %r1779;
	mul.lo.s32 	%r1471, %r2, %r5;
	mul.lo.s32 	%r1777, %r1471, %r12;
	add.s32 	%r1776, %r4, %r1777;
	cvt.s64.s32 	%rd90, %r4;
	mov.u32 	%r1784, %r18;
$L__BB4_582:
	add.s32 	%r502, %r1784, -1;
	setp.gt.s32 	%p398, %r502, %r4;
	setp.lt.s32 	%p399, %r502, 1;
	or.pred  	%p400, %p399, %p398;
	@%p400 bra 	$L__BB4_584;
	mul.wide.s32 	%rd519, %r1776, 4;
	add.s64 	%rd520, %rd3, %rd519;
	ld.global.f32 	%f563, [%rd520];
	neg.f32 	%f564, %f563;
	cvt.s64.s32 	%rd521, %r1777;
	add.s64 	%rd522, %rd90, %rd521;
	shl.b64 	%rd523, %rd522, 2;
	add.s64 	%rd524, %rd3, %rd523;
	st.global.f32 	[%rd524+4], %f564;
$L__BB4_584:
	setp.gt.s32 	%p401, %r1784, %r4;
	setp.gt.u32 	%p402, %r502, 2147483646;
	or.pred  	%p403, %p402, %p401;
	@%p403 bra 	$L__BB4_586;
	mul.wide.s32 	%rd525, %r1782, 4;
	add.s64 	%rd526, %rd3, %rd525;
	ld.global.f32 	%f565, [%rd526];
	neg.f32 	%f566, %f565;
	cvt.s64.s32 	%rd527, %r1783;
	add.s64 	%rd528, %rd90, %rd527;
	shl.b64 	%rd529, %rd528, 2;
	add.s64 	%rd530, %rd3, %rd529;
	st.global.f32 	[%rd530+4], %f566;
$L__BB4_586:
	add.s32 	%r1472, %r1784, 1;
	setp.gt.s32 	%p404, %r1472, %r4;
	setp.lt.s32 	%p405, %r1472, 1;
	or.pred  	%p406, %p405, %p404;
	@%p406 bra 	$L__BB4_588;
	mul.wide.s32 	%rd531, %r1780, 4;
	add.s64 	%rd532, %rd3, %rd531;
	ld.global.f32 	%f567, [%rd532];
	neg.f32 	%f568, %f567;
	cvt.s64.s32 	%rd533, %r1781;
	add.s64 	%rd534, %rd90, %rd533;
	shl.b64 	%rd535, %rd534, 2;
	add.s64 	%rd536, %rd3, %rd535;
	st.global.f32 	[%rd536+4], %f568;
$L__BB4_588:
	add.s32 	%r1473, %r1784, 2;
	setp.gt.s32 	%p407, %r1473, %r4;
	setp.lt.s32 	%p408, %r1473, 1;
	or.pred  	%p409, %p408, %p407;
	@%p409 bra 	$L__BB4_590;
	mul.wide.s32 	%rd537, %r1778, 4;
	add.s64 	%rd538, %rd3, %rd537;
	ld.global.f32 	%f569, [%rd538];
	neg.f32 	%f570, %f569;
	cvt.s64.s32 	%rd539, %r1779;
	add.s64 	%rd540, %rd90, %rd539;
	shl.b64 	%rd541, %rd540, 2;
	add.s64 	%rd542, %rd3, %rd541;
	st.global.f32 	[%rd542+4], %f570;
$L__BB4_590:
	add.s32 	%r1785, %r1785, 4;
	add.s32 	%r1784, %r1784, 4;
	add.s32 	%r1783, %r1783, %r484;
	add.s32 	%r1782, %r1782, %r484;
	add.s32 	%r1781, %r1781, %r484;
	add.s32 	%r1780, %r1780, %r484;
	add.s32 	%r1779, %r1779, %r484;
	add.s32 	%r1778, %r1778, %r484;
	add.s32 	%r1777, %r1777, %r484;
	add.s32 	%r1776, %r1776, %r484;
	setp.eq.s32 	%p410, %r1785, 0;
	@%p410 bra 	$L__BB4_591;
	bra.uni 	$L__BB4_582;
$L__BB4_591:
	setp.eq.s32 	%p411, %r480, 0;
	@%p411 bra 	$L__BB4_614;
	add.s32 	%r1796, %r1792, %r15;
	mul.lo.s32 	%r1795, %r1796, %r5;
	add.s32 	%r1794, %r4, %r1795;
	neg.s32 	%r1793, %r480;
	cvt.s64.s32 	%rd93, %r4;
$L__BB4_593:
	.pragma "nounroll";
	setp.gt.s32 	%p412, %r1796, %r4;
	setp.lt.s32 	%p413, %r1796, 1;
	or.pred  	%p414, %p413, %p412;
	@%p414 bra 	$L__BB4_595;
	mul.wide.s32 	%rd543, %r1794, 4;
	add.s64 	%rd544, %rd3, %rd543;
	ld.global.f32 	%f571, [%rd544];
	neg.f32 	%f572, %f571;
	cvt.s64.s32 	%rd545, %r1795;
	add.s64 	%rd546, %rd93, %rd545;
	shl.b64 	%rd547, %rd546, 2;
	add.s64 	%rd548, %rd3, %rd547;
	st.global.f32 	[%rd548+4], %f572;
$L__BB4_595:
	add.s32 	%r1796, %r1796, 1;
	add.s32 	%r1795, %r1795, %r5;
	add.s32 	%r1794, %r1794, %r5;
	add.s32 	%r1793, %r1793, 1;
	setp.eq.s32 	%p415, %r1793, 0;
	@%p415 bra 	$L__BB4_614;
	bra.uni 	$L__BB4_593;
$L__BB4_596:
	add.s32 	%r1455, %r10, -1;
	setp.ne.s32 	%p375, %r2, %r1455;
	@%p375 bra 	$L__BB4_650;
	setp.gt.u32 	%p376, %r8, 2147483646;
	@%p376 bra 	$L__BB4_614;
	mul.lo.s32 	%r513, %r6, %r5;
	and.b32  	%r514, %r9, 3;
	setp.lt.u32 	%p377, %r8, 3;
	mov.b32 	%r1799, 0;
	@%p377 bra 	$L__BB4_609;
	and.b32  	%r1799, %r9, -4;
	neg.s32 	%r1786, %r1799;
	mov.b32 	%r1787, 0;
	mul.wide.s32 	%rd514, %r5, 4;
$L__BB4_600:
	add.s32 	%r519, %r1787, %r14;
	add.s32 	%r1458, %r513, %r519;
	setp.lt.s32 	%p378, %r519, 1;
	setp.gt.s32 	%p379, %r519, %r4;
	or.pred  	%p380, %p378, %p379;
	sub.s32 	%r1459, %r1458, %r4;
	add.s32 	%r1460, %r1459, -2;
	mul.wide.s32 	%rd513, %r1460, 4;
	add.s64 	%rd91, %rd3, %rd513;
	add.s64 	%rd92, %rd91, %rd514;
	@%p380 bra 	$L__BB4_602;
	ld.global.f32 	%f558, [%rd91];
	st.global.f32 	[%rd92], %f558;
$L__BB4_602:
	add.s32 	%r1461, %r519, 1;
	setp.gt.u32 	%p381, %r519, 2147483646;
	setp.gt.s32 	%p382, %r1461, %r4;
	or.pred  	%p383, %p381, %p382;
	@%p383 bra 	$L__BB4_604;
	ld.global.f32 	%f559, [%rd91+4];
	st.global.f32 	[%rd92+4], %f559;
$L__BB4_604:
	add.s32 	%r1462, %r519, 2;
	setp.lt.s32 	%p384, %r1462, 1;
	setp.gt.s32 	%p385, %r1462, %r4;
	or.pred  	%p386, %p384, %p385;
	@%p386 bra 	$L__BB4_606;
	ld.global.f32 	%f560, [%rd91+8];
	st.global.f32 	[%rd92+8], %f560;
$L__BB4_606:
	add.s32 	%r1463, %r519, 3;
	setp.lt.s32 	%p387, %r1463, 1;
	setp.gt.s32 	%p388, %r1463, %r4;
	or.pred  	%p389, %p387, %p388;
	@%p389 bra 	$L__BB4_608;
	ld.global.f32 	%f561, [%rd91+12];
	st.global.f32 	[%rd92+12], %f561;
$L__BB4_608:
	add.s32 	%r1787, %r1787, 4;
	add.s32 	%r1786, %r1786, 4;
	setp.eq.s32 	%p390, %r1786, 0;
	@%p390 bra 	$L__BB4_609;
	bra.uni 	$L__BB4_600;
$L__BB4_609:
	setp.eq.s32 	%p391, %r514, 0;
	@%p391 bra 	$L__BB4_614;
	neg.s32 	%r1798, %r514;
	mul.wide.s32 	%rd517, %r5, 4;
$L__BB4_611:
	.pragma "nounroll";
	add.s32 	%r549, %r1799, %r14;
	setp.lt.s32 	%p392, %r549, 1;
	setp.gt.s32 	%p393, %r549, %r4;
	or.pred  	%p394, %p392, %p393;
	@%p394 bra 	$L__BB4_613;
	add.s32 	%r1464, %r513, %r549;
	sub.s32 	%r1465, %r1464, %r4;
	add.s32 	%r1466, %r1465, -2;
	mul.wide.s32 	%rd515, %r1466, 4;
	add.s64 	%rd516, %rd3, %rd515;
	ld.global.f32 	%f562, [%rd516];
	add.s64 	%rd518, %rd516, %rd517;
	st.global.f32 	[%rd518], %f562;
$L__BB4_613:
	add.s32 	%r1799, %r1799, 1;
	add.s32 	%r1798, %r1798, 1;
	setp.eq.s32 	%p395, %r1798, 0;
	@%p395 bra 	$L__BB4_614;
	bra.uni 	$L__BB4_611;
$L__BB4_614:
	setp.ne.s32 	%p582, %r225, 0;
	@%p582 bra 	$L__BB4_650;
	setp.gt.u32 	%p790, %r11, 2147483646;
	@%p790 bra 	$L__BB4_632;
	ld.const.u32 	%r559, [N];
	add.s32 	%r560, %r559, 2;
	and.b32  	%r561, %r12, 3;
	setp.lt.u32 	%p791, %r11, 3;
	mov.b32 	%r1803, 0;
	@%p791 bra 	$L__BB4_627;
	and.b32  	%r1803, %r12, -4;
	shl.b32 	%r1667, %r559, 2;
	add.s32 	%r563, %r1667, 8;
	shl.b32 	%r1809, %r559, 1;
	mul.lo.s32 	%r1808, %r559, 3;
	mov.b32 	%r1811, 0;
	mov.b32 	%r1807, 4;
	mov.u32 	%r1810, %r559;
$L__BB4_618:
	setp.gt.s32 	%p792, %r1811, %r559;
	setp.eq.s32 	%p793, %r1811, 0;
	or.pred  	%p794, %p793, %p792;
	@%p794 bra 	$L__BB4_620;
	add.s32 	%r1668, %r1807, -4;
	mul.wide.s32 	%rd863, %r1668, 4;
	add.s64 	%rd864, %rd2, %rd863;
	ld.global.f32 	%f764, [%rd864+4];
	st.global.f32 	[%rd864], %f764;
$L__BB4_620:
	setp.ge.s32 	%p795, %r1811, %r559;
	@%p795 bra 	$L__BB4_622;
	add.s32 	%r1669, %r1810, 2;
	mul.wide.s32 	%rd865, %r1669, 4;
	add.s64 	%rd866, %rd2, %rd865;
	ld.global.f32 	%f765, [%rd866+4];
	st.global.f32 	[%rd866], %f765;
$L__BB4_622:
	add.s32 	%r583, %r1811, 2;
	setp.gt.s32 	%p796, %r583, %r559;
	@%p796 bra 	$L__BB4_624;
	add.s32 	%r1670, %r1809, 4;
	mul.wide.s32 	%rd867, %r1670, 4;
	add.s64 	%rd868, %rd2, %rd867;
	ld.global.f32 	%f766, [%rd868+4];
	st.global.f32 	[%rd868], %f766;
$L__BB4_624:
	add.s32 	%r584, %r583, 1;
	setp.gt.s32 	%p797, %r584, %r559;
	@%p797 bra 	$L__BB4_626;
	add.s32 	%r1671, %r1808, 6;
	mul.wide.s32 	%rd869, %r1671, 4;
	add.s64 	%rd870, %rd2, %rd869;
	ld.global.f32 	%f767, [%rd870+4];
	st.global.f32 	[%rd870], %f767;
$L__BB4_626:
	add.s32 	%r1810, %r1810, %r563;
	add.s32 	%r1809, %r1809, %r563;
	add.s32 	%r1808, %r1808, %r563;
	add.s32 	%r1807, %r1807, %r563;
	add.s32 	%r1811, %r584, 1;
	setp.eq.s32 	%p798, %r1811, %r1803;
	@%p798 bra 	$L__BB4_627;
	bra.uni 	$L__BB4_618;
$L__BB4_627:
	setp.eq.s32 	%p799, %r561, 0;
	@%p799 bra 	$L__BB4_632;
	mul.lo.s32 	%r1805, %r1803, %r560;
	neg.s32 	%r1804, %r561;
$L__BB4_629:
	.pragma "nounroll";
	setp.gt.s32 	%p800, %r1803, %r559;
	setp.eq.s32 	%p801, %r1803, 0;
	or.pred  	%p802, %p801, %p800;
	@%p802 bra 	$L__BB4_631;
	mul.wide.s32 	%rd871, %r1805, 4;
	add.s64 	%rd872, %rd2, %rd871;
	ld.global.f32 	%f768, [%rd872+4];
	st.global.f32 	[%rd872], %f768;
$L__BB4_631:
	add.s32 	%r1803, %r1803, 1;
	add.s32 	%r1805, %r1805, %r560;
	add.s32 	%r1804, %r1804, 1;
	setp.ne.s32 	%p803, %r1804, 0;
	@%p803 bra 	$L__BB4_629;
$L__BB4_632:
	setp.gt.u32 	%p804, %r8, 2147483646;
	@%p804 bra 	$L__BB4_649;
	ld.const.u32 	%r575, [N];
	and.b32  	%r576, %r9, 3;
	setp.lt.u32 	%p805, %r8, 3;
	mov.b32 	%r1815, 0;
	@%p805 bra 	$L__BB4_644;
	and.b32  	%r1815, %r9, -4;
	add.s64 	%rd881, %rd2, 8;
	mov.b32 	%r1814, 0;
	mov.b32 	%r1812, 2;
	mov.u32 	%r1813, %r575;
$L__BB4_635:
	setp.eq.s32 	%p806, %r1812, 2;
	setp.gt.s32 	%p807, %r1814, %r575;
	or.pred  	%p808, %p806, %p807;
	add.s32 	%r1675, %r1813, 2;
	mul.wide.s32 	%rd873, %r1675, 4;
	add.s64 	%rd96, %rd2, %rd873;
	@%p808 bra 	$L__BB4_637;
	ld.global.f32 	%f769, [%rd96];
	neg.f32 	%f770, %f769;
	st.global.f32 	[%rd881+-8], %f770;
$L__BB4_637:
	setp.ge.s32 	%p809, %r1814, %r575;
	@%p809 bra 	$L__BB4_639;
	ld.global.f32 	%f771, [%rd96+4];
	neg.f32 	%f772, %f771;
	st.global.f32 	[%rd881+-4], %f772;
$L__BB4_639:
	add.s32 	%r1676, %r1814, 2;
	setp.gt.s32 	%p810, %r1676, %r575;
	@%p810 bra 	$L__BB4_641;
	ld.global.f32 	%f773, [%rd96+8];
	neg.f32 	%f774, %f773;
	st.global.f32 	[%rd881], %f774;
$L__BB4_641:
	add.s32 	%r1677, %r1814, 3;
	setp.gt.s32 	%p811, %r1677, %r575;
	@%p811 bra 	$L__BB4_643;
	ld.global.f32 	%f775, [%rd96+12];
	neg.f32 	%f776, %f775;
	st.global.f32 	[%rd881+4], %f776;
$L__BB4_643:
	add.s32 	%r1814, %r1814, 4;
	add.s32 	%r1813, %r1813, 4;
	add.s32 	%r1812, %r1812, 4;
	add.s64 	%rd881, %rd881, 16;
	setp.ne.s32 	%p812, %r1814, %r1815;
	@%p812 bra 	$L__BB4_635;
$L__BB4_644:
	setp.eq.s32 	%p813, %r576, 0;
	@%p813 bra 	$L__BB4_649;
	mul.wide.u32 	%rd874, %r1815, 4;
	add.s64 	%rd882, %rd2, %rd874;
	add.s32 	%r1678, %r1815, %r575;
	add.s32 	%r1817, %r1678, 2;
	neg.s32 	%r1816, %r576;
$L__BB4_646:
	.pragma "nounroll";
	setp.eq.s32 	%p814, %r1815, 0;
	setp.gt.s32 	%p815, %r1815, %r575;
	or.pred  	%p816, %p814, %p815;
	@%p816 bra 	$L__BB4_648;
	mul.wide.s32 	%rd875, %r1817, 4;
	add.s64 	%rd876, %rd2, %rd875;
	ld.global.f32 	%f777, [%rd876];
	neg.f32 	%f778, %f777;
	st.global.f32 	[%rd882], %f778;
$L__BB4_648:
	add.s32 	%r1815, %r1815, 1;
	add.s64 	%rd882, %rd882, 4;
	add.s32 	%r1817, %r1817, 1;
	add.s32 	%r1816, %r1816, 1;
	setp.ne.s32 	%p817, %r1816, 0;
	@%p817 bra 	$L__BB4_646;
$L__BB4_649:
	ld.global.f32 	%f779, [%rd2+4];
	ld.const.u32 	%r1679, [N];
	mul.wide.s32 	%rd877, %r1679, 4;
	add.s64 	%rd878, %rd2, %rd877;
	ld.global.f32 	%f780, [%rd878+8];
	add.f32 	%f781, %f779, %f780;
	mul.f32 	%f782, %f781, 0f3F000000;
	st.global.f32 	[%rd2], %f782;
	bra.uni 	$L__BB4_837;
$L__BB4_650:
	add.s32 	%r605, %r7, -1;
	setp.ne.s32 	%p583, %r1, %r605;
	@%p583 bra 	$L__BB4_783;
	add.s32 	%r1557, %r10, -1;
	setp.ne.s32 	%p606, %r2, %r1557;
	@%p606 bra 	$L__BB4_689;
	setp.gt.u32 	%p749, %r11, 2147483646;
	@%p749 bra 	$L__BB4_669;
	ld.const.u32 	%r1631, [N];
	cvt.s64.s32 	%rd105, %r1631;
	add.s32 	%r606, %r1631, 2;
	and.b32  	%r607, %r12, 3;
	setp.lt.u32 	%p750, %r11, 3;
	mov.b32 	%r1819, 0;
	@%p750 bra 	$L__BB4_664;
	cvt.u32.u64 	%r1632, %rd105;
	and.b32  	%r1819, %r12, -4;
	neg.s32 	%r1833, %r1819;
	mul.lo.s32 	%r1831, %r606, %r18;
	shl.b32 	%r1636, %r1632, 2;
	add.s32 	%r611, %r1636, 8;
	add.s32 	%r1830, %r1632, %r1831;
	add.s32 	%r1637, %r15, 2;
	mul.lo.s32 	%r1829, %r606, %r1637;
	add.s32 	%r1828, %r1632, %r1829;
	add.s32 	%r1638, %r15, 3;
	mul.lo.s32 	%r1827, %r1638, %r606;
	add.s32 	%r1826, %r1632, %r1827;
	mul.lo.s32 	%r1639, %r2, %r606;
	mul.lo.s32 	%r1825, %r1639, %r12;
	add.s32 	%r1824, %r1632, %r1825;
$L__BB4_655:
	add.s32 	%r648, %r18, -1;
	setp.gt.s32 	%p751, %r648, %r1632;
	setp.lt.s32 	%p752, %r648, 1;
	or.pred  	%p753, %p752, %p751;
	@%p753 bra 	$L__BB4_657;
	mul.wide.s32 	%rd816, %r1824, 4;
	add.s64 	%rd817, %rd2, %rd816;
	ld.global.f32 	%f742, [%rd817];
	cvt.s64.s32 	%rd818, %r1825;
	add.s64 	%rd819, %rd105, %rd818;
	shl.b64 	%rd820, %rd819, 2;
	add.s64 	%rd821, %rd2, %rd820;
	st.global.f32 	[%rd821+4], %f742;
$L__BB4_657:
	setp.gt.s32 	%p754, %r18, %r1632;
	setp.gt.u32 	%p755, %r648, 2147483646;
	or.pred  	%p756, %p755, %p754;
	@%p756 bra 	$L__BB4_659;
	mul.wide.s32 	%rd822, %r1830, 4;
	add.s64 	%rd823, %rd2, %rd822;
	ld.global.f32 	%f743, [%rd823];
	cvt.s64.s32 	%rd824, %r1831;
	add.s64 	%rd825, %rd105, %rd824;
	shl.b64 	%rd826, %rd825, 2;
	add.s64 	%rd827, %rd2, %rd826;
	st.global.f32 	[%rd827+4], %f743;
$L__BB4_659:
	add.s32 	%r1643, %r18, 1;
	setp.gt.s32 	%p757, %r1643, %r1632;
	setp.lt.s32 	%p758, %r1643, 1;
	or.pred  	%p759, %p758, %p757;
	@%p759 bra 	$L__BB4_661;
	mul.wide.s32 	%rd828, %r1828, 4;
	add.s64 	%rd829, %rd2, %rd828;
	ld.global.f32 	%f744, [%rd829];
	cvt.s64.s32 	%rd830, %r1829;
	add.s64 	%rd831, %rd105, %rd830;
	shl.b64 	%rd832, %rd831, 2;
	add.s64 	%rd833, %rd2, %rd832;
	st.global.f32 	[%rd833+4], %f744;
$L__BB4_661:
	add.s32 	%r1644, %r18, 2;
	setp.gt.s32 	%p760, %r1644, %r1632;
	setp.lt.s32 	%p761, %r1644, 1;
	or.pred  	%p762, %p761, %p760;
	@%p762 bra 	$L__BB4_663;
	mul.wide.s32 	%rd834, %r1826, 4;
	add.s64 	%rd835, %rd2, %rd834;
	ld.global.f32 	%f745, [%rd835];
	cvt.s64.s32 	%rd836, %r1827;
	add.s64 	%rd837, %rd105, %rd836;
	shl.b64 	%rd838, %rd837, 2;
	add.s64 	%rd839, %rd2, %rd838;
	st.global.f32 	[%rd839+4], %f745;
$L__BB4_663:
	add.s32 	%r1833, %r1833, 4;
	add.s32 	%r18, %r18, 4;
	add.s32 	%r1831, %r1831, %r611;
	add.s32 	%r1830, %r1830, %r611;
	add.s32 	%r1829, %r1829, %r611;
	add.s32 	%r1828, %r1828, %r611;
	add.s32 	%r1827, %r1827, %r611;
	add.s32 	%r1826, %r1826, %r611;
	add.s32 	%r1825, %r1825, %r611;
	add.s32 	%r1824, %r1824, %r611;
	setp.eq.s32 	%p763, %r1833, 0;
	@%p763 bra 	$L__BB4_664;
	bra.uni 	$L__BB4_655;
$L__BB4_664:
	setp.eq.s32 	%p764, %r607, 0;
	@%p764 bra 	$L__BB4_669;
	cvt.u32.u64 	%r1646, %rd105;
	add.s32 	%r1823, %r1819, %r15;
	mul.lo.s32 	%r1822, %r1823, %r606;
	add.s32 	%r1821, %r1646, %r1822;
	neg.s32 	%r1820, %r607;
$L__BB4_666:
	.pragma "nounroll";
	setp.gt.s32 	%p765, %r1823, %r1646;
	setp.lt.s32 	%p766, %r1823, 1;
	or.pred  	%p767, %p766, %p765;
	@%p767 bra 	$L__BB4_668;
	mul.wide.s32 	%rd840, %r1821, 4;
	add.s64 	%rd841, %rd2, %rd840;
	ld.global.f32 	%f746, [%rd841];
	cvt.s64.s32 	%rd842, %r1822;
	add.s64 	%rd843, %rd105, %rd842;
	shl.b64 	%rd844, %rd843, 2;
	add.s64 	%rd845, %rd2, %rd844;
	st.global.f32 	[%rd845+4], %f746;
$L__BB4_668:
	add.s32 	%r1823, %r1823, 1;
	add.s32 	%r1822, %r1822, %r606;
	add.s32 	%r1821, %r1821, %r606;
	add.s32 	%r1820, %r1820, 1;
	setp.ne.s32 	%p768, %r1820, 0;
	@%p768 bra 	$L__BB4_666;
$L__BB4_669:
	setp.gt.u32 	%p769, %r8, 2147483646;
	@%p769 bra 	$L__BB4_686;
	ld.const.u32 	%r632, [N];
	add.s32 	%r633, %r632, 2;
	mad.lo.s32 	%r634, %r633, %r632, %r633;
	and.b32  	%r635, %r9, 3;
	setp.lt.u32 	%p770, %r8, 3;
	mov.b32 	%r1836, 0;
	@%p770 bra 	$L__BB4_681;
	and.b32  	%r1836, %r9, -4;
	neg.s32 	%r1834, %r1836;
	mov.b32 	%r1835, 0;
	mul.wide.s32 	%rd847, %r633, 4;
$L__BB4_672:
	add.s32 	%r661, %r1835, %r14;
	add.s32 	%r1650, %r634, %r661;
	setp.lt.s32 	%p771, %r661, 1;
	setp.gt.s32 	%p772, %r661, %r632;
	or.pred  	%p773, %p771, %p772;
	sub.s32 	%r1651, %r1650, %r632;
	add.s32 	%r1652, %r1651, -2;
	mul.wide.s32 	%rd846, %r1652, 4;
	add.s64 	%rd106, %rd2, %rd846;
	add.s64 	%rd107, %rd106, %rd847;
	@%p773 bra 	$L__BB4_674;
	ld.global.f32 	%f747, [%rd106];
	neg.f32 	%f748, %f747;
	st.global.f32 	[%rd107], %f748;
$L__BB4_674:
	add.s32 	%r1653, %r661, 1;
	setp.gt.u32 	%p774, %r661, 2147483646;
	setp.gt.s32 	%p775, %r1653, %r632;
	or.pred  	%p776, %p774, %p775;
	@%p776 bra 	$L__BB4_676;
	ld.global.f32 	%f749, [%rd106+4];
	neg.f32 	%f750, %f749;
	st.global.f32 	[%rd107+4], %f750;
$L__BB4_676:
	add.s32 	%r1654, %r661, 2;
	setp.lt.s32 	%p777, %r1654, 1;
	setp.gt.s32 	%p778, %r1654, %r632;
	or.pred  	%p779, %p777, %p778;
	@%p779 bra 	$L__BB4_678;
	ld.global.f32 	%f751, [%rd106+8];
	neg.f32 	%f752, %f751;
	st.global.f32 	[%rd107+8], %f752;
$L__BB4_678:
	add.s32 	%r1655, %r661, 3;
	setp.lt.s32 	%p780, %r1655, 1;
	setp.gt.s32 	%p781, %r1655, %r632;
	or.pred  	%p782, %p780, %p781;
	@%p782 bra 	$L__BB4_680;
	ld.global.f32 	%f753, [%rd106+12];
	neg.f32 	%f754, %f753;
	st.global.f32 	[%rd107+12], %f754;
$L__BB4_680:
	add.s32 	%r1835, %r1835, 4;
	add.s32 	%r1834, %r1834, 4;
	setp.ne.s32 	%p783, %r1834, 0;
	@%p783 bra 	$L__BB4_672;
$L__BB4_681:
	setp.eq.s32 	%p784, %r635, 0;
	@%p784 bra 	$L__BB4_686;
	neg.s32 	%r1837, %r635;
	mul.wide.s32 	%rd850, %r633, 4;
$L__BB4_683:
	.pragma "nounroll";
	add.s32 	%r668, %r1836, %r14;
	setp.lt.s32 	%p785, %r668, 1;
	setp.gt.s32 	%p786, %r668, %r632;
	or.pred  	%p787, %p785, %p786;
	@%p787 bra 	$L__BB4_685;
	add.s32 	%r1656, %r634, %r668;
	sub.s32 	%r1657, %r1656, %r632;
	add.s32 	%r1658, %r1657, -2;
	mul.wide.s32 	%rd848, %r1658, 4;
	add.s64 	%rd849, %rd2, %rd848;
	ld.global.f32 	%f755, [%rd849];
	neg.f32 	%f756, %f755;
	add.s64 	%rd851, %rd849, %rd850;
	st.global.f32 	[%rd851], %f756;
$L__BB4_685:
	add.s32 	%r1836, %r1836, 1;
	add.s32 	%r1837, %r1837, 1;
	setp.ne.s32 	%p788, %r1837, 0;
	@%p788 bra 	$L__BB4_683;
$L__BB4_686:
	ld.const.u32 	%r671, [N];
	add.s32 	%r1659, %r671, 1;
	setp.ne.s32 	%p789, %r1659, 0;
	add.s32 	%r1660, %r671, 2;
	mad.lo.s32 	%r672, %r1660, %r671, %r1660;
	add.s32 	%r673, %r672, %r1659;
	@%p789 bra 	$L__BB4_688;
	mul.wide.u32 	%rd861, %r673, 4;
	add.s64 	%rd862, %rd2, %rd861;
	ld.global.f32 	%f761, [%rd862+4];
	add.f32 	%f762, %f761, %f761;
	mul.f32 	%f763, %f762, 0f3F000000;
	st.global.f32 	[%rd862], %f763;
	bra.uni 	$L__BB4_837;
$L__BB4_688:
	cvt.s64.s32 	%rd852, %r671;
	add.s32 	%r1661, %r672, %r671;
	mul.wide.s32 	%rd853, %r1661, 4;
	add.s64 	%rd854, %rd2, %rd853;
	ld.global.f32 	%f757, [%rd854];
	sub.s32 	%r1662, %r673, %r671;
	add.s32 	%r1663, %r1662, -2;
	mul.wide.s32 	%rd855, %r1663, 4;
	add.s64 	%rd856, %rd2, %rd855;
	ld.global.f32 	%f758, [%rd856];
	add.f32 	%f759, %f757, %f758;
	mul.f32 	%f760, %f759, 0f3F000000;
	cvt.s64.s32 	%rd857, %r672;
	add.s64 	%rd858, %rd857, %rd852;
	shl.b64 	%rd859, %rd858, 2;
	add.s64 	%rd860, %rd2, %rd859;
	st.global.f32 	[%rd860+4], %f760;
	bra.uni 	$L__BB4_837;
$L__BB4_689:
	setp.ne.s32 	%p607, %r2, 0;
	@%p607 bra 	$L__BB4_727;
	setp.gt.u32 	%p714, %r8, 2147483646;
	@%p714 bra 	$L__BB4_707;
	ld.const.u32 	%r674, [N];
	add.s32 	%r675, %r674, 2;
	and.b32  	%r676, %r9, 3;
	setp.lt.u32 	%p715, %r8, 3;
	mov.b32 	%r1839, 0;
	@%p715 bra 	$L__BB4_702;
	and.b32  	%r1839, %r9, -4;
	neg.s32 	%r1842, %r1839;
	mov.b32 	%r1843, 0;
$L__BB4_693:
	add.s32 	%r700, %r1843, %r14;
	setp.lt.s32 	%p716, %r700, 1;
	setp.gt.s32 	%p717, %r700, %r674;
	or.pred  	%p718, %p716, %p717;
	add.s32 	%r1620, %r700, %r675;
	mul.wide.s32 	%rd770, %r1620, 4;
	add.s64 	%rd112, %rd2, %rd770;
	@%p718 bra 	$L__BB4_695;
	ld.global.f32 	%f720, [%rd112];
	neg.f32 	%f721, %f720;
	mul.wide.u32 	%rd771, %r700, 4;
	add.s64 	%rd772, %rd2, %rd771;
	st.global.f32 	[%rd772], %f721;
$L__BB4_695:
	add.s32 	%r701, %r700, 1;
	setp.gt.u32 	%p719, %r700, 2147483646;
	setp.gt.s32 	%p720, %r701, %r674;
	or.pred  	%p721, %p719, %p720;
	@%p721 bra 	$L__BB4_697;
	ld.global.f32 	%f722, [%rd112+4];
	neg.f32 	%f723, %f722;
	mul.wide.u32 	%rd773, %r701, 4;
	add.s64 	%rd774, %rd2, %rd773;
	st.global.f32 	[%rd774], %f723;
$L__BB4_697:
	add.s32 	%r702, %r700, 2;
	setp.lt.s32 	%p722, %r702, 1;
	setp.gt.s32 	%p723, %r702, %r674;
	or.pred  	%p724, %p722, %p723;
	@%p724 bra 	$L__BB4_699;
	ld.global.f32 	%f724, [%rd112+8];
	neg.f32 	%f725, %f724;
	mul.wide.u32 	%rd775, %r702, 4;
	add.s64 	%rd776, %rd2, %rd775;
	st.global.f32 	[%rd776], %f725;
$L__BB4_699:
	add.s32 	%r703, %r700, 3;
	setp.lt.s32 	%p725, %r703, 1;
	setp.gt.s32 	%p726, %r703, %r674;
	or.pred  	%p727, %p725, %p726;
	@%p727 bra 	$L__BB4_701;
	ld.global.f32 	%f726, [%rd112+12];
	neg.f32 	%f727, %f726;
	mul.wide.u32 	%rd777, %r703, 4;
	add.s64 	%rd778, %rd2, %rd777;
	st.global.f32 	[%rd778], %f727;
$L__BB4_701:
	add.s32 	%r1843, %r1843, 4;
	add.s32 	%r1842, %r1842, 4;
	setp.eq.s32 	%p728, %r1842, 0;
	@%p728 bra 	$L__BB4_702;
	bra.uni 	$L__BB4_693;
$L__BB4_702:
	setp.eq.s32 	%p729, %r676, 0;
	@%p729 bra 	$L__BB4_707;
	neg.s32 	%r1840, %r676;
$L__BB4_704:
	.pragma "nounroll";
	add.s32 	%r683, %r1839, %r14;
	setp.lt.s32 	%p730, %r683, 1;
	setp.gt.s32 	%p731, %r683, %r674;
	or.pred  	%p732, %p730, %p731;
	@%p732 bra 	$L__BB4_706;
	add.s32 	%r1621, %r683, %r675;
	mul.wide.s32 	%rd779, %r1621, 4;
	add.s64 	%rd780, %rd2, %rd779;
	ld.global.f32 	%f728, [%rd780];
	neg.f32 	%f729, %f728;
	mul.wide.u32 	%rd781, %r683, 4;
	add.s64 	%rd782, %rd2, %rd781;
	st.global.f32 	[%rd782], %f729;
$L__BB4_706:
	add.s32 	%r1839, %r1839, 1;
	add.s32 	%r1840, %r1840, 1;
	setp.ne.s32 	%p733, %r1840, 0;
	@%p733 bra 	$L__BB4_704;
$L__BB4_707:
	setp.gt.u32 	%p734, %r11, 2147483646;
	@%p734 bra 	$L__BB4_724;
	ld.const.u32 	%r686, [N];
	add.s32 	%r687, %r686, 2;
	and.b32  	%r688, %r12, 3;
	setp.lt.u32 	%p735, %r11, 3;
	mov.b32 	%r1853, 0;
	@%p735 bra 	$L__BB4_719;
	and.b32  	%r1853, %r12, -4;
	neg.s32 	%r1852, %r1853;
	add.s32 	%r1851, %r15, 2;
	mul.lo.s32 	%r1850, %r687, %r1851;
	shl.b32 	%r1624, %r686, 2;
	add.s32 	%r693, %r1624, 8;
	add.s32 	%r1849, %r686, %r1850;
	add.s32 	%r1625, %r15, 3;
	mul.lo.s32 	%r1848, %r1625, %r687;
	add.s32 	%r1847, %r686, %r1848;
	shl.b32 	%r1846, %r686, 1;
	cvt.s64.s32 	%rd111, %r686;
	mov.b32 	%r1844, 2;
	mov.u32 	%r1845, %r686;
$L__BB4_710:
	add.s32 	%r715, %r1851, -2;
	setp.gt.s32 	%p736, %r715, %r686;
	setp.lt.s32 	%p737, %r715, 1;
	or.pred  	%p738, %p737, %p736;
	@%p738 bra 	$L__BB4_712;
	mul.wide.s32 	%rd783, %r1845, 4;
	add.s64 	%rd784, %rd2, %rd783;
	ld.global.f32 	%f730, [%rd784];
	add.s32 	%r1626, %r1844, -2;
	cvt.s64.s32 	%rd785, %r1626;
	add.s64 	%rd786, %rd111, %rd785;
	shl.b64 	%rd787, %rd786, 2;
	add.s64 	%rd788, %rd2, %rd787;
	st.global.f32 	[%rd788+4], %f730;
$L__BB4_712:
	setp.ge.s32 	%p739, %r715, %r686;
	@%p739 bra 	$L__BB4_714;
	add.s32 	%r1627, %r1846, 2;
	mul.wide.s32 	%rd789, %r1627, 4;
	add.s64 	%rd790, %rd2, %rd789;
	ld.global.f32 	%f731, [%rd790];
	add.s32 	%r1628, %r1845, 2;
	cvt.s64.s32 	%rd791, %r1628;
	add.s64 	%rd792, %rd111, %rd791;
	shl.b64 	%rd793, %rd792, 2;
	add.s64 	%rd794, %rd2, %rd793;
	st.global.f32 	[%rd794+4], %f731;
$L__BB4_714:
	setp.gt.s32 	%p740, %r1851, %r686;
	@%p740 bra 	$L__BB4_716;
	mul.wide.s32 	%rd795, %r1849, 4;
	add.s64 	%rd796, %rd2, %rd795;
	ld.global.f32 	%f732, [%rd796];
	cvt.s64.s32 	%rd797, %r1850;
	add.s64 	%rd798, %rd111, %rd797;
	shl.b64 	%rd799, %rd798, 2;
	add.s64 	%rd800, %rd2, %rd799;
	st.global.f32 	[%rd800+4], %f732;
$L__BB4_716:
	add.s32 	%r1629, %r1851, 1;
	setp.gt.s32 	%p741, %r1629, %r686;
	@%p741 bra 	$L__BB4_718;
	mul.wide.s32 	%rd801, %r1847, 4;
	add.s64 	%rd802, %rd2, %rd801;
	ld.global.f32 	%f733, [%rd802];
	cvt.s64.s32 	%rd803, %r1848;
	add.s64 	%rd804, %rd111, %rd803;
	shl.b64 	%rd805, %rd804, 2;
	add.s64 	%rd806, %rd2, %rd805;
	st.global.f32 	[%rd806+4], %f733;
$L__BB4_718:
	add.s32 	%r1852, %r1852, 4;
	add.s32 	%r1851, %r1851, 4;
	add.s32 	%r1850, %r1850, %r693;
	add.s32 	%r1849, %r1849, %r693;
	add.s32 	%r1848, %r1848, %r693;
	add.s32 	%r1847, %r1847, %r693;
	add.s32 	%r1846, %r1846, %r693;
	add.s32 	%r1845, %r1845, %r693;
	add.s32 	%r1844, %r1844, %r693;
	setp.ne.s32 	%p742, %r1852, 0;
	@%p742 bra 	$L__BB4_710;
$L__BB4_719:
	setp.eq.s32 	%p743, %r688, 0;
	@%p743 bra 	$L__BB4_724;
	add.s32 	%r1857, %r1853, %r15;
	mul.lo.s32 	%r1856, %r1857, %r687;
	add.s32 	%r1855, %r686, %r1856;
	neg.s32 	%r1854, %r688;
	cvt.s64.s32 	%rd113, %r686;
$L__BB4_721:
	.pragma "nounroll";
	setp.gt.s32 	%p744, %r1857, %r686;
	setp.lt.s32 	%p745, %r1857, 1;
	or.pred  	%p746, %p745, %p744;
	@%p746 bra 	$L__BB4_723;
	mul.wide.s32 	%rd807, %r1855, 4;
	add.s64 	%rd808, %rd2, %rd807;
	ld.global.f32 	%f734, [%rd808];
	cvt.s64.s32 	%rd809, %r1856;
	add.s64 	%rd810, %rd113, %rd809;
	shl.b64 	%rd811, %rd810, 2;
	add.s64 	%rd812, %rd2, %rd811;
	st.global.f32 	[%rd812+4], %f734;
$L__BB4_723:
	add.s32 	%r1857, %r1857, 1;
	add.s32 	%r1856, %r1856, %r687;
	add.s32 	%r1855, %r1855, %r687;
	add.s32 	%r1854, %r1854, 1;
	setp.ne.s32 	%p747, %r1854, 0;
	@%p747 bra 	$L__BB4_721;
$L__BB4_724:
	ld.const.u32 	%r738, [N];
	setp.ne.s32 	%p748, %r738, -1;
	@%p748 bra 	$L__BB4_726;
	ld.global.f32 	%f739, [%rd2+4];
	add.f32 	%f740, %f739, %f739;
	mul.f32 	%f741, %f740, 0f3F000000;
	st.global.f32 	[%rd2], %f741;
	bra.uni 	$L__BB4_837;
$L__BB4_726:
	mul.wide.s32 	%rd813, %r738, 4;
	add.s64 	%rd814, %rd2, %rd813;
	ld.global.f32 	%f735, [%rd814];
	add.s64 	%rd815, %rd814, %rd813;
	ld.global.f32 	%f736, [%rd815+12];
	add.f32 	%f737, %f735, %f736;
	mul.f32 	%f738, %f737, 0f3F000000;
	st.global.f32 	[%rd814+4], %f738;
	bra.uni 	$L__BB4_837;
$L__BB4_727:
	setp.ne.s32 	%p608, %r1, 0;
	@%p608 bra 	$L__BB4_802;
$L__BB4_728:
	add.s32 	%r1588, %r10, -1;
	setp.eq.s32 	%p652, %r2, %r1588;
	@%p652 bra 	$L__BB4_746;
	setp.gt.u32 	%p653, %r11, 2147483646;
	@%p653 bra 	$L__BB4_837;
	ld.const.u32 	%r739, [N];
	add.s32 	%r740, %r739, 2;
	and.b32  	%r741, %r12, 3;
	setp.lt.u32 	%p654, %r11, 3;
	mov.b32 	%r1893, 0;
	@%p654 bra 	$L__BB4_741;
	and.b32  	%r1893, %r12, -4;
	neg.s32 	%r1878, %r1893;
	mul.lo.s32 	%r1876, %r740, %r18;
	shl.b32 	%r1590, %r739, 2;
	add.s32 	%r745, %r1590, 8;
	add.s32 	%r1591, %r15, 2;
	mul.lo.s32 	%r1875, %r740, %r1591;
	add.s32 	%r1592, %r15, 3;
	mul.lo.s32 	%r1874, %r1592, %r740;
	mul.lo.s32 	%r1593, %r2, %r740;
	mul.lo.s32 	%r1873, %r1593, %r12;
$L__BB4_732:
	add.s32 	%r808, %r18, -1;
	setp.gt.s32 	%p655, %r808, %r739;
	setp.lt.s32 	%p656, %r808, 1;
	or.pred  	%p657, %p656, %p655;
	@%p657 bra 	$L__BB4_734;
	mul.wide.s32 	%rd738, %r1873, 4;
	add.s64 	%rd739, %rd2, %rd738;
	ld.global.f32 	%f693, [%rd739+4];
	st.global.f32 	[%rd739], %f693;
$L__BB4_734:
	setp.gt.s32 	%p658, %r18, %r739;
	setp.gt.u32 	%p659, %r808, 2147483646;
	or.pred  	%p660, %p659, %p658;
	@%p660 bra 	$L__BB4_736;
	mul.wide.s32 	%rd740, %r1876, 4;
	add.s64 	%rd741, %rd2, %rd740;
	ld.global.f32 	%f694, [%rd741+4];
	st.global.f32 	[%rd741], %f694;
$L__BB4_736:
	add.s32 	%r1594, %r18, 1;
	setp.gt.s32 	%p661, %r1594, %r739;
	setp.lt.s32 	%p662, %r1594, 1;
	or.pred  	%p663, %p662, %p661;
	@%p663 bra 	$L__BB4_738;
	mul.wide.s32 	%rd742, %r1875, 4;
	add.s64 	%rd743, %rd2, %rd742;
	ld.global.f32 	%f695, [%rd743+4];
	st.global.f32 	[%rd743], %f695;
$L__BB4_738:
	add.s32 	%r1595, %r18, 2;
	setp.gt.s32 	%p664, %r1595, %r739;
	setp.lt.s32 	%p665, %r1595, 1;
	or.pred  	%p666, %p665, %p664;
	@%p666 bra 	$L__BB4_740;
	mul.wide.s32 	%rd744, %r1874, 4;
	add.s64 	%rd745, %rd2, %rd744;
	ld.global.f32 	%f696, [%rd745+4];
	st.global.f32 	[%rd745], %f696;
$L__BB4_740:
	add.s32 	%r1878, %r1878, 4;
	add.s32 	%r18, %r18, 4;
	add.s32 	%r1876, %r1876, %r745;
	add.s32 	%r1875, %r1875, %r745;
	add.s32 	%r1874, %r1874, %r745;
	add.s32 	%r1873, %r1873, %r745;
	setp.eq.s32 	%p667, %r1878, 0;
	@%p667 bra 	$L__BB4_741;
	bra.uni 	$L__BB4_732;
$L__BB4_741:
	setp.eq.s32 	%p668, %r741, 0;
	@%p668 bra 	$L__BB4_837;
	add.s32 	%r1896, %r1893, %r15;
	mul.lo.s32 	%r1895, %r1896, %r740;
	neg.s32 	%r1894, %r741;
$L__BB4_743:
	.pragma "nounroll";
	setp.gt.s32 	%p669, %r1896, %r739;
	setp.lt.s32 	%p670, %r1896, 1;
	or.pred  	%p671, %p670, %p669;
	@%p671 bra 	$L__BB4_745;
	mul.wide.s32 	%rd746, %r1895, 4;
	add.s64 	%rd747, %rd2, %rd746;
	ld.global.f32 	%f697, [%rd747+4];
	st.global.f32 	[%rd747], %f697;
$L__BB4_745:
	add.s32 	%r1896, %r1896, 1;
	add.s32 	%r1895, %r1895, %r740;
	add.s32 	%r1894, %r1894, 1;
	setp.eq.s32 	%p672, %r1894, 0;
	@%p672 bra 	$L__BB4_837;
	bra.uni 	$L__BB4_743;
$L__BB4_746:
	setp.gt.u32 	%p673, %r11, 2147483646;
	@%p673 bra 	$L__BB4_763;
	ld.const.u32 	%r749, [N];
	add.s32 	%r750, %r749, 2;
	and.b32  	%r751, %r12, 3;
	setp.lt.u32 	%p674, %r11, 3;
	mov.b32 	%r1858, 0;
	@%p674 bra 	$L__BB4_758;
	and.b32  	%r1858, %r12, -4;
	neg.s32 	%r1867, %r1858;
	mul.lo.s32 	%r1865, %r750, %r18;
	shl.b32 	%r1597, %r749, 2;
	add.s32 	%r755, %r1597, 8;
	add.s32 	%r1598, %r15, 2;
	mul.lo.s32 	%r1864, %r750, %r1598;
	add.s32 	%r1599, %r15, 3;
	mul.lo.s32 	%r1863, %r1599, %r750;
	mul.lo.s32 	%r1600, %r2, %r750;
	mul.lo.s32 	%r1862, %r1600, %r12;
$L__BB4_749:
	add.s32 	%r781, %r18, -1;
	setp.gt.s32 	%p675, %r781, %r749;
	setp.lt.s32 	%p676, %r781, 1;
	or.pred  	%p677, %p676, %p675;
	@%p677 bra 	$L__BB4_751;
	mul.wide.s32 	%rd748, %r1862, 4;
	add.s64 	%rd749, %rd2, %rd748;
	ld.global.f32 	%f698, [%rd749+4];
	st.global.f32 	[%rd749], %f698;
$L__BB4_751:
	setp.gt.s32 	%p678, %r18, %r749;
	setp.gt.u32 	%p679, %r781, 2147483646;
	or.pred  	%p680, %p679, %p678;
	@%p680 bra 	$L__BB4_753;
	mul.wide.s32 	%rd750, %r1865, 4;
	add.s64 	%rd751, %rd2, %rd750;
	ld.global.f32 	%f699, [%rd751+4];
	st.global.f32 	[%rd751], %f699;
$L__BB4_753:
	add.s32 	%r1601, %r18, 1;
	setp.gt.s32 	%p681, %r1601, %r749;
	setp.lt.s32 	%p682, %r1601, 1;
	or.pred  	%p683, %p682, %p681;
	@%p683 bra 	$L__BB4_755;
	mul.wide.s32 	%rd752, %r1864, 4;
	add.s64 	%rd753, %rd2, %rd752;
	ld.global.f32 	%f700, [%rd753+4];
	st.global.f32 	[%rd753], %f700;
$L__BB4_755:
	add.s32 	%r1602, %r18, 2;
	setp.gt.s32 	%p684, %r1602, %r749;
	setp.lt.s32 	%p685, %r1602, 1;
	or.pred  	%p686, %p685, %p684;
	@%p686 bra 	$L__BB4_757;
	mul.wide.s32 	%rd754, %r1863, 4;
	add.s64 	%rd755, %rd2, %rd754;
	ld.global.f32 	%f701, [%rd755+4];
	st.global.f32 	[%rd755], %f701;
$L__BB4_757:
	add.s32 	%r1867, %r1867, 4;
	add.s32 	%r18, %r18, 4;
	add.s32 	%r1865, %r1865, %r755;
	add.s32 	%r1864, %r1864, %r755;
	add.s32 	%r1863, %r1863, %r755;
	add.s32 	%r1862, %r1862, %r755;
	setp.eq.s32 	%p687, %r1867, 0;
	@%p687 bra 	$L__BB4_758;
	bra.uni 	$L__BB4_749;
$L__BB4_758:
	setp.eq.s32 	%p688, %r751, 0;
	@%p688 bra 	$L__BB4_763;
	add.s32 	%r1861, %r1858, %r15;
	mul.lo.s32 	%r1860, %r1861, %r750;
	neg.s32 	%r1859, %r751;
$L__BB4_760:
	.pragma "nounroll";
	setp.gt.s32 	%p689, %r1861, %r749;
	setp.lt.s32 	%p690, %r1861, 1;
	or.pred  	%p691, %p690, %p689;
	@%p691 bra 	$L__BB4_762;
	mul.wide.s32 	%rd756, %r1860, 4;
	add.s64 	%rd757, %rd2, %rd756;
	ld.global.f32 	%f702, [%rd757+4];
	st.global.f32 	[%rd757], %f702;
$L__BB4_762:
	add.s32 	%r1861, %r1861, 1;
	add.s32 	%r1860, %r1860, %r750;
	add.s32 	%r1859, %r1859, 1;
	setp.ne.s32 	%p692, %r1859, 0;
	@%p692 bra 	$L__BB4_760;
$L__BB4_763:
	setp.gt.u32 	%p693, %r8, 2147483646;
	@%p693 bra 	$L__BB4_780;
	ld.const.u32 	%r769, [N];
	add.s32 	%r770, %r769, 2;
	mad.lo.s32 	%r771, %r770, %r769, %r770;
	and.b32  	%r772, %r9, 3;
	setp.lt.u32 	%p694, %r8, 3;
	mov.b32 	%r1870, 0;
	@%p694 bra 	$L__BB4_775;
	and.b32  	%r1870, %r9, -4;
	neg.s32 	%r1868, %r1870;
	mov.b32 	%r1869, 0;
	mul.wide.s32 	%rd759, %r770, 4;
$L__BB4_766:
	add.s32 	%r790, %r1869, %r14;
	add.s32 	%r1605, %r771, %r790;
	setp.lt.s32 	%p695, %r790, 1;
	setp.gt.s32 	%p696, %r790, %r769;
	or.pred  	%p697, %p695, %p696;
	sub.s32 	%r1606, %r1605, %r769;
	add.s32 	%r1607, %r1606, -2;
	mul.wide.s32 	%rd758, %r1607, 4;
	add.s64 	%rd114, %rd2, %rd758;
	add.s64 	%rd115, %rd114, %rd759;
	@%p697 bra 	$L__BB4_768;
	ld.global.f32 	%f703, [%rd114];
	neg.f32 	%f704, %f703;
	st.global.f32 	[%rd115], %f704;
$L__BB4_768:
	add.s32 	%r1608, %r790, 1;
	setp.gt.u32 	%p698, %r790, 2147483646;
	setp.gt.s32 	%p699, %r1608, %r769;
	or.pred  	%p700, %p698, %p699;
	@%p700 bra 	$L__BB4_770;
	ld.global.f32 	%f705, [%rd114+4];
	neg.f32 	%f706, %f705;
	st.global.f32 	[%rd115+4], %f706;
$L__BB4_770:
	add.s32 	%r1609, %r790, 2;
	setp.lt.s32 	%p701, %r1609, 1;
	setp.gt.s32 	%p702, %r1609, %r769;
	or.pred  	%p703, %p701, %p702;
	@%p703 bra 	$L__BB4_772;
	ld.global.f32 	%f707, [%rd114+8];
	neg.f32 	%f708, %f707;
	st.global.f32 	[%rd115+8], %f708;
$L__BB4_772:
	add.s32 	%r1610, %r790, 3;
	setp.lt.s32 	%p704, %r1610, 1;
	setp.gt.s32 	%p705, %r1610, %r769;
	or.pred  	%p706, %p704, %p705;
	@%p706 bra 	$L__BB4_774;
	ld.global.f32 	%f709, [%rd114+12];
	neg.f32 	%f710, %f709;
	st.global.f32 	[%rd115+12], %f710;
$L__BB4_774:
	add.s32 	%r1869, %r1869, 4;
	add.s32 	%r1868, %r1868, 4;
	setp.ne.s32 	%p707, %r1868, 0;
	@%p707 bra 	$L__BB4_766;
$L__BB4_775:
	setp.eq.s32 	%p708, %r772, 0;
	@%p708 bra 	$L__BB4_780;
	neg.s32 	%r1871, %r772;
	mul.wide.s32 	%rd762, %r770, 4;
$L__BB4_777:
	.pragma "nounroll";
	add.s32 	%r797, %r1870, %r14;
	setp.lt.s32 	%p709, %r797, 1;
	setp.gt.s32 	%p710, %r797, %r769;
	or.pred  	%p711, %p709, %p710;
	@%p711 bra 	$L__BB4_779;
	add.s32 	%r1611, %r771, %r797;
	sub.s32 	%r1612, %r1611, %r769;
	add.s32 	%r1613, %r1612, -2;
	mul.wide.s32 	%rd760, %r1613, 4;
	add.s64 	%rd761, %rd2, %rd760;
	ld.global.f32 	%f711, [%rd761];
	neg.f32 	%f712, %f711;
	add.s64 	%rd763, %rd761, %rd762;
	st.global.f32 	[%rd763], %f712;
$L__BB4_779:
	add.s32 	%r1870, %r1870, 1;
	add.s32 	%r1871, %r1871, 1;
	setp.ne.s32 	%p712, %r1871, 0;
	@%p712 bra 	$L__BB4_777;
$L__BB4_780:
	ld.const.u32 	%r800, [N];
	add.s32 	%r1614, %r800, 1;
	setp.ne.s32 	%p713, %r1614, 0;
	add.s32 	%r1615, %r800, 2;
	mad.lo.s32 	%r801, %r1615, %r800, %r1615;
	@%p713 bra 	$L__BB4_782;
	mul.wide.u32 	%rd768, %r801, 4;
	add.s64 	%rd769, %rd2, %rd768;
	ld.global.f32 	%f717, [%rd769+4];
	add.f32 	%f718, %f717, %f717;
	mul.f32 	%f719, %f718, 0f3F000000;
	st.global.f32 	[%rd769], %f719;
	bra.uni 	$L__BB4_837;
$L__BB4_782:
	mul.wide.s32 	%rd764, %r801, 4;
	add.s64 	%rd765, %rd2, %rd764;
	ld.global.f32 	%f713, [%rd765+4];
	sub.s32 	%r1616, %r801, %r800;
	add.s32 	%r1617, %r1616, -2;
	mul.wide.s32 	%rd766, %r1617, 4;
	add.s64 	%rd767, %rd2, %rd766;
	ld.global.f32 	%f714, [%rd767];
	add.f32 	%f715, %f713, %f714;
	mul.f32 	%f716, %f715, 0f3F000000;
	st.global.f32 	[%rd765], %f716;
	bra.uni 	$L__BB4_837;
$L__BB4_783:
	setp.eq.s32 	%p584, %r1, 0;
	@%p584 bra 	$L__BB4_728;
	setp.ne.s32 	%p585, %r2, 0;
	@%p585 bra 	$L__BB4_802;
	setp.gt.u32 	%p586, %r8, 2147483646;
	@%p586 bra 	$L__BB4_837;
	ld.const.u32 	%r815, [N];
	add.s32 	%r816, %r815, 2;
	and.b32  	%r817, %r9, 3;
	setp.lt.u32 	%p587, %r8, 3;
	mov.b32 	%r1907, 0;
	@%p587 bra 	$L__BB4_797;
	and.b32  	%r1907, %r9, -4;
	neg.s32 	%r1879, %r1907;
	mov.b32 	%r1880, 0;
$L__BB4_788:
	add.s32 	%r822, %r1880, %r14;
	setp.lt.s32 	%p588, %r822, 1;
	setp.gt.s32 	%p589, %r822, %r815;
	or.pred  	%p590, %p588, %p589;
	add.s32 	%r1555, %r822, %r816;
	mul.wide.s32 	%rd689, %r1555, 4;
	add.s64 	%rd116, %rd2, %rd689;
	@%p590 bra 	$L__BB4_790;
	ld.global.f32 	%f668, [%rd116];
	neg.f32 	%f669, %f668;
	mul.wide.u32 	%rd690, %r822, 4;
	add.s64 	%rd691, %rd2, %rd690;
	st.global.f32 	[%rd691], %f669;
$L__BB4_790:
	add.s32 	%r823, %r822, 1;
	setp.gt.u32 	%p591, %r822, 2147483646;
	setp.gt.s32 	%p592, %r823, %r815;
	or.pred  	%p593, %p591, %p592;
	@%p593 bra 	$L__BB4_792;
	ld.global.f32 	%f670, [%rd116+4];
	neg.f32 	%f671, %f670;
	mul.wide.u32 	%rd692, %r823, 4;
	add.s64 	%rd693, %rd2, %rd692;
	st.global.f32 	[%rd693], %f671;
$L__BB4_792:
	add.s32 	%r824, %r822, 2;
	setp.lt.s32 	%p594, %r824, 1;
	setp.gt.s32 	%p595, %r824, %r815;
	or.pred  	%p596, %p594, %p595;
	@%p596 bra 	$L__BB4_794;
	ld.global.f32 	%f672, [%rd116+8];
	neg.f32 	%f673, %f672;
	mul.wide.u32 	%rd694, %r824, 4;
	add.s64 	%rd695, %rd2, %rd694;
	st.global.f32 	[%rd695], %f673;
$L__BB4_794:
	add.s32 	%r825, %r822, 3;
	setp.lt.s32 	%p597, %r825, 1;
	setp.gt.s32 	%p598, %r825, %r815;
	or.pred  	%p599, %p597, %p598;
	@%p599 bra 	$L__BB4_796;
	ld.global.f32 	%f674, [%rd116+12];
	neg.f32 	%f675, %f674;
	mul.wide.u32 	%rd696, %r825, 4;
	add.s64 	%rd697, %rd2, %rd696;
	st.global.f32 	[%rd697], %f675;
$L__BB4_796:
	add.s32 	%r1880, %r1880, 4;
	add.s32 	%r1879, %r1879, 4;
	setp.eq.s32 	%p600, %r1879, 0;
	@%p600 bra 	$L__BB4_797;
	bra.uni 	$L__BB4_788;
$L__BB4_797:
	setp.eq.s32 	%p601, %r817, 0;
	@%p601 bra 	$L__BB4_837;
	neg.s32 	%r1906, %r817;
$L__BB4_799:
	.pragma "nounroll";
	add.s32 	%r907, %r1907, %r14;
	setp.lt.s32 	%p602, %r907, 1;
	setp.gt.s32 	%p603, %r907, %r815;
	or.pred  	%p604, %p602, %p603;
	@%p604 bra 	$L__BB4_801;
	add.s32 	%r1556, %r907, %r816;
	mul.wide.s32 	%rd698, %r1556, 4;
	add.s64 	%rd699, %rd2, %rd698;
	ld.global.f32 	%f676, [%rd699];
	neg.f32 	%f677, %f676;
	mul.wide.u32 	%rd700, %r907, 4;
	add.s64 	%rd701, %rd2, %rd700;
	st.global.f32 	[%rd701], %f677;
$L__BB4_801:
	add.s32 	%r1907, %r1907, 1;
	add.s32 	%r1906, %r1906, 1;
	setp.ne.s32 	%p605, %r1906, 0;
	@%p605 bra 	$L__BB4_799;
	bra.uni 	$L__BB4_837;
$L__BB4_802:
	setp.ne.s32 	%p609, %r1, %r605;
	@%p609 bra 	$L__BB4_820;
	setp.gt.u32 	%p632, %r11, 2147483646;
	@%p632 bra 	$L__BB4_837;
	ld.const.u32 	%r1571, [N];
	cvt.s64.s32 	%rd120, %r1571;
	add.s32 	%r828, %r1571, 2;
	and.b32  	%r829, %r12, 3;
	setp.lt.u32 	%p633, %r11, 3;
	mov.b32 	%r1897, 0;
	@%p633 bra 	$L__BB4_815;
	cvt.u32.u64 	%r1572, %rd120;
	and.b32  	%r1897, %r12, -4;
	neg.s32 	%r1890, %r1897;
	mul.lo.s32 	%r1888, %r828, %r18;
	shl.b32 	%r1576, %r1572, 2;
	add.s32 	%r833, %r1576, 8;
	add.s32 	%r1887, %r1572, %r1888;
	add.s32 	%r1577, %r15, 2;
	mul.lo.s32 	%r1886, %r828, %r1577;
	add.s32 	%r1885, %r1572, %r1886;
	add.s32 	%r1578, %r15, 3;
	mul.lo.s32 	%r1884, %r1578, %r828;
	add.s32 	%r1883, %r1572, %r1884;
	mul.lo.s32 	%r1579, %r2, %r828;
	mul.lo.s32 	%r1882, %r1579, %r12;
	add.s32 	%r1881, %r1572, %r1882;
$L__BB4_806:
	add.s32 	%r851, %r18, -1;
	setp.gt.s32 	%p634, %r851, %r1572;
	setp.lt.s32 	%p635, %r851, 1;
	or.pred  	%p636, %p635, %p634;
	@%p636 bra 	$L__BB4_808;
	mul.wide.s32 	%rd708, %r1881, 4;
	add.s64 	%rd709, %rd2, %rd708;
	ld.global.f32 	%f688, [%rd709];
	cvt.s64.s32 	%rd710, %r1882;
	add.s64 	%rd711, %rd120, %rd710;
	shl.b64 	%rd712, %rd711, 2;
	add.s64 	%rd713, %rd2, %rd712;
	st.global.f32 	[%rd713+4], %f688;
$L__BB4_808:
	setp.gt.s32 	%p637, %r18, %r1572;
	setp.gt.u32 	%p638, %r851, 2147483646;
	or.pred  	%p639, %p638, %p637;
	@%p639 bra 	$L__BB4_810;
	mul.wide.s32 	%rd714, %r1887, 4;
	add.s64 	%rd715, %rd2, %rd714;
	ld.global.f32 	%f689, [%rd715];
	cvt.s64.s32 	%rd716, %r1888;
	add.s64 	%rd717, %rd120, %rd716;
	shl.b64 	%rd718, %rd717, 2;
	add.s64 	%rd719, %rd2, %rd718;
	st.global.f32 	[%rd719+4], %f689;
$L__BB4_810:
	add.s32 	%r1583, %r18, 1;
	setp.gt.s32 	%p640, %r1583, %r1572;
	setp.lt.s32 	%p641, %r1583, 1;
	or.pred  	%p642, %p641, %p640;
	@%p642 bra 	$L__BB4_812;
	mul.wide.s32 	%rd720, %r1885, 4;
	add.s64 	%rd721, %rd2, %rd720;
	ld.global.f32 	%f690, [%rd721];
	cvt.s64.s32 	%rd722, %r1886;
	add.s64 	%rd723, %rd120, %rd722;
	shl.b64 	%rd724, %rd723, 2;
	add.s64 	%rd725, %rd2, %rd724;
	st.global.f32 	[%rd725+4], %f690;
$L__BB4_812:
	add.s32 	%r1584, %r18, 2;
	setp.gt.s32 	%p643, %r1584, %r1572;
	setp.lt.s32 	%p644, %r1584, 1;
	or.pred  	%p645, %p644, %p643;
	@%p645 bra 	$L__BB4_814;
	mul.wide.s32 	%rd726, %r1883, 4;
	add.s64 	%rd727, %rd2, %rd726;
	ld.global.f32 	%f691, [%rd727];
	cvt.s64.s32 	%rd728, %r1884;
	add.s64 	%rd729, %rd120, %rd728;
	shl.b64 	%rd730, %rd729, 2;
	add.s64 	%rd731, %rd2, %rd730;
	st.global.f32 	[%rd731+4], %f691;
$L__BB4_814:
	add.s32 	%r1890, %r1890, 4;
	add.s32 	%r18, %r18, 4;
	add.s32 	%r1888, %r1888, %r833;
	add.s32 	%r1887, %r1887, %r833;
	add.s32 	%r1886, %r1886, %r833;
	add.s32 	%r1885, %r1885, %r833;
	add.s32 	%r1884, %r1884, %r833;
	add.s32 	%r1883, %r1883, %r833;
	add.s32 	%r1882, %r1882, %r833;
	add.s32 	%r1881, %r1881, %r833;
	setp.eq.s32 	%p646, %r1890, 0;
	@%p646 bra 	$L__BB4_815;
	bra.uni 	$L__BB4_806;
$L__BB4_815:
	setp.eq.s32 	%p647, %r829, 0;
	@%p647 bra 	$L__BB4_837;
	cvt.u32.u64 	%r1586, %rd120;
	add.s32 	%r1901, %r1897, %r15;
	mul.lo.s32 	%r1900, %r1901, %r828;
	add.s32 	%r1899, %r1586, %r1900;
	neg.s32 	%r1898, %r829;
$L__BB4_817:
	.pragma "nounroll";
	setp.gt.s32 	%p648, %r1901, %r1586;
	setp.lt.s32 	%p649, %r1901, 1;
	or.pred  	%p650, %p649, %p648;
	@%p650 bra 	$L__BB4_819;
	mul.wide.s32 	%rd732, %r1899, 4;
	add.s64 	%rd733, %rd2, %rd732;
	ld.global.f32 	%f692, [%rd733];
	cvt.s64.s32 	%rd734, %r1900;
	add.s64 	%rd735, %rd120, %rd734;
	shl.b64 	%rd736, %rd735, 2;
	add.s64 	%rd737, %rd2, %rd736;
	st.global.f32 	[%rd737+4], %f692;
$L__BB4_819:
	add.s32 	%r1901, %r1901, 1;
	add.s32 	%r1900, %r1900, %r828;
	add.s32 	%r1899, %r1899, %r828;
	add.s32 	%r1898, %r1898, 1;
	setp.eq.s32 	%p651, %r1898, 0;
	@%p651 bra 	$L__BB4_837;
	bra.uni 	$L__BB4_817;
$L__BB4_820:
	add.s32 	%r1558, %r10, -1;
	setp.ne.s32 	%p610, %r2, %r1558;
	setp.gt.u32 	%p611, %r8, 2147483646;
	or.pred  	%p612, %p610, %p611;
	@%p612 bra 	$L__BB4_837;
	ld.const.u32 	%r862, [N];
	add.s32 	%r863, %r862, 2;
	mad.lo.s32 	%r864, %r863, %r862, %r863;
	and.b32  	%r865, %r9, 3;
	setp.lt.u32 	%p613, %r8, 3;
	mov.b32 	%r1904, 0;
	@%p613 bra 	$L__BB4_832;
	and.b32  	%r1904, %r9, -4;
	neg.s32 	%r1891, %r1904;
	mov.b32 	%r1892, 0;
	mul.wide.s32 	%rd703, %r863, 4;
$L__BB4_823:
	add.s32 	%r870, %r1892, %r14;
	add.s32 	%r1561, %r864, %r870;
	setp.lt.s32 	%p614, %r870, 1;
	setp.gt.s32 	%p615, %r870, %r862;
	or.pred  	%p616, %p614, %p615;
	sub.s32 	%r1562, %r1561, %r862;
	add.s32 	%r1563, %r1562, -2;
	mul.wide.s32 	%rd702, %r1563, 4;
	add.s64 	%rd121, %rd2, %rd702;
	add.s64 	%rd122, %rd121, %rd703;
	@%p616 bra 	$L__BB4_825;
	ld.global.f32 	%f678, [%rd121];
	neg.f32 	%f679, %f678;
	st.global.f32 	[%rd122], %f679;
$L__BB4_825:
	add.s32 	%r1564, %r870, 1;
	setp.gt.u32 	%p617, %r870, 2147483646;
	setp.gt.s32 	%p618, %r1564, %r862;
	or.pred  	%p619, %p617, %p618;
	@%p619 bra 	$L__BB4_827;
	ld.global.f32 	%f680, [%rd121+4];
	neg.f32 	%f681, %f680;
	st.global.f32 	[%rd122+4], %f681;
$L__BB4_827:
	add.s32 	%r1565, %r870, 2;
	setp.lt.s32 	%p620, %r1565, 1;
	setp.gt.s32 	%p621, %r1565, %r862;
	or.pred  	%p622, %p620, %p621;
	@%p622 bra 	$L__BB4_829;
	ld.global.f32 	%f682, [%rd121+8];
	neg.f32 	%f683, %f682;
	st.global.f32 	[%rd122+8], %f683;
$L__BB4_829:
	add.s32 	%r1566, %r870, 3;
	setp.lt.s32 	%p623, %r1566, 1;
	setp.gt.s32 	%p624, %r1566, %r862;
	or.pred  	%p625, %p623, %p624;
	@%p625 bra 	$L__BB4_831;
	ld.global.f32 	%f684, [%rd121+12];
	neg.f32 	%f685, %f684;
	st.global.f32 	[%rd122+12], %f685;
$L__BB4_831:
	add.s32 	%r1892, %r1892, 4;
	add.s32 	%r1891, %r1891, 4;
	setp.eq.s32 	%p626, %r1891, 0;
	@%p626 bra 	$L__BB4_832;
	bra.uni 	$L__BB4_823;
$L__BB4_832:
	setp.eq.s32 	%p627, %r865, 0;
	@%p627 bra 	$L__BB4_837;
	neg.s32 	%r1903, %r865;
	mul.wide.s32 	%rd706, %r863, 4;
$L__BB4_834:
	.pragma "nounroll";
	add.s32 	%r900, %r1904, %r14;
	setp.lt.s32 	%p628, %r900, 1;
	setp.gt.s32 	%p629, %r900, %r862;
	or.pred  	%p630, %p628, %p629;
	@%p630 bra 	$L__BB4_836;
	add.s32 	%r1567, %r864, %r900;
	sub.s32 	%r1568, %r1567, %r862;
	add.s32 	%r1569, %r1568, -2;
	mul.wide.s32 	%rd704, %r1569, 4;
	add.s64 	%rd705, %rd2, %rd704;
	ld.global.f32 	%f686, [%rd705];
	neg.f32 	%f687, %f686;
	add.s64 	%rd707, %rd705, %rd706;
	st.global.f32 	[%rd707], %f687;
$L__BB4_836:
	add.s32 	%r1904, %r1904, 1;
	add.s32 	%r1903, %r1903, 1;
	setp.eq.s32 	%p631, %r1903, 0;
	@%p631 bra 	$L__BB4_837;
	bra.uni 	$L__BB4_834;
$L__BB4_837:
	ret;

}


// ===== COMPILED SASS (sm_100) =====

	.target	sm_100

	.elftype	@"ET_EXEC"


//--------------------- .note.nv.tkinfo           --------------------------
	.section	.note.nv.tkinfo,"",@"SHT_NOTE"
	.sectionflags	@"SHF_NOTE_NV_TKINFO"
	.tkinfo
        /*0018*/ 	.word	0x00000002
        /*0030*/ 	.string	""
        /*0030*/ 	.string	"ptxas"
        /*0030*/ 	.string	"Cuda compilation tools, release 13.0, V13.0.88"
        /*0030*/ 	.string	"Build cuda_13.0.r13.0/compiler.36424714_0"
        /*0030*/ 	.string	"-arch sm_100 -m 64 "



//--------------------- .note.nv.cuinfo           --------------------------
	.section	.note.nv.cuinfo,"",@"SHT_NOTE"
	.sectionflags	@"SHF_NOTE_NV_CUINFO"
        /*0018*/ 	.short	0x0002
        /*001a*/ 	.short	0x0064
        /*001c*/ 	.short	0x0082
	.zero		2


//--------------------- .nv.info                  --------------------------
	.section	.nv.info,"",@"SHT_CUDA_INFO"
	.align	4


	//----- nvinfo : EIATTR_REGCOUNT
	.align		4
        /*0000*/ 	.byte	0x04, 0x2f
        /*0002*/ 	.short	(.L_6 - .L_5)
	.align		4
.L_5:
        /*0004*/ 	.word	index@(_Z15add_sourceOnGPUILi4EEvPfS0_)
        /*0008*/ 	.word	0x00000020


	//----- nvinfo : EIATTR_FRAME_SIZE
	.align		4
.L_6:
        /*000c*/ 	.byte	0x04, 0x11
        /*000e*/ 	.short	(.L_8 - .L_7)
	.align		4
.L_7:
        /*0010*/ 	.word	index@(_Z15add_sourceOnGPUILi4EEvPfS0_)
        /*0014*/ 	.word	0x00000000


	//----- nvinfo : EIATTR_REGCOUNT
	.align		4
.L_8:
        /*0018*/ 	.byte	0x04, 0x2f
        /*001a*/ 	.short	(.L_10 - .L_9)
	.align		4
.L_9:
        /*001c*/ 	.word	index@(_Z12diffuseOnGPUILi4EEviPfS0_S0_ff)
        /*0020*/ 	.word	0x00000038


	//----- nvinfo : EIATTR_FRAME_SIZE
	.align		4
.L_10:
        /*0024*/ 	.byte	0x04, 0x11
        /*0026*/ 	.short	(.L_12 - .L_11)
	.align		4
.L_11:
        /*0028*/ 	.word	index@($__internal_3_$__cuda_sm3x_div_rn_noftz_f32_slowpath)
        /*002c*/ 	.word	0x00000000


	//----- nvinfo : EIATTR_FRAME_SIZE
	.align		4
.L_12:
        /*0030*/ 	.byte	0x04, 0x11
        /*0032*/ 	.short	(.L_14 - .L_13)
	.align		4
.L_13:
        /*0034*/ 	.word	index@(_Z12diffuseOnGPUILi4EEviPfS0_S0_ff)
        /*0038*/ 	.word	0x00000000


	//----- nvinfo : EIATTR_REGCOUNT
	.align		4
.L_14:
        /*003c*/ 	.byte	0x04, 0x2f
        /*003e*/ 	.short	(.L_16 - .L_15)
	.align		4
.L_15:
        /*0040*/ 	.word	index@(_Z11advectOnGPUILi4EEviPfS0_S0_S0_)
        /*0044*/ 	.word	0x00000030


	//----- nvinfo : EIATTR_FRAME_SIZE
	.align		4
.L_16:
        /*0048*/ 	.byte	0x04, 0x11
        /*004a*/ 	.short	(.L_18 - .L_17)
	.align		4
.L_17:
        /*004c*/ 	.word	index@(_Z11advectOnGPUILi4EEviPfS0_S0_S0_)
        /*0050*/ 	.word	0x00000000


	//----- nvinfo : EIATTR_REGCOUNT
	.align		4
.L_18:
        /*0054*/ 	.byte	0x04, 0x2f
        /*0056*/ 	.short	(.L_20 - .L_19)
	.align		4
.L_19:
        /*0058*/ 	.word	index@(_Z33computeDivergenceAndPressureOnGPUILi4EEvPfS0_S0_S0_)
        /*005c*/ 	.word	0x00000030


	//----- nvinfo : EIATTR_FRAME_SIZE
	.align		4
.L_20:
        /*0060*/ 	.byte	0x04, 0x11
        /*0062*/ 	.short	(.L_22 - .L_21)
	.align		4
.L_21:
        /*0064*/ 	.word	index@($__internal_2_$__cuda_sm20_rcp_rn_f32_slowpath)
        /*0068*/ 	.word	0x00000000


	//----- nvinfo : EIATTR_FRAME_SIZE
	.align		4
.L_22:
        /*006c*/ 	.byte	0x04, 0x11
        /*006e*/ 	.short	(.L_24 - .L_23)
	.align		4
.L_23:
        /*0070*/ 	.word	index@(_Z33computeDivergenceAndPressureOnGPUILi4EEvPfS0_S0_S0_)
        /*0074*/ 	.word	0x00000000


	//----- nvinfo : EIATTR_REGCOUNT
	.align		4
.L_24:
        /*0078*/ 	.byte	0x04, 0x2f
        /*007a*/ 	.short	(.L_26 - .L_25)
	.align		4
.L_25:
        /*007c*/ 	.word	index@(_Z16lastProjectOnGPUILi4EEvPfS0_S0_)
        /*0080*/ 	.word	0x00000040


	//----- nvinfo : EIATTR_FRAME_SIZE
	.align		4
.L_26:
        /*0084*/ 	.byte	0x04, 0x11
        /*0086*/ 	.short	(.L_28 - .L_27)
	.align		4
.L_27:
        /*0088*/ 	.word	index@($__internal_1_$__cuda_sm3x_div_rn_noftz_f32_slowpath)
        /*008c*/ 	.word	0x00000000


	//----- nvinfo : EIATTR_FRAME_SIZE
	.align		4
.L_28:
        /*0090*/ 	.byte	0x04, 0x11
        /*0092*/ 	.short	(.L_30 - .L_29)
	.align		4
.L_29:
        /*0094*/ 	.word	index@($__internal_0_$__cuda_sm20_rcp_rn_f32_slowpath)
        /*0098*/ 	.word	0x00000000


	//----- nvinfo : EIATTR_FRAME_SIZE
	.align		4
.L_30:
        /*009c*/ 	.byte	0x04, 0x11
        /*009e*/ 	.short	(.L_32 - .L_31)
	.align		4
.L_31:
        /*00a0*/ 	.word	index@(_Z16lastProjectOnGPUILi4EEvPfS0_S0_)
        /*00a4*/ 	.word	0x00000000


	//----- nvinfo : EIATTR_MIN_STACK_SIZE
	.align		4
.L_32:
        /*00a8*/ 	.byte	0x04, 0x12
        /*00aa*/ 	.short	(.L_34 - .L_33)
	.align		4
.L_33:
        /*00ac*/ 	.word	index@(_Z16lastProjectOnGPUILi4EEvPfS0_S0_)
        /*00b0*/ 	.word	0x00000000


	//----- nvinfo : EIATTR_MIN_STACK_SIZE
	.align		4
.L_34:
        /*00b4*/ 	.byte	0x04, 0x12
        /*00b6*/ 	.short	(.L_36 - .L_35)
	.align		4
.L_35:
        /*00b8*/ 	.word	index@(_Z33computeDivergenceAndPressureOnGPUILi4EEvPfS0_S0_S0_)
        /*00bc*/ 	.word	0x00000000


	//----- nvinfo : EIATTR_MIN_STACK_SIZE
	.align		4
.L_36:
        /*00c0*/ 	.byte	0x04, 0x12
        /*00c2*/ 	.short	(.L_38 - .L_37)
	.align		4
.L_37:
        /*00c4*/ 	.word	index@(_Z11advectOnGPUILi4EEviPfS0_S0_S0_)
        /*00c8*/ 	.word	0x00000000


	//----- nvinfo : EIATTR_MIN_STACK_SIZE
	.align		4
.L_38:
        /*00cc*/ 	.byte	0x04, 0x12
        /*00ce*/ 	.short	(.L_40 - .L_39)
	.align		4
.L_39:
        /*00d0*/ 	.word	index@(_Z12diffuseOnGPUILi4EEviPfS0_S0_ff)
        /*00d4*/ 	.word	0x00000000


	//----- nvinfo : EIATTR_MIN_STACK_SIZE
	.align		4
.L_40:
        /*00d8*/ 	.byte	0x04, 0x12
        /*00da*/ 	.short	(.L_42 - .L_41)
	.align		4
.L_41:
        /*00dc*/ 	.word	index@(_Z15add_sourceOnGPUILi4EEvPfS0_)
        /*00e0*/ 	.word	0x00000000
.L_42:


//--------------------- .nv.compat                --------------------------
	.section	.nv.compat,"",@"SHT_CUDA_COMPAT_INFO"
	.align	4
        /*0000*/ 	.byte	0x02, 0x09, 0x00, 0x00, 0x02, 0x02, 0x01, 0x00, 0x02, 0x05, 0x05, 0x00, 0x03, 0x07, 0x01, 0x01
        /*0010*/ 	.byte	0x02, 0x03, 0x00, 0x00, 0x02, 0x06, 0x01, 0x00, 0x04, 0x0b, 0x08, 0x00, 0x01, 0x00, 0x00, 0x00
        /*0020*/ 	.byte	0x00, 0x00, 0x00, 0x00


//--------------------- .nv.info._Z16lastProjectOnGPUILi4EEvPfS0_S0_ --------------------------
	.section	.nv.info._Z16lastProjectOnGPUILi4EEvPfS0_S0_,"",@"SHT_CUDA_INFO"
	.sectionflags	@""
	.align	4


	//----- nvinfo : EIATTR_CUDA_API_VERSION
	.align		4
        /*0000*/ 	.byte	0x04, 0x37
        /*0002*/ 	.short	(.L_44 - .L_43)
.L_43:
        /*0004*/ 	.word	0x00000082


	//----- nvinfo : EIATTR_KPARAM_INFO
	.align		4
.L_44:
        /*0008*/ 	.byte	0x04, 0x17
        /*000a*/ 	.short	(.L_46 - .L_45)
.L_45:
        /*000c*/ 	.word	0x00000000
        /*0010*/ 	.short	0x0002
        /*0012*/ 	.short	0x0010
        /*0014*/ 	.byte	0x00, 0xf5, 0x21, 0x00


	//----- nvinfo : EIATTR_KPARAM_INFO
	.align		4
.L_46:
        /*0018*/ 	.byte	0x04, 0x17
        /*001a*/ 	.short	(.L_48 - .L_47)
.L_47:
        /*001c*/ 	.word	0x00000000
        /*0020*/ 	.short	0x0001
        /*0022*/ 	.short	0x0008
        /*0024*/ 	.byte	0x00, 0xf5, 0x21, 0x00


	//----- nvinfo : EIATTR_KPARAM_INFO
	.align		4
.L_48:
        /*0028*/ 	.byte	0x04, 0x17
        /*002a*/ 	.short	(.L_50 - .L_49)
.L_49:
        /*002c*/ 	.word	0x00000000
        /*0030*/ 	.short	0x0000
        /*0032*/ 	.short	0x0000
        /*0034*/ 	.byte	0x00, 0xf5, 0x21, 0x00


	//----- nvinfo : EIATTR_SPARSE_MMA_MASK
	.align		4
.L_50:
        /*0038*/ 	.byte	0x03, 0x50
        /*003a*/ 	.short	0x0000


	//----- nvinfo : EIATTR_MAXREG_COUNT
	.align		4
        /*003c*/ 	.byte	0x03, 0x1b
        /*003e*/ 	.short	0x00ff


	//----- nvinfo : EIATTR_NUM_BARRIERS
	.align		4
        /*0040*/ 	.byte	0x02, 0x4c
        /*0042*/ 	.byte	0x01
	.zero		1


	//----- nvinfo : EIATTR_MERCURY_ISA_VERSION
	.align		4
        /*0044*/ 	.byte	0x03, 0x5f
        /*0046*/ 	.short	0x0101


	//----- nvinfo : EIATTR_VRC_CTA_INIT_COUNT
	.align		4
        /*0048*/ 	.byte	0x02, 0x4a
	.zero		1
	.zero		1


	//----- nvinfo : EIATTR_EXIT_INSTR_OFFSETS
	.align		4
        /*004c*/ 	.byte	0x04, 0x1c
        /*004e*/ 	.short	(.L_52 - .L_51)


	//   ....[0]....
.L_51:
        /*0050*/ 	.word	0x000141f0


	//   ....[1]....
        /*0054*/ 	.word	0x00014ed0


	//   ....[2]....
        /*0058*/ 	.word	0x00014fe0


	//   ....[3]....
        /*005c*/ 	.word	0x00015c00


	//   ....[4]....
        /*0060*/ 	.word	0x00015c90


	//   ....[5]....
        /*0064*/ 	.word	0x00015d20


	//   ....[6]....
        /*0068*/ 	.word	0x00016030


	//   ....[7]....
        /*006c*/ 	.word	0x00016140


	//   ....[8]....
        /*0070*/ 	.word	0x00016170


	//   ....[9]....
        /*0074*/ 	.word	0x00016700


	//   ....[10]....
        /*0078*/ 	.word	0x00016830


	//   ....[11]....
        /*007c*/ 	.word	0x000168c0


	//   ....[12]....
        /*0080*/ 	.word	0x00016bc0


	//   ....[13]....
        /*0084*/ 	.word	0x00016cc0


	//   ....[14]....
        /*0088*/ 	.word	0x00016d40


	//   ....[15]....
        /*008c*/ 	.word	0x000170e0


	//   ....[16]....
        /*0090*/ 	.word	0x000171b0


	//   ....[17]....
        /*0094*/ 	.word	0x00017bd0


	//   ....[18]....
        /*0098*/ 	.word	0x00017c70


	//----- nvinfo : EIATTR_CRS_STACK_SIZE
	.align		4
.L_52:
        /*009c*/ 	.byte	0x04, 0x1e
        /*009e*/ 	.short	(.L_54 - .L_53)
.L_53:
        /*00a0*/ 	.word	0x00000000


	//----- nvinfo : EIATTR_CBANK_PARAM_SIZE
	.align		4
.L_54:
        /*00a4*/ 	.byte	0x03, 0x19
        /*00a6*/ 	.short	0x0018


	//----- nvinfo : EIATTR_PARAM_CBANK
	.align		4
        /*00a8*/ 	.byte	0x04, 0x0a
        /*00aa*/ 	.short	(.L_56 - .L_55)
	.align		4
.L_55:
        /*00ac*/ 	.word	index@(.nv.constant0._Z16lastProjectOnGPUILi4EEvPfS0_S0_)
        /*00b0*/ 	.short	0x0380
        /*00b2*/ 	.short	0x0018


	//----- nvinfo : EIATTR_SW_WAR
	.align		4
.L_56:
        /*00b4*/ 	.byte	0x04, 0x36
        /*00b6*/ 	.short	(.L_58 - .L_57)
.L_57:
        /*00b8*/ 	.word	0x00000008
.L_58:


//--------------------- .nv.info._Z33computeDivergenceAndPressureOnGPUILi4EEvPfS0_S0_S0_ --------------------------
	.section	.nv.info._Z33computeDivergenceAndPressureOnGPUILi4EEvPfS0_S0_S0_,"",@"SHT_CUDA_INFO"
	.sectionflags	@""
	.align	4


	//----- nvinfo : EIATTR_CUDA_API_VERSION
	.align		4
        /*0000*/ 	.byte	0x04, 0x37
        /*0002*/ 	.short	(.L_60 - .L_59)
.L_59:
        /*0004*/ 	.word	0x00000082


	//----- nvinfo : EIATTR_KPARAM_INFO
	.align		4
.L_60:
        /*0008*/ 	.byte	0x04, 0x17
        /*000a*/ 	.short	(.L_62 - .L_61)
.L_61:
        /*000c*/ 	.word	0x00000000
        /*0010*/ 	.short	0x0003
        /*0012*/ 	.short	0x0018
        /*0014*/ 	.byte	0x00, 0xf5, 0x21, 0x00


	//----- nvinfo : EIATTR_KPARAM_INFO
	.align		4
.L_62:
        /*0018*/ 	.byte	0x04, 0x17
        /*001a*/ 	.short	(.L_64 - .L_63)
.L_63:
        /*001c*/ 	.word	0x00000000
        /*0020*/ 	.short	0x0002
        /*0022*/ 	.short	0x0010
        /*0024*/ 	.byte	0x00, 0xf5, 0x21, 0x00


	//----- nvinfo : EIATTR_KPARAM_INFO
	.align		4
.L_64:
        /*0028*/ 	.byte	0x04, 0x17
        /*002a*/ 	.short	(.L_66 - .L_65)
.L_65:
        /*002c*/ 	.word	0x00000000
        /*0030*/ 	.short	0x0001
        /*0032*/ 	.short	0x0008
        /*0034*/ 	.byte	0x00, 0xf5, 0x21, 0x00


	//----- nvinfo : EIATTR_KPARAM_INFO
	.align		4
.L_66:
        /*0038*/ 	.byte	0x04, 0x17
        /*003a*/ 	.short	(.L_68 - .L_67)
.L_67:
        /*003c*/ 	.word	0x00000000
        /*0040*/ 	.short	0x0000
        /*0042*/ 	.short	0x0000
        /*0044*/ 	.byte	0x00, 0xf5, 0x21, 0x00


	//----- nvinfo : EIATTR_SPARSE_MMA_MASK
	.align		4
.L_68:
        /*0048*/ 	.byte	0x03, 0x50
        /*004a*/ 	.short	0x0000


	//----- nvinfo : EIATTR_MAXREG_COUNT
	.align		4
        /*004c*/ 	.byte	0x03, 0x1b
        /*004e*/ 	.short	0x00ff


	//----- nvinfo : EIATTR_NUM_BARRIERS
	.align		4
        /*0050*/ 	.byte	0x02, 0x4c
        /*0052*/ 	.byte	0x01
	.zero		1


	//----- nvinfo : EIATTR_MERCURY_ISA_VERSION
	.align		4
        /*0054*/ 	.byte	0x03, 0x5f
        /*0056*/ 	.short	0x0101


	//----- nvinfo : EIATTR_VRC_CTA_INIT_COUNT
	.align		4
        /*0058*/ 	.byte	0x02, 0x4a
	.zero		1
	.zero		1


	//----- nvinfo : EIATTR_EXIT_INSTR_OFFSETS
	.align		4
        /*005c*/ 	.byte	0x04, 0x1c
        /*005e*/ 	.short	(.L_70 - .L_69)


	//   ....[0]....
.L_69:
        /*0060*/ 	.word	0x0000ed20


	//   ....[1]....
        /*0064*/ 	.word	0x0000f9b0


	//   ....[2]....
        /*0068*/ 	.word	0x0000fac0


	//   ....[3]....
        /*006c*/ 	.word	0x00010680


	//   ....[4]....
        /*0070*/ 	.word	0x00010710


	//   ....[5]....
        /*0074*/ 	.word	0x000107a0


	//   ....[6]....
        /*0078*/ 	.word	0x00010a90


	//   ....[7]....
        /*007c*/ 	.word	0x00010b90


	//   ....[8]....
        /*0080*/ 	.word	0x00010bc0


	//   ....[9]....
        /*0084*/ 	.word	0x00011110


	//   ....[10]....
        /*0088*/ 	.word	0x00011240


	//   ....[11]....
        /*008c*/ 	.word	0x000112c0


	//   ....[12]....
        /*0090*/ 	.word	0x000115a0


	//   ....[13]....
        /*0094*/ 	.word	0x00011690


	//   ....[14]....
        /*0098*/ 	.word	0x00011710


	//   ....[15]....
        /*009c*/ 	.word	0x00011a80


	//   ....[16]....
        /*00a0*/ 	.word	0x00011b50


	//   ....[17]....
        /*00a4*/ 	.word	0x00012520


	//   ....[18]....
        /*00a8*/ 	.word	0x000125c0


	//----- nvinfo : EIATTR_CRS_STACK_SIZE
	.align		4
.L_70:
        /*00ac*/ 	.byte	0x04, 0x1e
        /*00ae*/ 	.short	(.L_72 - .L_71)
.L_71:
        /*00b0*/ 	.word	0x00000000


	//----- nvinfo : EIATTR_CBANK_PARAM_SIZE
	.align		4
.L_72:
        /*00b4*/ 	.byte	0x03, 0x19
        /*00b6*/ 	.short	0x0020


	//----- nvinfo : EIATTR_PARAM_CBANK
	.align		4
        /*00b8*/ 	.byte	0x04, 0x0a
        /*00ba*/ 	.short	(.L_74 - .L_73)
	.align		4
.L_73:
        /*00bc*/ 	.word	index@(.nv.constant0._Z33computeDivergenceAndPressureOnGPUILi4EEvPfS0_S0_S0_)
        /*00c0*/ 	.short	0x0380
        /*00c2*/ 	.short	0x0020


	//----- nvinfo : EIATTR_SW_WAR
	.align		4
.L_74:
        /*00c4*/ 	.byte	0x04, 0x36
        /*00c6*/ 	.short	(.L_76 - .L_75)
.L_75:
        /*00c8*/ 	.word	0x00000008
.L_76:


//--------------------- .nv.info._Z11advectOnGPUILi4EEviPfS0_S0_S0_ --------------------------
	.section	.nv.info._Z11advectOnGPUILi4EEviPfS0_S0_S0_,"",@"SHT_CUDA_INFO"
	.sectionflags	@""
	.align	4


	//----- nvinfo : EIATTR_CUDA_API_VERSION
	.align		4
        /*0000*/ 	.byte	0x04, 0x37
        /*0002*/ 	.short	(.L_78 - .L_77)
.L_77:
        /*0004*/ 	.word	0x00000082


	//----- nvinfo : EIATTR_KPARAM_INFO
	.align		4
.L_78:
        /*0008*/ 	.byte	0x04, 0x17
        /*000a*/ 	.short	(.L_80 - .L_79)
.L_79:
        /*000c*/ 	.word	0x00000000
        /*0010*/ 	.short	0x0004
        /*0012*/ 	.short	0x0020
        /*0014*/ 	.byte	0x00, 0xf5, 0x21, 0x00


	//----- nvinfo : EIATTR_KPARAM_INFO
	.align		4
.L_80:
        /*0018*/ 	.byte	0x04, 0x17
        /*001a*/ 	.short	(.L_82 - .L_81)
.L_81:
        /*001c*/ 	.word	0x00000000
        /*0020*/ 	.short	0x0003
        /*0022*/ 	.short	0x0018
        /*0024*/ 	.byte	0x00, 0xf5, 0x21, 0x00


	//----- nvinfo : EIATTR_KPARAM_INFO
	.align		4
.L_82:
        /*0028*/ 	.byte	0x04, 0x17
        /*002a*/ 	.short	(.L_84 - .L_83)
.L_83:
        /*002c*/ 	.word	0x00000000
        /*0030*/ 	.short	0x0002
        /*0032*/ 	.short	0x0010
        /*0034*/ 	.byte	0x00, 0xf5, 0x21, 0x00


	//----- nvinfo : EIATTR_KPARAM_INFO
	.align		4
.L_84:
        /*0038*/ 	.byte	0x04, 0x17
        /*003a*/ 	.short	(.L_86 - .L_85)
.L_85:
        /*003c*/ 	.word	0x00000000
        /*0040*/ 	.short	0x0001
        /*0042*/ 	.short	0x0008
        /*0044*/ 	.byte	0x00, 0xf5, 0x21, 0x00


	//----- nvinfo : EIATTR_KPARAM_INFO
	.align		4
.L_86:
        /*0048*/ 	.byte	0x04, 0x17
        /*004a*/ 	.short	(.L_88 - .L_87)
.L_87:
        /*004c*/ 	.word	0x00000000
        /*0050*/ 	.short	0x0000
        /*0052*/ 	.short	0x0000
        /*0054*/ 	.byte	0x00, 0xf0, 0x11, 0x00


	//----- nvinfo : EIATTR_SPARSE_MMA_MASK
	.align		4
.L_88:
        /*0058*/ 	.byte	0x03, 0x50
        /*005a*/ 	.short	0x0000


	//----- nvinfo : EIATTR_MAXREG_COUNT
	.align		4
        /*005c*/ 	.byte	0x03, 0x1b
        /*005e*/ 	.short	0x00ff


	//----- nvinfo : EIATTR_NUM_BARRIERS
	.align		4
        /*0060*/ 	.byte	0x02, 0x4c
        /*0062*/ 	.byte	0x01
	.zero		1


	//----- nvinfo : EIATTR_MERCURY_ISA_VERSION
	.align		4
        /*0064*/ 	.byte	0x03, 0x5f
        /*0066*/ 	.short	0x0101


	//----- nvinfo : EIATTR_VRC_CTA_INIT_COUNT
	.align		4
        /*0068*/ 	.byte	0x02, 0x4a
	.zero		1
	.zero		1


	//----- nvinfo : EIATTR_EXIT_INSTR_OFFSETS
	.align		4
        /*006c*/ 	.byte	0x04, 0x1c
        /*006e*/ 	.short	(.L_90 - .L_89)


	//   ....[0]....
.L_89:
        /*0070*/ 	.word	0x0000a230


	//   ....[1]....
        /*0074*/ 	.word	0x0000b250


	//   ....[2]....
        /*0078*/ 	.word	0x0000b360


	//   ....[3]....
        /*007c*/ 	.word	0x0000dcd0


	//   ....[4]....
        /*0080*/ 	.word	0x0000dd60


	//   ....[5]....
        /*0084*/ 	.word	0x0000ddf0


	//   ....[6]....
        /*0088*/ 	.word	0x0000edc0


	//   ....[7]....
        /*008c*/ 	.word	0x0000eeb0


	//   ....[8]....
        /*0090*/ 	.word	0x0000fcc0


	//   ....[9]....
        /*0094*/ 	.word	0x0000fdc0


	//   ....[10]....
        /*0098*/ 	.word	0x0000fdf0


	//   ....[11]....
        /*009c*/ 	.word	0x000104d0


	//   ....[12]....
        /*00a0*/ 	.word	0x00010680


	//   ....[13]....
        /*00a4*/ 	.word	0x00010710


	//   ....[14]....
        /*00a8*/ 	.word	0x00010a50


	//   ....[15]....
        /*00ac*/ 	.word	0x00010b50


	//   ....[16]....
        /*00b0*/ 	.word	0x00010e30


	//   ....[17]....
        /*00b4*/ 	.word	0x00010f20


	//   ....[18]....
        /*00b8*/ 	.word	0x00010fa0


	//   ....[19]....
        /*00bc*/ 	.word	0x000113b0


	//   ....[20]....
        /*00c0*/ 	.word	0x00011490


	//   ....[21]....
        /*00c4*/ 	.word	0x00011860


	//   ....[22]....
        /*00c8*/ 	.word	0x00011930


	//   ....[23]....
        /*00cc*/ 	.word	0x00012cc0


	//   ....[24]....
        /*00d0*/ 	.word	0x00012d60


	//----- nvinfo : EIATTR_CRS_STACK_SIZE
	.align		4
.L_90:
        /*00d4*/ 	.byte	0x04, 0x1e
        /*00d6*/ 	.short	(.L_92 - .L_91)
.L_91:
        /*00d8*/ 	.word	0x00000000


	//----- nvinfo : EIATTR_CBANK_PARAM_SIZE
	.align		4
.L_92:
        /*00dc*/ 	.byte	0x03, 0x19
        /*00de*/ 	.short	0x0028


	//----- nvinfo : EIATTR_PARAM_CBANK
	.align		4
        /*00e0*/ 	.byte	0x04, 0x0a
        /*00e2*/ 	.short	(.L_94 - .L_93)
	.align		4
.L_93:
        /*00e4*/ 	.word	index@(.nv.constant0._Z11advectOnGPUILi4EEviPfS0_S0_S0_)
        /*00e8*/ 	.short	0x0380
        /*00ea*/ 	.short	0x0028


	//----- nvinfo : EIATTR_SW_WAR
	.align		4
.L_94:
        /*00ec*/ 	.byte	0x04, 0x36
        /*00ee*/ 	.short	(.L_96 - .L_95)
.L_95:
        /*00f0*/ 	.word	0x00000008
.L_96:


//--------------------- .nv.info._Z12diffuseOnGPUILi4EEviPfS0_S0_ff --------------------------
	.section	.nv.info._Z12diffuseOnGPUILi4EEviPfS0_S0_ff,"",@"SHT_CUDA_INFO"
	.sectionflags	@""
	.align	4


	//----- nvinfo : EIATTR_CUDA_API_VERSION
	.align		4
        /*0000*/ 	.byte	0x04, 0x37
        /*0002*/ 	.short	(.L_98 - .L_97)
.L_97:
        /*0004*/ 	.word	0x00000082


	//----- nvinfo : EIATTR_KPARAM_INFO
	.align		4
.L_98:
        /*0008*/ 	.byte	0x04, 0x17
        /*000a*/ 	.short	(.L_100 - .L_99)
.L_99:
        /*000c*/ 	.word	0x00000000
        /*0010*/ 	.short	0x0005
        /*0012*/ 	.short	0x0024
        /*0014*/ 	.byte	0x00, 0xf0, 0x11, 0x00


	//----- nvinfo : EIATTR_KPARAM_INFO
	.align		4
.L_100:
        /*0018*/ 	.byte	0x04, 0x17
        /*001a*/ 	.short	(.L_102 - .L_101)
.L_101:
        /*001c*/ 	.word	0x00000000
        /*0020*/ 	.short	0x0004
        /*0022*/ 	.short	0x0020
        /*0024*/ 	.byte	0x00, 0xf0, 0x11, 0x00


	//----- nvinfo : EIATTR_KPARAM_INFO
	.align		4
.L_102:
        /*0028*/ 	.byte	0x04, 0x17
        /*002a*/ 	.short	(.L_104 - .L_103)
.L_103:
        /*002c*/ 	.word	0x00000000
        /*0030*/ 	.short	0x0003
        /*0032*/ 	.short	0x0018
        /*0034*/ 	.byte	0x00, 0xf5, 0x21, 0x00


	//----- nvinfo : EIATTR_KPARAM_INFO
	.align		4
.L_104:
        /*0038*/ 	.byte	0x04, 0x17
        /*003a*/ 	.short	(.L_106 - .L_105)
.L_105:
        /*003c*/ 	.word	0x00000000
        /*0040*/ 	.short	0x0002
        /*0042*/ 	.short	0x0010
        /*0044*/ 	.byte	0x00, 0xf5, 0x21, 0x00


	//----- nvinfo : EIATTR_KPARAM_INFO
	.align		4
.L_106:
        /*0048*/ 	.byte	0x04, 0x17
        /*004a*/ 	.short	(.L_108 - .L_107)
.L_107:
        /*004c*/ 	.word	0x00000000
        /*0050*/ 	.short	0x0001
        /*0052*/ 	.short	0x0008
        /*0054*/ 	.byte	0x00, 0xf5, 0x21, 0x00


	//----- nvinfo : EIATTR_KPARAM_INFO
	.align		4
.L_108:
        /*0058*/ 	.byte	0x04, 0x17
        /*005a*/ 	.short	(.L_110 - .L_109)
.L_109:
        /*005c*/ 	.word	0x00000000
        /*0060*/ 	.short	0x0000
        /*0062*/ 	.short	0x0000
        /*0064*/ 	.byte	0x00, 0xf0, 0x11, 0x00


	//----- nvinfo : EIATTR_SPARSE_MMA_MASK
	.align		4
.L_110:
        /*0068*/ 	.byte	0x03, 0x50
        /*006a*/ 	.short	0x0000


	//----- nvinfo : EIATTR_MAXREG_COUNT
	.align		4
        /*006c*/ 	.byte	0x03, 0x1b
        /*006e*/ 	.short	0x00ff


	//----- nvinfo : EIATTR_NUM_BARRIERS
	.align		4
        /*0070*/ 	.byte	0x02, 0x4c
        /*0072*/ 	.byte	0x01
	.zero		1


	//----- nvinfo : EIATTR_MERCURY_ISA_VERSION
	.align		4
        /*0074*/ 	.byte	0x03, 0x5f
        /*0076*/ 	.short	0x0101


	//----- nvinfo : EIATTR_VRC_CTA_INIT_COUNT
	.align		4
        /*0078*/ 	.byte	0x02, 0x4a
	.zero		1
	.zero		1


	//----- nvinfo : EIATTR_EXIT_INSTR_OFFSETS
	.align		4
        /*007c*/ 	.byte	0x04, 0x1c
        /*007e*/ 	.short	(.L_112 - .L_111)


	//   ....[0]....
.L_111:
        /*0080*/ 	.word	0x0000ba50


	//   ....[1]....
        /*0084*/ 	.word	0x0000ca60


	//   ....[2]....
        /*0088*/ 	.word	0x0000cb70


	//   ....[3]....
        /*008c*/ 	.word	0x0000f500


	//   ....[4]....
        /*0090*/ 	.word	0x0000f590


	//   ....[5]....
        /*0094*/ 	.word	0x0000f620


	//   ....[6]....
        /*0098*/ 	.word	0x0000fa20


	//   ....[7]....
        /*009c*/ 	.word	0x0000fb00


	//   ....[8]....
        /*00a0*/ 	.word	0x0000fec0


	//   ....[9]....
        /*00a4*/ 	.word	0x0000ff90


	//   ....[10]....
        /*00a8*/ 	.word	0x00011340


	//   ....[11]....
        /*00ac*/ 	.word	0x000113e0


	//   ....[12]....
        /*00b0*/ 	.word	0x00011410


	//   ....[13]....
        /*00b4*/ 	.word	0x00011730


	//   ....[14]....
        /*00b8*/ 	.word	0x00011820


	//   ....[15]....
        /*00bc*/ 	.word	0x00011af0


	//   ....[16]....
        /*00c0*/ 	.word	0x00011bd0


	//   ....[17]....
        /*00c4*/ 	.word	0x00011c20


	//   ....[18]....
        /*00c8*/ 	.word	0x000122c0


	//   ....[19]....
        /*00cc*/ 	.word	0x00012470


	//   ....[20]....
        /*00d0*/ 	.word	0x00012500


	//   ....[21]....
        /*00d4*/ 	.word	0x00012850


	//   ....[22]....
        /*00d8*/ 	.word	0x00012960


	//   ....[23]....
        /*00dc*/ 	.word	0x00012c20


	//   ....[24]....
        /*00e0*/ 	.word	0x00012d40


	//----- nvinfo : EIATTR_CRS_STACK_SIZE
	.align		4
.L_112:
        /*00e4*/ 	.byte	0x04, 0x1e
        /*00e6*/ 	.short	(.L_114 - .L_113)
.L_113:
        /*00e8*/ 	.word	0x00000000


	//----- nvinfo : EIATTR_CBANK_PARAM_SIZE
	.align		4
.L_114:
        /*00ec*/ 	.byte	0x03, 0x19
        /*00ee*/ 	.short	0x0028


	//----- nvinfo : EIATTR_PARAM_CBANK
	.align		4
        /*00f0*/ 	.byte	0x04, 0x0a
        /*00f2*/ 	.short	(.L_116 - .L_115)
	.align		4
.L_115:
        /*00f4*/ 	.word	index@(.nv.constant0._Z12diffuseOnGPUILi4EEviPfS0_S0_ff)
        /*00f8*/ 	.short	0x0380
        /*00fa*/ 	.short	0x0028


	//----- nvinfo : EIATTR_SW_WAR
	.align		4
.L_116:
        /*00fc*/ 	.byte	0x04, 0x36
        /*00fe*/ 	.short	(.L_118 - .L_117)
.L_117:
        /*0100*/ 	.word	0x00000008
.L_118:


//--------------------- .nv.info._Z15add_sourceOnGPUILi4EEvPfS0_ --------------------------
	.section	.nv.info._Z15add_sourceOnGPUILi4EEvPfS0_,"",@"SHT_CUDA_INFO"
	.sectionflags	@""
	.align	4


	//----- nvinfo : EIATTR_CUDA_API_VERSION
	.align		4
        /*0000*/ 	.byte	0x04, 0x37
        /*0002*/ 	.short	(.L_120 - .L_119)
.L_119:
        /*0004*/ 	.word	0x00000082


	//----- nvinfo : EIATTR_KPARAM_INFO
	.align		4
.L_120:
        /*0008*/ 	.byte	0x04, 0x17
        /*000a*/ 	.short	(.L_122 - .L_121)
.L_121:
        /*000c*/ 	.word	0x00000000
        /*0010*/ 	.short	0x0001
        /*0012*/ 	.short	0x0008
        /*0014*/ 	.byte	0x00, 0xf5, 0x21, 0x00


	//----- nvinfo : EIATTR_KPARAM_INFO
	.align		4
.L_122:
        /*0018*/ 	.byte	0x04, 0x17
        /*001a*/ 	.short	(.L_124 - .L_123)
.L_123:
        /*001c*/ 	.word	0x00000000
        /*0020*/ 	.short	0x0000
        /*0022*/ 	.short	0x0000
        /*0024*/ 	.byte	0x00, 0xf5, 0x21, 0x00


	//----- nvinfo : EIATTR_SPARSE_MMA_MASK
	.align		4
.L_124:
        /*0028*/ 	.byte	0x03, 0x50
        /*002a*/ 	.short	0x0000


	//----- nvinfo : EIATTR_MAXREG_COUNT
	.align		4
        /*002c*/ 	.byte	0x03, 0x1b
        /*002e*/ 	.short	0x00ff


	//----- nvinfo : EIATTR_NUM_BARRIERS
	.align		4
        /*0030*/ 	.byte	0x02, 0x4c
        /*0032*/ 	.byte	0x01
	.zero		1


	//----- nvinfo : EIATTR_MERCURY_ISA_VERSION
	.align		4
        /*0034*/ 	.byte	0x03, 0x5f
        /*0036*/ 	.short	0x0101


	//----- nvinfo : EIATTR_VRC_CTA_INIT_COUNT
	.align		4
        /*0038*/ 	.byte	0x02, 0x4a
	.zero		1
	.zero		1


	//----- nvinfo : EIATTR_EXIT_INSTR_OFFSETS
	.align		4
        /*003c*/ 	.byte	0x04, 0x1c
        /*003e*/ 	.short	(.L_126 - .L_125)


	//   ....[0]....
.L_125:
        /*0040*/ 	.word	0x00002ed0


	//   ....[1]....
        /*0044*/ 	.word	0x000040d0


	//   ....[2]....
        /*0048*/ 	.word	0x00004100


	//----- nvinfo : EIATTR_CRS_STACK_SIZE
	.align		4
.L_126:
        /*004c*/ 	.byte	0x04, 0x1e
        /*004e*/ 	.short	(.L_128 - .L_127)
.L_127:
        /*0050*/ 	.word	0x00000000


	//----- nvinfo : EIATTR_CBANK_PARAM_SIZE
	.align		4
.L_128:
        /*0054*/ 	.byte	0x03, 0x19
        /*0056*/ 	.short	0x0010


	//----- nvinfo : EIATTR_PARAM_CBANK
	.align		4
        /*0058*/ 	.byte	0x04, 0x0a
        /*005a*/ 	.short	(.L_130 - .L_129)
	.align		4
.L_129:
        /*005c*/ 	.word	index@(.nv.constant0._Z15add_sourceOnGPUILi4EEvPfS0_)
        /*0060*/ 	.short	0x0380
        /*0062*/ 	.short	0x0010


	//----- nvinfo : EIATTR_SW_WAR
	.align		4
.L_130:
        /*0064*/ 	.byte	0x04, 0x36
        /*0066*/ 	.short	(.L_132 - .L_131)
.L_131:
        /*0068*/ 	.word	0x00000008
.L_132:


//--------------------- .nv.callgraph             --------------------------
	.section	.nv.callgraph,"",@"SHT_CUDA_CALLGRAPH"
	.align	4
	.sectionentsize	8
	.align		4
        /*0000*/ 	.word	0x00000000
	.align		4
        /*0004*/ 	.word	0xffffffff
	.align		4
        /*0008*/ 	.word	0x00000000
	.align		4
        /*000c*/ 	.word	0xfffffffe
	.align		4
        /*0010*/ 	.word	0x00000000
	.align		4
        /*0014*/ 	.word	0xfffffffd
	.align		4
        /*0018*/ 	.word	0x00000000
	.align		4
        /*001c*/ 	.word	0xfffffffc


//--------------------- .nv.constant3             --------------------------
	.section	.nv.constant3,"a",@progbits
	.align	4
.nv.constant3:
	.type		N,@object
	.size		N,(DT - N)
N:
	.zero		4
	.type		DT,@object
	.size		DT,(VIS - DT)
DT:
	.zero		4
	.type		VIS,@object
	.size		VIS,(DIFF - VIS)
VIS:
	.zero		4
	.type		DIFF,@object
	.size		DIFF,(RADIUS - DIFF)
DIFF:
	.zero		4
	.type		RADIUS,@object
	.size		RADIUS,(.L_4 - RADIUS)
RADIUS:
	.zero		4
.L_4:


//--------------------- .text._Z16lastProjectOnGPUILi4EEvPfS0_S0_ --------------------------
	.section	.text._Z16lastProjectOnGPUILi4EEvPfS0_S0_,"ax",@progbits
	.align	128
        .global         _Z16lastProjectOnGPUILi4EEvPfS0_S0_
        .type           _Z16lastProjectOnGPUILi4EEvPfS0_S0_,@function
        .size           _Z16lastProjectOnGPUILi4EEvPfS0_S0_,(.L_x_1482 - _Z16lastProjectOnGPUILi4EEvPfS0_S0_)
        .other          _Z16lastProjectOnGPUILi4EEvPfS0_S0_,@"STO_CUDA_ENTRY STV_DEFAULT"
_Z16lastProjectOnGPUILi4EEvPfS0_S0_:
.text._Z16lastProjectOnGPUILi4EEvPfS0_S0_:
[----:B------:R-:W-:Y:S01]  /*0000*/  LDC R1, c[0x0][0x37c] ;  /* 0x0000df00ff017b82 */ /* 0x000fe20000000800 */
[----:B------:R-:W0:Y:S07]  /*0010*/  LDCU UR16, c[0x0][0x360] ;  /* 0x00006c00ff1077ac */ /* 0x000e2e0008000800 */
[----:B------:R-:W1:Y:S01]  /*0020*/  LDC R10, c[0x0][0x360] ;  /* 0x0000d800ff0a7b82 */ /* 0x000e620000000800 */
[----:B------:R-:W1:Y:S01]  /*0030*/  S2R R17, SR_TID.X ;  /* 0x0000000000117919 */ /* 0x000e620000002100 */
[----:B------:R-:W2:Y:S01]  /*0040*/  LDCU UR10, c[0x0][0x364] ;  /* 0x00006c80ff0a77ac */ /* 0x000ea20008000800 */
[----:B------:R-:W3:Y:S01]  /*0050*/  S2R R8, SR_TID.Y ;  /* 0x0000000000087919 */ /* 0x000ee20000002200 */
[----:B------:R-:W4:Y:S04]  /*0060*/  LDCU UR12, c[0x3][URZ] ;  /* 0x00c00000ff0c77ac */ /* 0x000f280008000800 */
[----:B------:R-:W3:Y:S01]  /*0070*/  LDC R11, c[0x0][0x364] ;  /* 0x0000d900ff0b7b82 */ /* 0x000ee20000000800 */
[----:B------:R-:W0:Y:S01]  /*0080*/  LDCU UR5, c[0x0][0x370] ;  /* 0x00006e00ff0577ac */ /* 0x000e220008000800 */
[----:B------:R-:W2:Y:S06]  /*0090*/  LDCU UR6, c[0x0][0x374] ;  /* 0x00006e80ff0677ac */ /* 0x000eac0008000800 */
[----:B------:R-:W5:Y:S01]  /*00a0*/  S2UR UR9, SR_CgaCtaId ;  /* 0x00000000000979c3 */ /* 0x000f620000008800 */
[----:B------:R-:W-:-:S07]  /*00b0*/  UMOV UR8, 0x400 ;  /* 0x0000040000087882 */ /* 0x000fce0000000000 */
[----:B------:R-:W-:Y:S01]  /*00c0*/  S2UR UR11, SR_CTAID.X ;  /* 0x00000000000b79c3 */ /* 0x000fe20000002500 */
[----:B----4-:R-:W-:Y:S02]  /*00d0*/  UIADD3 UR14, UPT, UPT, UR12, 0x1, URZ ;  /* 0x000000010c0e7890 */ /* 0x010fe4000fffe0ff */
[----:B0-----:R-:W-:-:S05]  /*00e0*/  UIMAD UR5, UR16, UR5, URZ ;  /* 0x00000005100572a4 */ /* 0x001fca000f8e02ff */
[----:B------:R-:W3:Y:S01]  /*00f0*/  S2UR UR17, SR_CTAID.Y ;  /* 0x00000000001179c3 */ /* 0x000ee20000002600 */
[----:B--2---:R-:W-:Y:S01]  /*0100*/  UIMAD UR6, UR10, UR6, URZ ;  /* 0x000000060a0672a4 */ /* 0x004fe2000f8e02ff */
[----:B------:R-:W-:Y:S01]  /*0110*/  IMAD R7, RZ, RZ, -UR5 ;  /* 0x80000005ff077e24 */ /* 0x000fe2000f8e02ff */
[----:B------:R-:W-:Y:S01]  /*0120*/  ISETP.NE.U32.AND P0, PT, RZ, UR5, PT ;  /* 0x00000005ff007c0c */ /* 0x000fe2000bf05070 */
[----:B------:R-:W0:Y:S03]  /*0130*/  I2F.U32.RP R0, UR5 ;  /* 0x0000000500007d06 */ /* 0x000e260008209000 */
[----:B------:R-:W-:Y:S01]  /*0140*/  IMAD R9, RZ, RZ, -UR6 ;  /* 0x80000006ff097e24 */ /* 0x000fe2000f8e02ff */
[----:B------:R-:W-:Y:S01]  /*0150*/  ISETP.NE.U32.AND P1, PT, RZ, UR6, PT ;  /* 0x00000006ff007c0c */ /* 0x000fe2000bf25070 */
[----:B-----5:R-:W-:-:S03]  /*0160*/  ULEA UR8, UR9, UR8, 0x18 ;  /* 0x0000000809087291 */ /* 0x020fc6000f8ec0ff */
[----:B------:R-:W2:Y:S08]  /*0170*/  I2F.U32.RP R6, UR6 ;  /* 0x0000000600067d06 */ /* 0x000eb00008209000 */
[----:B0-----:R-:W0:Y:S08]  /*0180*/  MUFU.RCP R0, R0 ;  /* 0x0000000000007308 */ /* 0x001e300000001000 */
[----:B--2---:R-:W2:Y:S01]  /*0190*/  MUFU.RCP R6, R6 ;  /* 0x0000000600067308 */ /* 0x004ea20000001000 */
[----:B0-----:R-:W-:-:S07]  /*01a0*/  VIADD R2, R0, 0xffffffe ;  /* 0x0ffffffe00027836 */ /* 0x001fce0000000000 */
[----:B------:R0:W4:Y:S01]  /*01b0*/  F2I.FTZ.U32.TRUNC.NTZ R3, R2 ;  /* 0x0000000200037305 */ /* 0x000122000021f000 */
[----:B--2---:R-:W-:Y:S02]  /*01c0*/  VIADD R4, R6, 0xffffffe ;  /* 0x0ffffffe06047836 */ /* 0x004fe40000000000 */
[----:B---3--:R-:W-:-:S05]  /*01d0*/  IMAD R6, R11, UR17, R8 ;  /* 0x000000110b067c24 */ /* 0x008fca000f8e0208 */
[----:B------:R2:W3:Y:S01]  /*01e0*/  F2I.FTZ.U32.TRUNC.NTZ R5, R4 ;  /* 0x0000000400057305 */ /* 0x0004e2000021f000 */
[----:B0-----:R-:W-:Y:S02]  /*01f0*/  IMAD.MOV.U32 R2, RZ, RZ, RZ ;  /* 0x000000ffff027224 */ /* 0x001fe400078e00ff */
[----:B----4-:R-:W-:Y:S02]  /*0200*/  IMAD R7, R7, R3, RZ ;  /* 0x0000000307077224 */ /* 0x010fe400078e02ff */
[----:B--2---:R-:W-:Y:S02]  /*0210*/  IMAD.MOV.U32 R4, RZ, RZ, RZ ;  /* 0x000000ffff047224 */ /* 0x004fe400078e00ff */
[----:B------:R-:W-:-:S04]  /*0220*/  IMAD.HI.U32 R2, R3, R7, R2 ;  /* 0x0000000703027227 */ /* 0x000fc800078e0002 */
[----:B---3--:R-:W-:Y:S02]  /*0230*/  IMAD R9, R9, R5, RZ ;  /* 0x0000000509097224 */ /* 0x008fe400078e02ff */
[----:B-1----:R-:W-:Y:S02]  /*0240*/  IMAD R7, R10, UR11, R17 ;  /* 0x0000000b0a077c24 */ /* 0x002fe4000f8e0211 */
[----:B------:R-:W-:-:S04]  /*0250*/  IMAD.HI.U32 R5, R5, R9, R4 ;  /* 0x0000000905057227 */ /* 0x000fc800078e0004 */
[----:B------:R-:W-:-:S04]  /*0260*/  IMAD.HI.U32 R4, R2, UR14, RZ ;  /* 0x0000000e02047c27 */ /* 0x000fc8000f8e00ff */
[----:B------:R-:W-:Y:S01]  /*0270*/  IMAD.HI.U32 R5, R5, UR14, RZ ;  /* 0x0000000e05057c27 */ /* 0x000fe2000f8e00ff */
[----:B------:R-:W-:-:S03]  /*0280*/  R2UR UR4, R4 ;  /* 0x00000000040472ca */ /* 0x000fc600000e0000 */
[----:B------:R-:W-:Y:S01]  /*0290*/  IMAD R17, R8, UR16, R17 ;  /* 0x0000001008117c24 */ /* 0x000fe2000f8e0211 */
[----:B------:R-:W-:-:S09]  /*02a0*/  R2UR UR7, R5 ;  /* 0x00000000050772ca */ /* 0x000fd200000e0000 */
[----:B------:R-:W-:-:S04]  /*02b0*/  UIADD3 UR4, UPT, UPT, -UR4, URZ, URZ ;  /* 0x000000ff04047290 */ /* 0x000fc8000fffe1ff */
[----:B------:R-:W-:Y:S02]  /*02c0*/  UIADD3 UR7, UPT, UPT, -UR7, URZ, URZ ;  /* 0x000000ff07077290 */ /* 0x000fe4000fffe1ff */
[----:B------:R-:W-:Y:S02]  /*02d0*/  UIMAD UR4, UR5, UR4, UR14 ;  /* 0x00000004050472a4 */ /* 0x000fe4000f8e020e */
[----:B------:R-:W-:Y:S02]  /*02e0*/  UIMAD UR7, UR6, UR7, UR14 ;  /* 0x00000007060772a4 */ /* 0x000fe4000f8e020e */
[----:B------:R-:W-:Y:S02]  /*02f0*/  UISETP.GE.U32.AND UP0, UPT, UR4, UR5, UPT ;  /* 0x000000050400728c */ /* 0x000fe4000bf06070 */
[----:B------:R-:W-:-:S04]  /*0300*/  UISETP.GE.U32.AND UP2, UPT, UR7, UR6, UPT ;  /* 0x000000060700728c */ /* 0x000fc8000bf46070 */
[----:B------:R-:W-:Y:S02]  /*0310*/  PLOP3.LUT P2, PT, PT, PT, UP0, 0x80, 0x8 ;  /* 0x000000000008781c */ /* 0x000fe40003f4f008 */
[----:B------:R-:W-:-:S03]  /*0320*/  PLOP3.LUT P4, PT, PT, PT, UP2, 0x80, 0x8 ;  /* 0x000000000008781c */ /* 0x000fc60003f8f028 */
[----:B------:R-:W-:Y:S02]  /*0330*/  @UP0 UIADD3 UR4, UPT, UPT, -UR5, UR4, URZ ;  /* 0x0000000405040290 */ /* 0x000fe4000fffe1ff */
[----:B------:R-:W-:Y:S02]  /*0340*/  @UP2 UIADD3 UR7, UPT, UPT, -UR6, UR7, URZ ;  /* 0x0000000706072290 */ /* 0x000fe4000fffe1ff */
[----:B------:R-:W-:Y:S02]  /*0350*/  UISETP.GE.U32.AND UP1, UPT, UR4, UR5, UPT ;  /* 0x000000050400728c */ /* 0x000fe4000bf26070 */
[----:B------:R-:W-:Y:S02]  /*0360*/  UISETP.GE.U32.AND UP3, UPT, UR7, UR6, UPT ;  /* 0x000000060700728c */ /* 0x000fe4000bf66070 */
[----:B------:R-:W-:Y:S01]  /*0370*/  @P2 VIADD R4, R4, 0x1 ;  /* 0x0000000104042836 */ /* 0x000fe20000000000 */
[----:B------:R-:W-:Y:S01]  /*0380*/  UIMAD UR7, UR16, UR10, URZ ;  /* 0x0000000a100772a4 */ /* 0x000fe2000f8e02ff */
[----:B------:R-:W-:-:S02]  /*0390*/  PLOP3.LUT P3, PT, PT, PT, UP1, 0x80, 0x8 ;  /* 0x000000000008781c */ /* 0x000fc40003f6f018 */
[----:B------:R-:W-:Y:S02]  /*03a0*/  PLOP3.LUT P5, PT, PT, PT, UP3, 0x80, 0x8 ;  /* 0x000000000008781c */ /* 0x000fe40003faf038 */
[----:B------:R-:W-:-:S09]  /*03b0*/  @P4 IADD3 R5, PT, PT, R5, 0x1, RZ ;  /* 0x0000000105054810 */ /* 0x000fd20007ffe0ff */
[----:B------:R-:W-:Y:S01]  /*03c0*/  @P3 VIADD R4, R4, 0x1 ;  /* 0x0000000104043836 */ /* 0x000fe20000000000 */
[----:B------:R-:W-:Y:S01]  /*03d0*/  @!P0 LOP3.LUT R4, RZ, UR5, RZ, 0x33, !PT ;  /* 0x00000005ff048c12 */ /* 0x000fe2000f8e33ff */
[----:B------:R-:W-:Y:S01]  /*03e0*/  @P5 VIADD R5, R5, 0x1 ;  /* 0x0000000105055836 */ /* 0x000fe20000000000 */
[----:B------:R-:W-:-:S03]  /*03f0*/  @!P1 LOP3.LUT R5, RZ, UR6, RZ, 0x33, !PT ;  /* 0x00000006ff059c12 */ /* 0x000fc6000f8e33ff */
[C---:B------:R-:W-:Y:S02]  /*0400*/  VIADD R8, R4.reuse, 0x1 ;  /* 0x0000000104087836 */ /* 0x040fe40000000000 */
[----:B------:R-:W-:Y:S02]  /*0410*/  VIADD R0, R5, 0x1 ;  /* 0x0000000105007836 */ /* 0x000fe40000000000 */
[-C--:B------:R-:W-:Y:S02]  /*0420*/  IMAD R2, R4, R5.reuse, R4 ;  /* 0x0000000504027224 */ /* 0x080fe400078e0204 */
[----:B------:R-:W-:Y:S01]  /*0430*/  IMAD R9, R7, R4, R7 ;  /* 0x0000000407097224 */ /* 0x000fe200078e0207 */
[----:B------:R-:W-:Y:S01]  /*0440*/  R2UR UR15, R0 ;  /* 0x00000000000f72ca */ /* 0x000fe200000e0000 */
[----:B------:R-:W-:Y:S01]  /*0450*/  IMAD R10, R6, R5, R6 ;  /* 0x00000005060a7224 */ /* 0x000fe200078e0206 */
[----:B------:R-:W-:Y:S01]  /*0460*/  I2FP.F32.S32 R0, UR12 ;  /* 0x0000000c00007c45 */ /* 0x000fe20008201400 */
[----:B------:R-:W0:Y:S01]  /*0470*/  LDCU.64 UR12, c[0x0][0x358] ;  /* 0x00006b00ff0c77ac */ /* 0x000e220008000a00 */
[----:B------:R-:W-:-:S03]  /*0480*/  R2UR UR4, R2 ;  /* 0x00000000020472ca */ /* 0x000fc600000e0000 */
[----:B------:R-:W-:-:S05]  /*0490*/  VIADD R2, R0, 0x1800000 ;  /* 0x0180000000027836 */ /* 0x000fca0000000000 */
[----:B------:R-:W-:-:S04]  /*04a0*/  LOP3.LUT R2, R2, 0x7f800000, RZ, 0xc0, !PT ;  /* 0x7f80000002027812 */ /* 0x000fc800078ec0ff */
[----:B------:R-:W-:Y:S01]  /*04b0*/  ISETP.GT.U32.AND P0, PT, R2, 0x1ffffff, PT ;  /* 0x01ffffff0200780c */ /* 0x000fe20003f04070 */
[----:B------:R-:W-:-:S04]  /*04c0*/  UIADD3 UR4, UPT, UPT, UR15, UR4, URZ ;  /* 0x000000040f047290 */ /* 0x000fc8000fffe0ff */
[----:B------:R-:W-:-:S04]  /*04d0*/  UIMAD UR7, UR4, UR7, URZ ;  /* 0x00000007040772a4 */ /* 0x000fc8000f8e02ff */
[----:B------:R-:W-:-:S04]  /*04e0*/  ULEA UR10, UR7, UR8, 0x2 ;  /* 0x00000008070a7291 */ /* 0x000fc8000f8e10ff */
[----:B------:R-:W-:Y:S01]  /*04f0*/  ULEA UR7, UR7, UR10, 0x2 ;  /* 0x0000000a07077291 */ /* 0x000fe2000f8e10ff */
[----:B0-----:R-:W-:Y:S11]  /*0500*/  @P0 BRA `(.L_x_0) ;  /* 0x0000000000100947 */ /* 0x001ff60003800000 */
[----:B------:R-:W-:-:S07]  /*0510*/  MOV R16, 0x530 ;  /* 0x0000053000107802 */ /* 0x000fce0000000f00 */
[----:B------:R-:W-:Y:S05]  /*0520*/  CALL.REL.NOINC `($__internal_0_$__cuda_sm20_rcp_rn_f32_slowpath) ;  /* 0x0000017400d47944 */ /* 0x000fea0003c00000 */
[----:B------:R-:W-:Y:S01]  /*0530*/  IMAD.MOV.U32 R3, RZ, RZ, R0 ;  /* 0x000000ffff037224 */ /* 0x000fe200078e0000 */
[----:B------:R-:W-:Y:S06]  /*0540*/  BRA `(.L_x_1) ;  /* 0x0000000000107947 */ /* 0x000fec0003800000 */
.L_x_0:
[----:B------:R-:W0:Y:S02]  /*0550*/  MUFU.RCP R3, R0 ;  /* 0x0000000000037308 */ /* 0x000e240000001000 */
[----:B0-----:R-:W-:-:S04]  /*0560*/  FFMA R2, R0, R3, -1 ;  /* 0xbf80000000027423 */ /* 0x001fc80000000003 */
[----:B------:R-:W-:-:S04]  /*0570*/  FADD.FTZ R2, -R2, -RZ ;  /* 0x800000ff02027221 */ /* 0x000fc80000010100 */
[----:B------:R-:W-:-:S07]  /*0580*/  FFMA R3, R3, R2, R3 ;  /* 0x0000000203037223 */ /* 0x000fce0000000003 */
.L_x_1:
[----:B------:R-:W0:Y:S01]  /*0590*/  LDCU UR11, c[0x3][URZ] ;  /* 0x00c00000ff0b77ac */ /* 0x000e220008000800 */
[----:B------:R-:W-:Y:S01]  /*05a0*/  VIADD R12, R10, 0x1 ;  /* 0x000000010a0c7836 */ /* 0x000fe20000000000 */
[----:B------:R-:W-:Y:S04]  /*05b0*/  BSSY.RECONVERGENT B0, `(.L_x_2) ;  /* 0x00003d0000007945 */ /* 0x000fe80003800200 */
[----:B0-----:R-:W-:Y:S01]  /*05c0*/  ISETP.GE.AND P0, PT, R12, UR11, PT ;  /* 0x0000000b0c007c0c */ /* 0x001fe2000bf06270 */
[----:B------:R-:W-:-:S12]  /*05d0*/  UIADD3 UR16, UPT, UPT, UR11, 0x2, URZ ;  /* 0x000000020b107890 */ /* 0x000fd8000fffe0ff */
[----:B------:R-:W-:Y:S05]  /*05e0*/  @P0 BRA `(.L_x_3) ;  /* 0x0000003c00300947 */ /* 0x000fea0003800000 */
[----:B------:R-:W-:-:S04]  /*05f0*/  IADD3 R11, PT, PT, R9, 0x1, RZ ;  /* 0x00000001090b7810 */ /* 0x000fc80007ffe0ff */
[----:B------:R-:W-:-:S13]  /*0600*/  ISETP.GE.AND P0, PT, R11, UR11, PT ;  /* 0x0000000b0b007c0c */ /* 0x000fda000bf06270 */
[----:B------:R-:W-:Y:S05]  /*0610*/  @P0 BRA `(.L_x_3) ;  /* 0x0000003c00240947 */ /* 0x000fea0003800000 */
[----:B------:R-:W0:Y:S01]  /*0620*/  LDC R13, c[0x3][0x10] ;  /* 0x00c00400ff0d7b82 */ /* 0x000e220000000800 */
[----:B------:R-:W-:Y:S01]  /*0630*/  VIADD R0, R4, 0x3 ;  /* 0x0000000304007836 */ /* 0x000fe20000000000 */
[----:B------:R-:W-:Y:S01]  /*0640*/  BSSY.RECONVERGENT B1, `(.L_x_4) ;  /* 0x00000f0000017945 */ /* 0x000fe20003800200 */
[----:B------:R-:W-:Y:S02]  /*0650*/  VIADD R43, R5, 0x3 ;  /* 0x00000003052b7836 */ /* 0x000fe40000000000 */
[----:B------:R-:W-:Y:S02]  /*0660*/  IMAD R0, R17, R0, RZ ;  /* 0x0000000011007224 */ /* 0x000fe400078e02ff */
[----:B------:R-:W-:Y:S02]  /*0670*/  IMAD.U32 R19, RZ, RZ, UR6 ;  /* 0x00000006ff137e24 */ /* 0x000fe4000f8e00ff */
[----:B------:R-:W-:Y:S02]  /*0680*/  IMAD R43, R43, R0, RZ ;  /* 0x000000002b2b7224 */ /* 0x000fe400078e02ff */
[----:B------:R-:W-:Y:S01]  /*0690*/  IMAD.U32 R2, RZ, RZ, UR15 ;  /* 0x0000000fff027e24 */ /* 0x000fe2000f8e00ff */
[----:B------:R-:W-:Y:S01]  /*06a0*/  IADD3 R19, PT, PT, R19, -0x1, RZ ;  /* 0xffffffff13137810 */ /* 0x000fe20007ffe0ff */
[----:B------:R-:W-:-:S02]  /*06b0*/  IMAD.U32 R14, RZ, RZ, UR5 ;  /* 0x00000005ff0e7e24 */ /* 0x000fc4000f8e00ff */
[----:B------:R-:W-:Y:S02]  /*06c0*/  IMAD R15, R17, UR4, RZ ;  /* 0x00000004110f7c24 */ /* 0x000fe4000f8e02ff */
[----:B------:R-:W-:Y:S02]  /*06d0*/  IMAD R46, R10, UR16, RZ ;  /* 0x000000100a2e7c24 */ /* 0x000fe4000f8e02ff */
[----:B------:R-:W-:Y:S02]  /*06e0*/  IMAD R2, R2, UR16, RZ ;  /* 0x0000001002027c24 */ /* 0x000fe4000f8e02ff */
[----:B------:R-:W-:Y:S01]  /*06f0*/  VIADD R14, R14, 0xffffffff ;  /* 0xffffffff0e0e7836 */ /* 0x000fe20000000000 */
[C---:B0-----:R-:W-:Y:S01]  /*0700*/  ISETP.GE.AND P1, PT, R13.reuse, 0x1, PT ;  /* 0x000000010d00780c */ /* 0x041fe20003f26270 */
[C---:B------:R-:W-:Y:S02]  /*0710*/  IMAD R0, R13.reuse, 0x2, R8 ;  /* 0x000000020d007824 */ /* 0x040fe400078e0208 */
[----:B------:R-:W-:-:S02]  /*0720*/  VIADD R42, R13, UR15 ;  /* 0x0000000f0d2a7c36 */ /* 0x000fc40008000000 */
[----:B------:R-:W-:Y:S02]  /*0730*/  IMAD R16, R13, UR16, RZ ;  /* 0x000000100d107c24 */ /* 0x000fe4000f8e02ff */
[C-C-:B------:R-:W-:Y:S02]  /*0740*/  IMAD R42, R0.reuse, R42, R43.reuse ;  /* 0x0000002a002a7224 */ /* 0x140fe400078e022b */
[----:B------:R-:W-:-:S04]  /*0750*/  IMAD R44, R0, R13, R43 ;  /* 0x0000000d002c7224 */ /* 0x000fc800078e022b */
[----:B------:R-:W-:Y:S05]  /*0760*/  @!P1 BRA `(.L_x_5) ;  /* 0x00000008007c9947 */ /* 0x000fea0003800000 */
[----:B------:R-:W-:Y:S01]  /*0770*/  VIMNMX R18, PT, PT, R9, R10, !PT ;  /* 0x0000000a09127248 */ /* 0x000fe20007fe0100 */
[--C-:B------:R-:W-:Y:S01]  /*0780*/  IMAD.IADD R48, R42, 0x1, R13.reuse ;  /* 0x000000012a307824 */ /* 0x100fe200078e020d */
[C---:B------:R-:W-:Y:S01]  /*0790*/  IADD3 R49, PT, PT, R44.reuse, R13, R4 ;  /* 0x0000000d2c317210 */ /* 0x040fe20007ffe004 */
[--C-:B------:R-:W-:Y:S01]  /*07a0*/  IMAD.IADD R50, R44, 0x1, R13.reuse ;  /* 0x000000012c327824 */ /* 0x100fe200078e020d */
[----:B------:R-:W-:Y:S01]  /*07b0*/  ISETP.GE.AND P0, PT, R18, UR16, PT ;  /* 0x0000001012007c0c */ /* 0x000fe2000bf06270 */
[----:B------:R-:W-:Y:S01]  /*07c0*/  IMAD.IADD R51, R43, 0x1, R13 ;  /* 0x000000012b337824 */ /* 0x000fe200078e020d */
[----:B------:R-:W-:Y:S01]  /*07d0*/  BSSY.RECONVERGENT B2, `(.L_x_6) ;  /* 0x000002a000027945 */ /* 0x000fe20003800200 */
[----:B------:R-:W-:Y:S02]  /*07e0*/  LEA R37, R44, UR7, 0x2 ;  /* 0x000000072c257c11 */ /* 0x000fe4000f8e10ff */
[C---:B------:R-:W-:Y:S02]  /*07f0*/  LEA R45, R15.reuse, UR8, 0x2 ;  /* 0x000000080f2d7c11 */ /* 0x040fe4000f8e10ff */
[----:B------:R-:W-:-:S02]  /*0800*/  LEA R47, R15, UR10, 0x2 ;  /* 0x0000000a0f2f7c11 */ /* 0x000fc4000f8e10ff */
[----:B------:R-:W-:Y:S02]  /*0810*/  LEA R48, R48, UR7, 0x2 ;  /* 0x0000000730307c11 */ /* 0x000fe4000f8e10ff */
[----:B------:R-:W-:Y:S02]  /*0820*/  LEA R49, R49, UR7, 0x2 ;  /* 0x0000000731317c11 */ /* 0x000fe4000f8e10ff */
[----:B------:R-:W-:Y:S02]  /*0830*/  LEA R50, R50, UR7, 0x2 ;  /* 0x0000000732327c11 */ /* 0x000fe4000f8e10ff */
[----:B------:R-:W-:Y:S01]  /*0840*/  LEA R51, R51, UR7, 0x2 ;  /* 0x0000000733337c11 */ /* 0x000fe2000f8e10ff */
[----:B------:R-:W-:Y:S06]  /*0850*/  @P0 BRA `(.L_x_7) ;  /* 0x0000000000840947 */ /* 0x000fec0003800000 */
[----:B------:R-:W0:Y:S01]  /*0860*/  LDC.64 R20, c[0x0][0x390] ;  /* 0x0000e400ff147b82 */ /* 0x000e220000000a00 */
[C---:B------:R-:W-:Y:S01]  /*0870*/  ISETP.NE.AND P0, PT, R6.reuse, RZ, PT ;  /* 0x000000ff0600720c */ /* 0x040fe20003f05270 */
[----:B------:R-:W-:Y:S01]  /*0880*/  IMAD.IADD R35, R9, 0x1, R46 ;  /* 0x0000000109237824 */ /* 0x000fe200078e022e */
[----:B------:R-:W-:Y:S02]  /*0890*/  ISETP.GE.U32.AND P2, PT, R6, R19, PT ;  /* 0x000000130600720c */ /* 0x000fe40003f46070 */
[C---:B------:R-:W-:Y:S02]  /*08a0*/  ISETP.GE.AND P3, PT, R7.reuse, 0x1, PT ;  /* 0x000000010700780c */ /* 0x040fe40003f66270 */
[----:B------:R-:W-:Y:S01]  /*08b0*/  ISETP.GE.U32.AND P4, PT, R7, R14, PT ;  /* 0x0000000e0700720c */ /* 0x000fe20003f86070 */
[----:B------:R-:W1:Y:S06]  /*08c0*/  LDC.64 R22, c[0x0][0x380] ;  /* 0x0000e000ff167b82 */ /* 0x000e6c0000000a00 */
[----:B------:R-:W-:-:S02]  /*08d0*/  @P0 IMAD.IADD R33, R35, 0x1, -R16 ;  /* 0x0000000123210824 */ /* 0x000fc400078e0a10 */
[----:B------:R-:W2:Y:S01]  /*08e0*/  LDC.64 R24, c[0x0][0x388] ;  /* 0x0000e200ff187b82 */ /* 0x000ea20000000a00 */
[--C-:B------:R-:W-:Y:S01]  /*08f0*/  @!P2 IMAD.IADD R31, R2, 0x1, R35.reuse ;  /* 0x00000001021fa824 */ /* 0x100fe200078e0223 */
[----:B------:R-:W-:Y:S02]  /*0900*/  @P3 IADD3 R27, PT, PT, R35, -R13, RZ ;  /* 0x8000000d231b3210 */ /* 0x000fe40007ffe0ff */
[----:B------:R-:W-:Y:S02]  /*0910*/  @!P4 IMAD.IADD R29, R8, 0x1, R35 ;  /* 0x00000001081dc824 */ /* 0x000fe400078e0223 */
[----:B0-----:R-:W-:-:S04]  /*0920*/  @P0 IMAD.WIDE R32, R33, 0x4, R20 ;  /* 0x0000000421200825 */ /* 0x001fc800078e0214 */
[--C-:B------:R-:W-:Y:S02]  /*0930*/  @!P2 IMAD.WIDE R30, R31, 0x4, R20.reuse ;  /* 0x000000041f1ea825 */ /* 0x100fe400078e0214 */
[----:B------:R-:W3:Y:S02]  /*0940*/  @P0 LDG.E R32, desc[UR12][R32.64] ;  /* 0x0000000c20200981 */ /* 0x000ee4000c1e1900 */
[--C-:B------:R-:W-:Y:S02]  /*0950*/  @P3 IMAD.WIDE R26, R27, 0x4, R20.reuse ;  /* 0x000000041b1a3825 */ /* 0x100fe400078e0214 */
[----:B------:R-:W4:Y:S02]  /*0960*/  @!P2 LDG.E R31, desc[UR12][R30.64] ;  /* 0x0000000c1e1fa981 */ /* 0x000f24000c1e1900 */
[--C-:B------:R-:W-:Y:S02]  /*0970*/  @!P4 IMAD.WIDE R28, R29, 0x4, R20.reuse ;  /* 0x000000041d1cc825 */ /* 0x100fe400078e0214 */
[----:B------:R-:W5:Y:S02]  /*0980*/  @P3 LDG.E R26, desc[UR12][R26.64] ;  /* 0x0000000c1a1a3981 */ /* 0x000f64000c1e1900 */
[----:B------:R-:W-:-:S02]  /*0990*/  IMAD.WIDE R20, R35, 0x4, R20 ;  /* 0x0000000423147825 */ /* 0x000fc400078e0214 */
[----:B------:R-:W5:Y:S02]  /*09a0*/  @!P4 LDG.E R28, desc[UR12][R28.64] ;  /* 0x0000000c1c1cc981 */ /* 0x000f64000c1e1900 */
[C---:B-1----:R-:W-:Y:S02]  /*09b0*/  IMAD.WIDE R22, R35.reuse, 0x4, R22 ;  /* 0x0000000423167825 */ /* 0x042fe400078e0216 */
[----:B------:R-:W5:Y:S02]  /*09c0*/  LDG.E R21, desc[UR12][R20.64] ;  /* 0x0000000c14157981 */ /* 0x000f64000c1e1900 */
[----:B--2---:R-:W-:Y:S02]  /*09d0*/  IMAD.WIDE R24, R35, 0x4, R24 ;  /* 0x0000000423187825 */ /* 0x004fe400078e0218 */
[----:B------:R-:W2:Y:S04]  /*09e0*/  LDG.E R22, desc[UR12][R22.64] ;  /* 0x0000000c16167981 */ /* 0x000ea8000c1e1900 */
[----:B------:R-:W2:Y:S04]  /*09f0*/  LDG.E R24, desc[UR12][R24.64] ;  /* 0x0000000c18187981 */ /* 0x000ea8000c1e1900 */
[----:B---3--:R0:W-:Y:S04]  /*0a00*/  @P0 STS [R51], R32 ;  /* 0x0000002033000388 */ /* 0x0081e80000000800 */
[----:B----4-:R0:W-:Y:S04]  /*0a10*/  @!P2 STS [R48], R31 ;  /* 0x0000001f3000a388 */ /* 0x0101e80000000800 */
[----:B-----5:R0:W-:Y:S04]  /*0a20*/  @P3 STS [R37], R26 ;  /* 0x0000001a25003388 */ /* 0x0201e80000000800 */
[----:B------:R0:W-:Y:S04]  /*0a30*/  @!P4 STS [R49+0x4], R28 ;  /* 0x0000041c3100c388 */ /* 0x0001e80000000800 */
[----:B------:R0:W-:Y:S04]  /*0a40*/  STS [R50], R21 ;  /* 0x0000001532007388 */ /* 0x0001e80000000800 */
[----:B--2---:R0:W-:Y:S04]  /*0a50*/  STS [R45], R22 ;  /* 0x000000162d007388 */ /* 0x0041e80000000800 */
[----:B------:R0:W-:Y:S02]  /*0a60*/  STS [R47], R24 ;  /* 0x000000182f007388 */ /* 0x0001e40000000800 */
.L_x_7:
[----:B------:R-:W-:Y:S05]  /*0a70*/  BSYNC.RECONVERGENT B2 ;  /* 0x0000000000027941 */ /* 0x000fea0003800200 */
.L_x_6:
[----:B------:R-:W1:Y:S01]  /*0a80*/  LDCU.64 UR18, c[0x0][0x390] ;  /* 0x00007200ff1277ac */ /* 0x000e620008000a00 */
[----:B------:R-:W-:Y:S01]  /*0a90*/  VIMNMX R20, PT, PT, R10, R11, !PT ;  /* 0x0000000b0a147248 */ /* 0x000fe20007fe0100 */
[----:B------:R-:W-:Y:S01]  /*0aa0*/  BSSY.RECONVERGENT B2, `(.L_x_8) ;  /* 0x000003a000027945 */ /* 0x000fe20003800200 */
[----:B------:R-:W-:Y:S01]  /*0ab0*/  IADD3 R35, P2, PT, R9, R46, RZ ;  /* 0x0000002e09237210 */ /* 0x000fe20007f5e0ff */
[----:B------:R-:W2:Y:S01]  /*0ac0*/  LDCU.128 UR20, c[0x0][0x380] ;  /* 0x00007000ff1477ac */ /* 0x000ea20008000c00 */
[----:B------:R-:W-:Y:S02]  /*0ad0*/  ISETP.GE.AND P0, PT, R20, UR16, PT ;  /* 0x0000001014007c0c */ /* 0x000fe4000bf06270 */
[----:B------:R-:W-:Y:S01]  /*0ae0*/  SHF.R.S32.HI R20, RZ, 0x1f, R9 ;  /* 0x0000001fff147819 */ /* 0x000fe20000011409 */
[----:B0-----:R-:W-:Y:S01]  /*0af0*/  IMAD.SHL.U32 R32, R35, 0x4, RZ ;  /* 0x0000000423207824 */ /* 0x001fe200078e00ff */
[----:B------:R-:W-:Y:S02]  /*0b00*/  SHF.R.S32.HI R26, RZ, 0x1f, R16 ;  /* 0x0000001fff1a7819 */ /* 0x000fe40000011410 */
[----:B------:R-:W-:-:S02]  /*0b10*/  LEA.HI.X.SX32 R53, R46, R20, 0x1, P2 ;  /* 0x000000142e357211 */ /* 0x000fc400010f0eff */
[-C--:B------:R-:W-:Y:S02]  /*0b20*/  IADD3 R28, P2, PT, R2, R35.reuse, RZ ;  /* 0x00000023021c7210 */ /* 0x080fe40007f5e0ff */
[----:B------:R-:W-:Y:S02]  /*0b30*/  IADD3 R29, P5, PT, -R16, R35, RZ ;  /* 0x00000023101d7210 */ /* 0x000fe40007fbe1ff */
[----:B------:R-:W-:Y:S01]  /*0b40*/  LEA.HI.X.SX32 R31, R2, R53, 0x1, P2 ;  /* 0x00000035021f7211 */ /* 0x000fe200010f0eff */
[----:B-1----:R-:W-:Y:S01]  /*0b50*/  IMAD.U32 R25, RZ, RZ, UR18 ;  /* 0x00000012ff197e24 */ /* 0x002fe2000f8e00ff */
[----:B------:R-:W-:Y:S01]  /*0b60*/  IADD3 R30, P3, PT, R35, -R13, RZ ;  /* 0x8000000d231e7210 */ /* 0x000fe20007f7e0ff */
[----:B------:R-:W-:Y:S01]  /*0b70*/  IMAD.U32 R36, RZ, RZ, UR19 ;  /* 0x00000013ff247e24 */ /* 0x000fe2000f8e00ff */
[----:B------:R-:W-:Y:S01]  /*0b80*/  IADD3 R27, P4, PT, R8, R35, RZ ;  /* 0x00000023081b7210 */ /* 0x000fe20007f9e0ff */
[----:B--2---:R-:W-:Y:S01]  /*0b90*/  IMAD.U32 R21, RZ, RZ, UR22 ;  /* 0x00000016ff157e24 */ /* 0x004fe2000f8e00ff */
[C---:B------:R-:W-:Y:S01]  /*0ba0*/  LEA R40, P2, R28.reuse, R25, 0x2 ;  /* 0x000000191c287211 */ /* 0x040fe200078410ff */
[----:B------:R-:W-:Y:S01]  /*0bb0*/  IMAD.U32 R23, RZ, RZ, UR20 ;  /* 0x00000014ff177e24 */ /* 0x000fe2000f8e00ff */
[----:B------:R-:W-:Y:S01]  /*0bc0*/  IADD3.X R33, PT, PT, R53, -0x1, RZ, P3, !PT ;  /* 0xffffffff35217810 */ /* 0x000fe20001ffe4ff */
[----:B------:R-:W-:Y:S01]  /*0bd0*/  IMAD.U32 R22, RZ, RZ, UR23 ;  /* 0x00000017ff167e24 */ /* 0x000fe2000f8e00ff */
[----:B------:R-:W-:Y:S01]  /*0be0*/  LEA.HI.X R41, R28, R36, R31, 0x2, P2 ;  /* 0x000000241c297211 */ /* 0x000fe200010f141f */
[----:B------:R-:W-:Y:S01]  /*0bf0*/  IMAD.U32 R24, RZ, RZ, UR21 ;  /* 0x00000015ff187e24 */ /* 0x000fe2000f8e00ff */
[----:B------:R-:W-:-:S02]  /*0c00*/  IADD3.X R31, PT, PT, ~R26, R53, RZ, P5, !PT ;  /* 0x000000351a1f7210 */ /* 0x000fc40002ffe5ff */
[----:B------:R-:W-:Y:S02]  /*0c10*/  LEA R34, P2, R30, R25, 0x2 ;  /* 0x000000191e227211 */ /* 0x000fe400078410ff */
[----:B------:R-:W-:Y:S02]  /*0c20*/  LEA.HI.X.SX32 R28, R8, R53, 0x1, P4 ;  /* 0x00000035081c7211 */ /* 0x000fe400020f0eff */
[----:B------:R-:W-:Y:S02]  /*0c30*/  LEA R26, P3, R27, R25, 0x2 ;  /* 0x000000191b1a7211 */ /* 0x000fe400078610ff */
[----:B------:R-:W-:Y:S02]  /*0c40*/  SHF.L.U64.HI R53, R35, 0x2, R53 ;  /* 0x0000000223357819 */ /* 0x000fe40000010235 */
[-C--:B------:R-:W-:Y:S02]  /*0c50*/  LEA.HI.X R35, R30, R36.reuse, R33, 0x2, P2 ;  /* 0x000000241e237211 */ /* 0x080fe400010f1421 */
[----:B------:R-:W-:-:S02]  /*0c60*/  LEA.HI.X R27, R27, R36, R28, 0x2, P3 ;  /* 0x000000241b1b7211 */ /* 0x000fc400018f141c */
[C---:B------:R-:W-:Y:S02]  /*0c70*/  IADD3 R38, P2, PT, R32.reuse, R21, RZ ;  /* 0x0000001520267210 */ /* 0x040fe40007f5e0ff */
[C---:B------:R-:W-:Y:S02]  /*0c80*/  IADD3 R30, P4, PT, R32.reuse, R23, RZ ;  /* 0x00000017201e7210 */ /* 0x040fe40007f9e0ff */
[-C--:B------:R-:W-:Y:S01]  /*0c90*/  LEA R28, P3, R29, R25.reuse, 0x2 ;  /* 0x000000191d1c7211 */ /* 0x080fe200078610ff */
[----:B------:R-:W-:Y:S01]  /*0ca0*/  IMAD.X R39, R53, 0x1, R22, P2 ;  /* 0x0000000135277824 */ /* 0x000fe200010e0616 */
[----:B------:R-:W-:Y:S02]  /*0cb0*/  IADD3 R32, P5, PT, R32, R25, RZ ;  /* 0x0000001920207210 */ /* 0x000fe40007fbe0ff */
[----:B------:R-:W-:Y:S01]  /*0cc0*/  LEA.HI.X R29, R29, R36, R31, 0x2, P3 ;  /* 0x000000241d1d7211 */ /* 0x000fe200018f141f */
[C---:B------:R-:W-:Y:S02]  /*0cd0*/  IMAD.X R31, R53.reuse, 0x1, R24, P4 ;  /* 0x00000001351f7824 */ /* 0x040fe400020e0618 */
[----:B------:R-:W-:Y:S01]  /*0ce0*/  IMAD.X R33, R53, 0x1, R36, P5 ;  /* 0x0000000135217824 */ /* 0x000fe200028e0624 */
[----:B------:R-:W-:Y:S07]  /*0cf0*/  @P0 BRA `(.L_x_9) ;  /* 0x0000000000500947 */ /* 0x000fee0003800000 */
[C---:B------:R-:W-:Y:S01]  /*0d00*/  ISETP.NE.AND P2, PT, R6.reuse, RZ, PT ;  /* 0x000000ff0600720c */ /* 0x040fe20003f45270 */
[----:B------:R0:W5:Y:S01]  /*0d10*/  LDG.E R55, desc[UR12][R32.64+0x4] ;  /* 0x0000040c20377981 */ /* 0x000162000c1e1900 */
[----:B------:R-:W-:-:S03]  /*0d20*/  ISETP.GE.U32.AND P3, PT, R6, R19, PT ;  /* 0x000000130600720c */ /* 0x000fc60003f66070 */
[----:B------:R0:W5:Y:S04]  /*0d30*/  LDG.E R56, desc[UR12][R30.64+0x4] ;  /* 0x0000040c1e387981 */ /* 0x000168000c1e1900 */
[----:B------:R0:W5:Y:S04]  /*0d40*/  LDG.E R58, desc[UR12][R38.64+0x4] ;  /* 0x0000040c263a7981 */ /* 0x000168000c1e1900 */
[----:B------:R-:W2:Y:S04]  /*0d50*/  @P2 LDG.E R52, desc[UR12][R28.64+0x4] ;  /* 0x0000040c1c342981 */ /* 0x000ea8000c1e1900 */
[----:B------:R-:W3:Y:S01]  /*0d60*/  @!P3 LDG.E R53, desc[UR12][R40.64+0x4] ;  /* 0x0000040c2835b981 */ /* 0x000ee2000c1e1900 */
[----:B------:R-:W-:-:S03]  /*0d70*/  ISETP.NE.AND P0, PT, R13, 0x1, PT ;  /* 0x000000010d00780c */ /* 0x000fc60003f05270 */
[----:B--2---:R0:W-:Y:S04]  /*0d80*/  @P2 STS [R51+0x4], R52 ;  /* 0x0000043433002388 */ /* 0x0041e80000000800 */
[----:B---3--:R0:W-:Y:S06]  /*0d90*/  @!P3 STS [R48+0x4], R53 ;  /* 0x000004353000b388 */ /* 0x0081ec0000000800 */
[----:B------:R-:W-:Y:S05]  /*0da0*/  @!P0 BRA `(.L_x_10) ;  /* 0x0000000000188947 */ /* 0x000fea0003800000 */
[C---:B------:R-:W-:Y:S02]  /*0db0*/  ISETP.GE.AND P0, PT, R7.reuse, 0x1, PT ;  /* 0x000000010700780c */ /* 0x040fe40003f06270 */
[----:B------:R-:W-:-:S11]  /*0dc0*/  ISETP.GE.U32.AND P2, PT, R7, R14, PT ;  /* 0x0000000e0700720c */ /* 0x000fd60003f46070 */
[----:B0-----:R-:W2:Y:S04]  /*0dd0*/  @P0 LDG.E R52, desc[UR12][R34.64+0x4] ;  /* 0x0000040c22340981 */ /* 0x001ea8000c1e1900 */
[----:B------:R-:W3:Y:S04]  /*0de0*/  @!P2 LDG.E R54, desc[UR12][R26.64+0x4] ;  /* 0x0000040c1a36a981 */ /* 0x000ee8000c1e1900 */
[----:B--2---:R1:W-:Y:S04]  /*0df0*/  @P0 STS [R37+0x4], R52 ;  /* 0x0000043425000388 */ /* 0x0043e80000000800 */
[----:B---3--:R1:W-:Y:S02]  /*0e00*/  @!P2 STS [R49+0x8], R54 ;  /* 0x000008363100a388 */ /* 0x0083e40000000800 */
.L_x_10:
[----:B-----5:R2:W-:Y:S04]  /*0e10*/  STS [R50+0x4], R55 ;  /* 0x0000043732007388 */ /* 0x0205e80000000800 */
[----:B------:R2:W-:Y:S04]  /*0e20*/  STS [R45+0x4], R56 ;  /* 0x000004382d007388 */ /* 0x0005e80000000800 */
[----:B------:R2:W-:Y:S02]  /*0e30*/  STS [R47+0x4], R58 ;  /* 0x0000043a2f007388 */ /* 0x0005e40000000800 */
.L_x_9:
[----:B------:R-:W-:Y:S05]  /*0e40*/  BSYNC.RECONVERGENT B2 ;  /* 0x0000000000027941 */ /* 0x000fea0003800200 */
.L_x_8:
[----:B------:R-:W-:Y:S01]  /*0e50*/  ISETP.GE.AND P0, PT, R10, UR16, PT ;  /* 0x000000100a007c0c */ /* 0x000fe2000bf06270 */
[----:B------:R-:W-:Y:S03]  /*0e60*/  BSSY.RECONVERGENT B2, `(.L_x_11) ;  /* 0x0000017000027945 */ /* 0x000fe60003800200 */
[----:B------:R-:W-:-:S13]  /*0e70*/  ISETP.GE.OR P0, PT, R9, UR11, P0 ;  /* 0x0000000b09007c0c */ /* 0x000fda0008706670 */
[----:B------:R-:W-:Y:S05]  /*0e80*/  @P0 BRA `(.L_x_12) ;  /* 0x0000000000500947 */ /* 0x000fea0003800000 */
[C---:B------:R-:W-:Y:S01]  /*0e90*/  ISETP.NE.AND P2, PT, R6.reuse, RZ, PT ;  /* 0x000000ff0600720c */ /* 0x040fe20003f45270 */
[----:B--2---:R2:W5:Y:S01]  /*0ea0*/  LDG.E R55, desc[UR12][R32.64+0x8] ;  /* 0x0000080c20377981 */ /* 0x004562000c1e1900 */
[----:B------:R-:W-:-:S03]  /*0eb0*/  ISETP.GE.U32.AND P3, PT, R6, R19, PT ;  /* 0x000000130600720c */ /* 0x000fc60003f66070 */
[----:B------:R2:W5:Y:S04]  /*0ec0*/  LDG.E R56, desc[UR12][R30.64+0x8] ;  /* 0x0000080c1e387981 */ /* 0x000568000c1e1900 */
[----:B------:R2:W5:Y:S04]  /*0ed0*/  LDG.E R58, desc[UR12][R38.64+0x8] ;  /* 0x0000080c263a7981 */ /* 0x000568000c1e1900 */
[----:B01----:R-:W3:Y:S04]  /*0ee0*/  @P2 LDG.E R52, desc[UR12][R28.64+0x8] ;  /* 0x0000080c1c342981 */ /* 0x003ee8000c1e1900 */
[----:B------:R-:W4:Y:S01]  /*0ef0*/  @!P3 LDG.E R53, desc[UR12][R40.64+0x8] ;  /* 0x0000080c2835b981 */ /* 0x000f22000c1e1900 */
[----:B------:R-:W-:-:S03]  /*0f00*/  ISETP.GE.U32.AND P0, PT, R13, 0x3, PT ;  /* 0x000000030d00780c */ /* 0x000fc60003f06070 */
[----:B---3--:R2:W-:Y:S04]  /*0f10*/  @P2 STS [R51+0x8], R52 ;  /* 0x0000083433002388 */ /* 0x0085e80000000800 */
[----:B----4-:R2:W-:Y:S06]  /*0f20*/  @!P3 STS [R48+0x8], R53 ;  /* 0x000008353000b388 */ /* 0x0105ec0000000800 */
[----:B------:R-:W-:Y:S05]  /*0f30*/  @!P0 BRA `(.L_x_13) ;  /* 0x0000000000188947 */ /* 0x000fea0003800000 */
[C---:B------:R-:W-:Y:S02]  /*0f40*/  ISETP.GE.AND P0, PT, R7.reuse, 0x1, PT ;  /* 0x000000010700780c */ /* 0x040fe40003f06270 */
[----:B------:R-:W-:-:S11]  /*0f50*/  ISETP.GE.U32.AND P2, PT, R7, R14, PT ;  /* 0x0000000e0700720c */ /* 0x000fd60003f46070 */
[----:B--2---:R-:W2:Y:S04]  /*0f60*/  @P0 LDG.E R52, desc[UR12][R34.64+0x8] ;  /* 0x0000080c22340981 */ /* 0x004ea8000c1e1900 */
[----:B------:R-:W3:Y:S04]  /*0f70*/  @!P2 LDG.E R54, desc[UR12][R26.64+0x8] ;  /* 0x0000080c1a36a981 */ /* 0x000ee8000c1e1900 */
[----:B--2---:R0:W-:Y:S04]  /*0f80*/  @P0 STS [R37+0x8], R52 ;  /* 0x0000083425000388 */ /* 0x0041e80000000800 */
[----:B---3--:R0:W-:Y:S02]  /*0f90*/  @!P2 STS [R49+0xc], R54 ;  /* 0x00000c363100a388 */ /* 0x0081e40000000800 */
.L_x_13:
[----:B-----5:R3:W-:Y:S04]  /*0fa0*/  STS [R50+0x8], R55 ;  /* 0x0000083732007388 */ /* 0x0207e80000000800 */
[----:B------:R3:W-:Y:S04]  /*0fb0*/  STS [R45+0x8], R56 ;  /* 0x000008382d007388 */ /* 0x0007e80000000800 */
[----:B------:R3:W-:Y:S02]  /*0fc0*/  STS [R47+0x8], R58 ;  /* 0x0000083a2f007388 */ /* 0x0007e40000000800 */
.L_x_12:
[----:B------:R-:W-:Y:S05]  /*0fd0*/  BSYNC.RECONVERGENT B2 ;  /* 0x0000000000027941 */ /* 0x000fea0003800200 */
.L_x_11:
[----:B012---:R-:W-:-:S04]  /*0fe0*/  VIADDMNMX R52, R9, 0x3, R10, !PT ;  /* 0x0000000309347846 */ /* 0x007fc8000780010a */
[----:B------:R-:W-:-:S13]  /*0ff0*/  ISETP.GE.AND P0, PT, R52, UR16, PT ;  /* 0x0000001034007c0c */ /* 0x000fda000bf06270 */
[----:B------:R-:W-:Y:S05]  /*1000*/  @P0 BRA `(.L_x_14) ;  /* 0x00000004004c0947 */ /* 0x000fea0003800000 */
[C---:B------:R-:W-:Y:S01]  /*1010*/  ISETP.NE.AND P2, PT, R6.reuse, RZ, PT ;  /* 0x000000ff0600720c */ /* 0x040fe20003f45270 */
[----:B------:R0:W5:Y:S01]  /*1020*/  LDG.E R33, desc[UR12][R32.64+0xc] ;  /* 0x00000c0c20217981 */ /* 0x000162000c1e1900 */
[----:B------:R-:W-:-:S03]  /*1030*/  ISETP.GE.U32.AND P3, PT, R6, R19, PT ;  /* 0x000000130600720c */ /* 0x000fc60003f66070 */
[----:B------:R0:W5:Y:S04]  /*1040*/  LDG.E R30, desc[UR12][R30.64+0xc] ;  /* 0x00000c0c1e1e7981 */ /* 0x000168000c1e1900 */
[----:B------:R0:W5:Y:S04]  /*1050*/  LDG.E R38, desc[UR12][R38.64+0xc] ;  /* 0x00000c0c26267981 */ /* 0x000168000c1e1900 */
[----:B------:R-:W2:Y:S04]  /*1060*/  @P2 LDG.E R28, desc[UR12][R28.64+0xc] ;  /* 0x00000c0c1c1c2981 */ /* 0x000ea8000c1e1900 */
[----:B------:R-:W4:Y:S01]  /*1070*/  @!P3 LDG.E R41, desc[UR12][R40.64+0xc] ;  /* 0x00000c0c2829b981 */ /* 0x000f22000c1e1900 */
[----:B------:R-:W-:-:S03]  /*1080*/  ISETP.GE.U32.AND P0, PT, R13, 0x4, PT ;  /* 0x000000040d00780c */ /* 0x000fc60003f06070 */
[----:B--2---:R0:W-:Y:S04]  /*1090*/  @P2 STS [R51+0xc], R28 ;  /* 0x00000c1c33002388 */ /* 0x0041e80000000800 */
[----:B----4-:R0:W-:Y:S06]  /*10a0*/  @!P3 STS [R48+0xc], R41 ;  /* 0x00000c293000b388 */ /* 0x0101ec0000000800 */
[----:B------:R-:W-:Y:S05]  /*10b0*/  @!P0 BRA `(.L_x_15) ;  /* 0x0000000000188947 */ /* 0x000fea0003800000 */
[C---:B------:R-:W-:Y:S02]  /*10c0*/  ISETP.GE.AND P0, PT, R7.reuse, 0x1, PT ;  /* 0x000000010700780c */ /* 0x040fe40003f06270 */
[----:B------:R-:W-:-:S11]  /*10d0*/  ISETP.GE.U32.AND P2, PT, R7, R14, PT ;  /* 0x0000000e0700720c */ /* 0x000fd60003f46070 */
[----:B------:R-:W2:Y:S04]  /*10e0*/  @P0 LDG.E R34, desc[UR12][R34.64+0xc] ;  /* 0x00000c0c22220981 */ /* 0x000ea8000c1e1900 */
[----:B------:R-:W4:Y:S04]  /*10f0*/  @!P2 LDG.E R26, desc[UR12][R26.64+0xc] ;  /* 0x00000c0c1a1aa981 */ /* 0x000f28000c1e1900 */
[----:B--2---:R1:W-:Y:S04]  /*1100*/  @P0 STS [R37+0xc], R34 ;  /* 0x00000c2225000388 */ /* 0x0043e80000000800 */
[----:B----4-:R1:W-:Y:S02]  /*1110*/  @!P2 STS [R49+0x10], R26 ;  /* 0x0000101a3100a388 */ /* 0x0103e40000000800 */
.L_x_15:
[----:B-----5:R2:W-:Y:S04]  /*1120*/  STS [R50+0xc], R33 ;  /* 0x00000c2132007388 */ /* 0x0205e80000000800 */
[----:B------:R2:W-:Y:S04]  /*1130*/  STS [R45+0xc], R30 ;  /* 0x00000c1e2d007388 */ /* 0x0005e80000000800 */
[----:B------:R2:W-:Y:S01]  /*1140*/  STS [R47+0xc], R38 ;  /* 0x00000c262f007388 */ /* 0x0005e20000000800 */
[----:B------:R-:W-:Y:S05]  /*1150*/  BRA `(.L_x_14) ;  /* 0x0000000000f87947 */ /* 0x000fea0003800000 */
.L_x_5:
[C---:B------:R-:W-:Y:S01]  /*1160*/  VIMNMX R18, PT, PT, R9.reuse, R10, !PT ;  /* 0x0000000a09127248 */ /* 0x040fe20007fe0100 */
[----:B------:R-:W0:Y:S01]  /*1170*/  LDCU.128 UR20, c[0x0][0x380] ;  /* 0x00007000ff1477ac */ /* 0x000e220008000c00 */
[----:B------:R-:W-:Y:S01]  /*1180*/  VIMNMX R20, PT, PT, R10, R11, !PT ;  /* 0x0000000b0a147248 */ /* 0x000fe20007fe0100 */
[----:B------:R-:W1:Y:S01]  /*1190*/  LDC.64 R34, c[0x0][0x380] ;  /* 0x0000e000ff227b82 */ /* 0x000e620000000a00 */
[----:B------:R-:W-:Y:S01]  /*11a0*/  ISETP.GE.AND P4, PT, R18, UR16, PT ;  /* 0x0000001012007c0c */ /* 0x000fe2000bf86270 */
[----:B------:R-:W2:Y:S01]  /*11b0*/  LDCU.64 UR18, c[0x0][0x390] ;  /* 0x00007200ff1277ac */ /* 0x000ea20008000a00 */
[----:B------:R-:W-:Y:S02]  /*11c0*/  ISETP.GE.AND P3, PT, R20, UR16, PT ;  /* 0x0000001014007c0c */ /* 0x000fe4000bf66270 */
[----:B------:R-:W-:Y:S02]  /*11d0*/  SHF.R.S32.HI R20, RZ, 0x1f, R9 ;  /* 0x0000001fff147819 */ /* 0x000fe40000011409 */
[C---:B------:R-:W-:Y:S01]  /*11e0*/  IADD3 R25, P0, PT, R9.reuse, R46, RZ ;  /* 0x0000002e09197210 */ /* 0x040fe20007f1e0ff */
[----:B------:R-:W3:Y:S01]  /*11f0*/  LDC.64 R32, c[0x0][0x388] ;  /* 0x0000e200ff207b82 */ /* 0x000ee20000000a00 */
[----:B------:R-:W-:-:S02]  /*1200*/  VIADDMNMX R21, R9, 0x3, R10, !PT ;  /* 0x0000000309157846 */ /* 0x000fc4000780010a */
[----:B------:R-:W-:Y:S02]  /*1210*/  LEA.HI.X.SX32 R26, R46, R20, 0x1, P0 ;  /* 0x000000142e1a7211 */ /* 0x000fe400000f0eff */
[----:B------:R-:W-:Y:S01]  /*1220*/  ISETP.GE.AND P2, PT, R21, UR16, PT ;  /* 0x0000001015007c0c */ /* 0x000fe2000bf46270 */
[----:B------:R-:W-:Y:S01]  /*1230*/  @!P4 IMAD.IADD R27, R9, 0x1, R46 ;  /* 0x00000001091bc824 */ /* 0x000fe200078e022e */
[C---:B------:R-:W-:Y:S01]  /*1240*/  SHF.L.U64.HI R37, R25.reuse, 0x2, R26 ;  /* 0x0000000219257819 */ /* 0x040fe2000001021a */
[----:B------:R-:W4:Y:S01]  /*1250*/  @!P4 LDC.64 R38, c[0x0][0x390] ;  /* 0x0000e400ff26cb82 */ /* 0x000f220000000a00 */
[----:B0-----:R-:W-:Y:S01]  /*1260*/  IMAD.U32 R21, RZ, RZ, UR22 ;  /* 0x00000016ff157e24 */ /* 0x001fe2000f8e00ff */
[----:B------:R-:W-:Y:S01]  /*1270*/  ISETP.GE.AND P0, PT, R10, UR16, PT ;  /* 0x000000100a007c0c */ /* 0x000fe2000bf06270 */
[----:B------:R-:W-:Y:S01]  /*1280*/  IMAD.SHL.U32 R26, R25, 0x4, RZ ;  /* 0x00000004191a7824 */ /* 0x000fe200078e00ff */
[----:B------:R-:W-:Y:S01]  /*1290*/  MOV R24, UR21 ;  /* 0x0000001500187c02 */ /* 0x000fe20008000f00 */
[----:B------:R-:W-:Y:S01]  /*12a0*/  IMAD.U32 R23, RZ, RZ, UR20 ;  /* 0x00000014ff177e24 */ /* 0x000fe2000f8e00ff */
[----:B------:R-:W-:Y:S01]  /*12b0*/  ISETP.GE.OR P0, PT, R9, UR11, P0 ;  /* 0x0000000b09007c0c */ /* 0x000fe20008706670 */
[----:B------:R-:W-:Y:S01]  /*12c0*/  IMAD.U32 R22, RZ, RZ, UR23 ;  /* 0x00000017ff167e24 */ /* 0x000fe2000f8e00ff */
[C---:B------:R-:W-:Y:S01]  /*12d0*/  IADD3 R30, P5, PT, R26.reuse, R21, RZ ;  /* 0x000000151a1e7210 */ /* 0x040fe20007fbe0ff */
[----:B--2---:R-:W-:Y:S01]  /*12e0*/  IMAD.U32 R25, RZ, RZ, UR18 ;  /* 0x00000012ff197e24 */ /* 0x004fe2000f8e00ff */
[----:B------:R-:W-:Y:S01]  /*12f0*/  IADD3 R28, P6, PT, R26, R23, RZ ;  /* 0x000000171a1c7210 */ /* 0x000fe20007fde0ff */
[----:B------:R-:W-:-:S02]  /*1300*/  IMAD.U32 R36, RZ, RZ, UR19 ;  /* 0x00000013ff247e24 */ /* 0x000fc4000f8e00ff */
[----:B------:R-:W-:Y:S01]  /*1310*/  IMAD.X R31, R37, 0x1, R22, P5 ;  /* 0x00000001251f7824 */ /* 0x000fe200028e0616 */
[----:B------:R-:W-:Y:S01]  /*1320*/  IADD3 R26, P5, PT, R26, R25, RZ ;  /* 0x000000191a1a7210 */ /* 0x000fe20007fbe0ff */
[----:B-1----:R-:W-:-:S03]  /*1330*/  @!P4 IMAD.WIDE R34, R27, 0x4, R34 ;  /* 0x000000041b22c825 */ /* 0x002fc600078e0222 */
[----:B------:R-:W2:Y:S01]  /*1340*/  @!P3 LDG.E R48, desc[UR12][R30.64+0x4] ;  /* 0x0000040c1e30b981 */ /* 0x000ea2000c1e1900 */
[----:B---3--:R-:W-:-:S03]  /*1350*/  @!P4 IMAD.WIDE R32, R27, 0x4, R32 ;  /* 0x000000041b20c825 */ /* 0x008fc600078e0220 */
[----:B------:R0:W3:Y:S01]  /*1360*/  @!P4 LDG.E R35, desc[UR12][R34.64] ;  /* 0x0000000c2223c981 */ /* 0x0000e2000c1e1900 */
[----:B----4-:R-:W-:-:S03]  /*1370*/  @!P4 IMAD.WIDE R38, R27, 0x4, R38 ;  /* 0x000000041b26c825 */ /* 0x010fc600078e0226 */
[----:B------:R1:W4:Y:S01]  /*1380*/  @!P4 LDG.E R40, desc[UR12][R32.64] ;  /* 0x0000000c2028c981 */ /* 0x000322000c1e1900 */
[C---:B------:R-:W-:Y:S02]  /*1390*/  IMAD.X R27, R37.reuse, 0x1, R36, P5 ;  /* 0x00000001251b7824 */ /* 0x040fe400028e0624 */
[----:B------:R-:W-:Y:S01]  /*13a0*/  IMAD.X R29, R37, 0x1, R24, P6 ;  /* 0x00000001251d7824 */ /* 0x000fe200030e0618 */
[----:B------:R-:W5:Y:S04]  /*13b0*/  @!P4 LDG.E R39, desc[UR12][R38.64] ;  /* 0x0000000c2627c981 */ /* 0x000f68000c1e1900 */
[----:B------:R-:W2:Y:S04]  /*13c0*/  @!P3 LDG.E R37, desc[UR12][R26.64+0x4] ;  /* 0x0000040c1a25b981 */ /* 0x000ea8000c1e1900 */
[----:B------:R-:W2:Y:S04]  /*13d0*/  @!P3 LDG.E R41, desc[UR12][R28.64+0x4] ;  /* 0x0000040c1c29b981 */ /* 0x000ea8000c1e1900 */
[----:B------:R-:W2:Y:S04]  /*13e0*/  @!P0 LDG.E R45, desc[UR12][R26.64+0x8] ;  /* 0x0000080c1a2d8981 */ /* 0x000ea8000c1e1900 */
[----:B------:R-:W2:Y:S04]  /*13f0*/  @!P0 LDG.E R47, desc[UR12][R28.64+0x8] ;  /* 0x0000080c1c2f8981 */ /* 0x000ea8000c1e1900 */
[----:B------:R-:W2:Y:S04]  /*1400*/  @!P0 LDG.E R50, desc[UR12][R30.64+0x8] ;  /* 0x0000080c1e328981 */ /* 0x000ea8000c1e1900 */
[----:B------:R-:W2:Y:S04]  /*1410*/  @!P2 LDG.E R49, desc[UR12][R26.64+0xc] ;  /* 0x00000c0c1a31a981 */ /* 0x000ea8000c1e1900 */
[----:B------:R-:W2:Y:S04]  /*1420*/  @!P2 LDG.E R51, desc[UR12][R28.64+0xc] ;  /* 0x00000c0c1c33a981 */ /* 0x000ea8000c1e1900 */
[----:B------:R-:W2:Y:S01]  /*1430*/  @!P2 LDG.E R38, desc[UR12][R30.64+0xc] ;  /* 0x00000c0c1e26a981 */ /* 0x000ea2000c1e1900 */
[----:B0-----:R-:W-:-:S02]  /*1440*/  IADD3 R34, PT, PT, R44, R13, RZ ;  /* 0x0000000d2c227210 */ /* 0x001fc40007ffe0ff */
[C---:B-1----:R-:W-:Y:S02]  /*1450*/  LEA R32, R15.reuse, UR8, 0x2 ;  /* 0x000000080f207c11 */ /* 0x042fe4000f8e10ff */
[----:B------:R-:W-:Y:S02]  /*1460*/  LEA R34, R34, UR7, 0x2 ;  /* 0x0000000722227c11 */ /* 0x000fe4000f8e10ff */
[----:B------:R-:W-:-:S03]  /*1470*/  LEA R33, R15, UR10, 0x2 ;  /* 0x0000000a0f217c11 */ /* 0x000fc6000f8e10ff */
[----:B-----5:R0:W-:Y:S04]  /*1480*/  @!P4 STS [R34], R39 ;  /* 0x000000272200c388 */ /* 0x0201e80000000800 */
[----:B---3--:R0:W-:Y:S04]  /*1490*/  @!P4 STS [R32], R35 ;  /* 0x000000232000c388 */ /* 0x0081e80000000800 */
[----:B----4-:R0:W-:Y:S04]  /*14a0*/  @!P4 STS [R33], R40 ;  /* 0x000000282100c388 */ /* 0x0101e80000000800 */
[----:B--2---:R0:W-:Y:S04]  /*14b0*/  @!P3 STS [R34+0x4], R37 ;  /* 0x000004252200b388 */ /* 0x0041e80000000800 */
[----:B------:R0:W-:Y:S04]  /*14c0*/  @!P3 STS [R32+0x4], R41 ;  /* 0x000004292000b388 */ /* 0x0001e80000000800 */
[----:B------:R0:W-:Y:S04]  /*14d0*/  @!P3 STS [R33+0x4], R48 ;  /* 0x000004302100b388 */ /* 0x0001e80000000800 */
[----:B------:R0:W-:Y:S04]  /*14e0*/  @!P0 STS [R34+0x8], R45 ;  /* 0x0000082d22008388 */ /* 0x0001e80000000800 */
[----:B------:R0:W-:Y:S04]  /*14f0*/  @!P0 STS [R32+0x8], R47 ;  /* 0x0000082f20008388 */ /* 0x0001e80000000800 */
[----:B------:R0:W-:Y:S04]  /*1500*/  @!P0 STS [R33+0x8], R50 ;  /* 0x0000083221008388 */ /* 0x0001e80000000800 */
[----:B------:R0:W-:Y:S04]  /*1510*/  @!P2 STS [R34+0xc], R49 ;  /* 0x00000c312200a388 */ /* 0x0001e80000000800 */
[----:B------:R0:W-:Y:S04]  /*1520*/  @!P2 STS [R32+0xc], R51 ;  /* 0x00000c332000a388 */ /* 0x0001e80000000800 */
[----:B------:R0:W-:Y:S02]  /*1530*/  @!P2 STS [R33+0xc], R38 ;  /* 0x00000c262100a388 */ /* 0x0001e40000000800 */
.L_x_14:
[----:B------:R-:W-:Y:S05]  /*1540*/  BSYNC.RECONVERGENT B1 ;  /* 0x0000000000017941 */ /* 0x000fea0003800200 */
.L_x_4:
[----:B------:R-:W-:Y:S01]  /*1550*/  ISETP.GT.AND P0, PT, R13, 0x1, PT ;  /* 0x000000010d00780c */ /* 0x000fe20003f04270 */
[----:B01----:R-:W-:Y:S01]  /*1560*/  IMAD.IADD R37, R0, 0x1, R44 ;  /* 0x0000000100257824 */ /* 0x003fe200078e022c */
[----:B------:R-:W-:Y:S01]  /*1570*/  BSSY.RECONVERGENT B1, `(.L_x_16) ;  /* 0x00000e4000017945 */ /* 0x000fe20003800200 */
[----:B--2---:R-:W-:Y:S02]  /*1580*/  VIADD R38, R46, UR16 ;  /* 0x000000102e267c36 */ /* 0x004fe40008000000 */
[C---:B------:R-:W-:Y:S02]  /*1590*/  IMAD.IADD R39, R0.reuse, 0x1, R43 ;  /* 0x0000000100277824 */ /* 0x040fe400078e022b */
[----:B------:R-:W-:Y:S02]  /*15a0*/  IMAD.IADD R40, R0, 0x1, R42 ;  /* 0x0000000100287824 */ /* 0x000fe400078e022a */
[----:B------:R-:W-:Y:S02]  /*15b0*/  IMAD.IADD R33, R4, 0x1, R15 ;  /* 0x0000000104217824 */ /* 0x000fe400078e020f */
[----:B------:R-:W-:-:S02]  /*15c0*/  IMAD.IADD R41, R8, 0x1, R37 ;  /* 0x0000000108297824 */ /* 0x000fc400078e0225 */
[----:B------:R-:W-:Y:S05]  /*15d0*/  @P0 BRA `(.L_x_17) ;  /* 0x0000000400280947 */ /* 0x000fea0003800000 */
[----:B------:R-:W-:Y:S01]  /*15e0*/  VIMNMX R26, PT, PT, R9, R12, !PT ;  /* 0x0000000c091a7248 */ /* 0x000fe20007fe0100 */
[----:B------:R-:W-:Y:S01]  /*15f0*/  IMAD.IADD R34, R37, 0x1, R13 ;  /* 0x0000000125227824 */ /* 0x000fe200078e020d */
[----:B------:R-:W-:Y:S01]  /*1600*/  BSSY.RECONVERGENT B2, `(.L_x_18) ;  /* 0x0000023000027945 */ /* 0x000fe20003800200 */
[C---:B------:R-:W-:Y:S02]  /*1610*/  LEA R32, R33.reuse, UR10, 0x2 ;  /* 0x0000000a21207c11 */ /* 0x040fe4000f8e10ff */
[----:B------:R-:W-:Y:S02]  /*1620*/  ISETP.GE.AND P0, PT, R26, UR16, PT ;  /* 0x000000101a007c0c */ /* 0x000fe4000bf06270 */
[----:B------:R-:W-:Y:S02]  /*1630*/  LEA R33, R33, UR8, 0x2 ;  /* 0x0000000821217c11 */ /* 0x000fe4000f8e10ff */
[----:B------:R-:W-:-:S09]  /*1640*/  LEA R34, R34, UR7, 0x2 ;  /* 0x0000000722227c11 */ /* 0x000fd2000f8e10ff */
[----:B------:R-:W-:Y:S05]  /*1650*/  @P0 BRA `(.L_x_19) ;  /* 0x0000000000740947 */ /* 0x000fea0003800000 */
[----:B------:R-:W0:Y:S01]  /*1660*/  LDC.64 R30, c[0x0][0x390] ;  /* 0x0000e400ff1e7b82 */ /* 0x000e220000000a00 */
[----:B------:R-:W-:-:S07]  /*1670*/  IADD3 R35, PT, PT, R9, R38, RZ ;  /* 0x0000002609237210 */ /* 0x000fce0007ffe0ff */
[----:B------:R-:W1:Y:S08]  /*1680*/  LDC.64 R28, c[0x0][0x380] ;  /* 0x0000e000ff1c7b82 */ /* 0x000e700000000a00 */
[----:B------:R-:W2:Y:S01]  /*1690*/  LDC.64 R26, c[0x0][0x388] ;  /* 0x0000e200ff1a7b82 */ /* 0x000ea20000000a00 */
[----:B0-----:R-:W-:-:S05]  /*16a0*/  IMAD.WIDE R30, R35, 0x4, R30 ;  /* 0x00000004231e7825 */ /* 0x001fca00078e021e */
[----:B------:R0:W5:Y:S01]  /*16b0*/  LDG.E R43, desc[UR12][R30.64] ;  /* 0x0000000c1e2b7981 */ /* 0x000162000c1e1900 */
[----:B-1----:R-:W-:-:S05]  /*16c0*/  IMAD.WIDE R28, R35, 0x4, R28 ;  /* 0x00000004231c7825 */ /* 0x002fca00078e021c */
[----:B------:R0:W5:Y:S01]  /*16d0*/  LDG.E R42, desc[UR12][R28.64] ;  /* 0x0000000c1c2a7981 */ /* 0x000162000c1e1900 */
[----:B--2---:R-:W-:-:S05]  /*16e0*/  IMAD.WIDE R26, R35, 0x4, R26 ;  /* 0x00000004231a7825 */ /* 0x004fca00078e021a */
[----:B---3--:R0:W5:Y:S01]  /*16f0*/  LDG.E R45, desc[UR12][R26.64] ;  /* 0x0000000c1a2d7981 */ /* 0x008162000c1e1900 */
[----:B------:R-:W-:-:S13]  /*1700*/  ISETP.NE.AND P0, PT, R13, 0x1, PT ;  /* 0x000000010d00780c */ /* 0x000fda0003f05270 */
[----:B0-----:R-:W-:Y:S05]  /*1710*/  @P0 BRA `(.L_x_20) ;  /* 0x0000000000380947 */ /* 0x001fea0003800000 */
[C---:B------:R-:W-:Y:S02]  /*1720*/  ISETP.GE.AND P0, PT, R7.reuse, 0x1, PT ;  /* 0x000000010700780c */ /* 0x040fe40003f06270 */
[----:B------:R-:W-:-:S11]  /*1730*/  ISETP.GE.U32.AND P2, PT, R7, R14, PT ;  /* 0x0000000e0700720c */ /* 0x000fd60003f46070 */
[----:B------:R-:W0:Y:S01]  /*1740*/  @P0 LDC.64 R28, c[0x0][0x390] ;  /* 0x0000e400ff1c0b82 */ /* 0x000e220000000a00 */
[----:B------:R-:W-:Y:S02]  /*1750*/  @P0 VIADD R31, R35, 0xffffffff ;  /* 0xffffffff231f0836 */ /* 0x000fe40000000000 */
[----:B------:R-:W-:-:S05]  /*1760*/  @!P2 IMAD.IADD R35, R8, 0x1, R35 ;  /* 0x000000010823a824 */ /* 0x000fca00078e0223 */
[----:B------:R-:W1:Y:S01]  /*1770*/  @!P2 LDC.64 R26, c[0x0][0x390] ;  /* 0x0000e400ff1aab82 */ /* 0x000e620000000a00 */
[----:B0-----:R-:W-:-:S06]  /*1780*/  @P0 IMAD.WIDE R28, R31, 0x4, R28 ;  /* 0x000000041f1c0825 */ /* 0x001fcc00078e021c */
[----:B------:R-:W2:Y:S01]  /*1790*/  @P0 LDG.E R28, desc[UR12][R28.64] ;  /* 0x0000000c1c1c0981 */ /* 0x000ea2000c1e1900 */
[----:B-1----:R-:W-:-:S06]  /*17a0*/  @!P2 IMAD.WIDE R26, R35, 0x4, R26 ;  /* 0x00000004231aa825 */ /* 0x002fcc00078e021a */
[----:B------:R-:W3:Y:S01]  /*17b0*/  @!P2 LDG.E R26, desc[UR12][R26.64] ;  /* 0x0000000c1a1aa981 */ /* 0x000ee2000c1e1900 */
[----:B------:R-:W-:Y:S02]  /*17c0*/  @P0 LEA R31, R37, UR7, 0x2 ;  /* 0x00000007251f0c11 */ /* 0x000fe4000f8e10ff */
[----:B------:R-:W-:-:S03]  /*17d0*/  @!P2 LEA R35, R41, UR7, 0x2 ;  /* 0x000000072923ac11 */ /* 0x000fc6000f8e10ff */
[----:B--2---:R0:W-:Y:S04]  /*17e0*/  @P0 STS [R31], R28 ;  /* 0x0000001c1f000388 */ /* 0x0041e80000000800 */
[----:B---3--:R0:W-:Y:S02]  /*17f0*/  @!P2 STS [R35+0x4], R26 ;  /* 0x0000041a2300a388 */ /* 0x0081e40000000800 */
.L_x_20:
[----:B-----5:R1:W-:Y:S04]  /*1800*/  STS [R34], R43 ;  /* 0x0000002b22007388 */ /* 0x0203e80000000800 */
[----:B------:R1:W-:Y:S04]  /*1810*/  STS [R33+0x4], R42 ;  /* 0x0000042a21007388 */ /* 0x0003e80000000800 */
[----:B------:R1:W-:Y:S02]  /*1820*/  STS [R32+0x4], R45 ;  /* 0x0000042d20007388 */ /* 0x0003e40000000800 */
.L_x_19:
[----:B------:R-:W-:Y:S05]  /*1830*/  BSYNC.RECONVERGENT B2 ;  /* 0x0000000000027941 */ /* 0x000fea0003800200 */
.L_x_18:
[----:B------:R-:W-:Y:S02]  /*1840*/  IADD3 R27, P0, PT, R9, R38, RZ ;  /* 0x00000026091b7210 */ /* 0x000fe40007f1e0ff */
[----:B------:R-:W-:Y:S02]  /*1850*/  VIMNMX R29, PT, PT, R12, R11, !PT ;  /* 0x0000000b0c1d7248 */ /* 0x000fe40007fe0100 */
[----:B0-----:R-:W-:Y:S01]  /*1860*/  LEA.HI.X.SX32 R28, R38, R20, 0x1, P0 ;  /* 0x00000014261c7211 */ /* 0x001fe200000f0eff */
[----:B------:R-:W-:Y:S01]  /*1870*/  IMAD.SHL.U32 R26, R27, 0x4, RZ ;  /* 0x000000041b1a7824 */ /* 0x000fe200078e00ff */
[----:B------:R-:W-:Y:S02]  /*1880*/  ISETP.GE.AND P0, PT, R12, UR16, PT ;  /* 0x000000100c007c0c */ /* 0x000fe4000bf06270 */
[----:B------:R-:W-:Y:S02]  /*1890*/  ISETP.GE.AND P2, PT, R29, UR16, PT ;  /* 0x000000101d007c0c */ /* 0x000fe4000bf46270 */
[----:B------:R-:W-:-:S02]  /*18a0*/  SHF.L.U64.HI R27, R27, 0x2, R28 ;  /* 0x000000021b1b7819 */ /* 0x000fc4000001021c */
[C---:B------:R-:W-:Y:S02]  /*18b0*/  IADD3 R30, P3, PT, R26.reuse, R21, RZ ;  /* 0x000000151a1e7210 */ /* 0x040fe40007f7e0ff */
[C---:B------:R-:W-:Y:S02]  /*18c0*/  IADD3 R28, P4, PT, R26.reuse, R23, RZ ;  /* 0x000000171a1c7210 */ /* 0x040fe40007f9e0ff */
[----:B------:R-:W-:Y:S01]  /*18d0*/  ISETP.GE.OR P0, PT, R9, UR11, P0 ;  /* 0x0000000b09007c0c */ /* 0x000fe20008706670 */
[C---:B------:R-:W-:Y:S01]  /*18e0*/  IMAD.X R31, R27.reuse, 0x1, R22, P3 ;  /* 0x000000011b1f7824 */ /* 0x040fe200018e0616 */
[----:B------:R-:W-:Y:S01]  /*18f0*/  IADD3 R26, P5, PT, R26, R25, RZ ;  /* 0x000000191a1a7210 */ /* 0x000fe20007fbe0ff */
[----:B------:R-:W-:-:S03]  /*1900*/  IMAD.X R29, R27, 0x1, R24, P4 ;  /* 0x000000011b1d7824 */ /* 0x000fc600020e0618 */
[----:B-1----:R-:W2:Y:S01]  /*1910*/  @!P2 LDG.E R43, desc[UR12][R30.64+0x4] ;  /* 0x0000040c1e2ba981 */ /* 0x002ea2000c1e1900 */
[----:B------:R-:W-:-:S03]  /*1920*/  IMAD.X R27, R27, 0x1, R36, P5 ;  /* 0x000000011b1b7824 */ /* 0x000fc600028e0624 */
[----:B------:R-:W4:Y:S04]  /*1930*/  @!P2 LDG.E R42, desc[UR12][R28.64+0x4] ;  /* 0x0000040c1c2aa981 */ /* 0x000f28000c1e1900 */
[----:B------:R-:W5:Y:S04]  /*1940*/  @!P2 LDG.E R35, desc[UR12][R26.64+0x4] ;  /* 0x0000040c1a23a981 */ /* 0x000f68000c1e1900 */
[----:B---3--:R-:W3:Y:S04]  /*1950*/  @!P0 LDG.E R45, desc[UR12][R26.64+0x8] ;  /* 0x0000080c1a2d8981 */ /* 0x008ee8000c1e1900 */
[----:B------:R-:W3:Y:S04]  /*1960*/  @!P0 LDG.E R44, desc[UR12][R28.64+0x8] ;  /* 0x0000080c1c2c8981 */ /* 0x000ee8000c1e1900 */
[----:B------:R-:W3:Y:S01]  /*1970*/  @!P0 LDG.E R47, desc[UR12][R30.64+0x8] ;  /* 0x0000080c1e2f8981 */ /* 0x000ee2000c1e1900 */
[----:B------:R-:W-:-:S03]  /*1980*/  VIADDMNMX R46, R9, 0x3, R12, !PT ;  /* 0x00000003092e7846 */ /* 0x000fc6000780010c */
[----:B-----5:R0:W-:Y:S04]  /*1990*/  @!P2 STS [R34+0x4], R35 ;  /* 0x000004232200a388 */ /* 0x0201e80000000800 */
[----:B----4-:R0:W-:Y:S04]  /*19a0*/  @!P2 STS [R33+0x8], R42 ;  /* 0x0000082a2100a388 */ /* 0x0101e80000000800 */
[----:B--2---:R0:W-:Y:S04]  /*19b0*/  @!P2 STS [R32+0x8], R43 ;  /* 0x0000082b2000a388 */ /* 0x0041e80000000800 */
[----:B---3--:R0:W-:Y:S04]  /*19c0*/  @!P0 STS [R34+0x8], R45 ;  /* 0x0000082d22008388 */ /* 0x0081e80000000800 */
[----:B------:R0:W-:Y:S04]  /*19d0*/  @!P0 STS [R33+0xc], R44 ;  /* 0x00000c2c21008388 */ /* 0x0001e80000000800 */
[----:B------:R0:W-:Y:S01]  /*19e0*/  @!P0 STS [R32+0xc], R47 ;  /* 0x00000c2f20008388 */ /* 0x0001e20000000800 */
[----:B------:R-:W-:-:S13]  /*19f0*/  ISETP.GE.AND P0, PT, R46, UR16, PT ;  /* 0x000000102e007c0c */ /* 0x000fda000bf06270 */
[----:B0-----:R-:W-:Y:S05]  /*1a00*/  @P0 BRA `(.L_x_21) ;  /* 0x0000000800680947 */ /* 0x001fea0003800000 */
[----:B------:R-:W2:Y:S04]  /*1a10*/  LDG.E R27, desc[UR12][R26.64+0xc] ;  /* 0x00000c0c1a1b7981 */ /* 0x000ea8000c1e1900 */
[----:B------:R-:W3:Y:S04]  /*1a20*/  LDG.E R28, desc[UR12][R28.64+0xc] ;  /* 0x00000c0c1c1c7981 */ /* 0x000ee8000c1e1900 */
[----:B------:R-:W4:Y:S04]  /*1a30*/  LDG.E R31, desc[UR12][R30.64+0xc] ;  /* 0x00000c0c1e1f7981 */ /* 0x000f28000c1e1900 */
[----:B--2---:R0:W-:Y:S04]  /*1a40*/  STS [R34+0xc], R27 ;  /* 0x00000c1b22007388 */ /* 0x0041e80000000800 */
[----:B---3--:R0:W-:Y:S04]  /*1a50*/  STS [R33+0x10], R28 ;  /* 0x0000101c21007388 */ /* 0x0081e80000000800 */
[----:B----4-:R0:W-:Y:S01]  /*1a60*/  STS [R32+0x10], R31 ;  /* 0x0000101f20007388 */ /* 0x0101e20000000800 */
[----:B------:R-:W-:Y:S05]  /*1a70*/  BRA `(.L_x_21) ;  /* 0x00000008004c7947 */ /* 0x000fea0003800000 */
.L_x_17:
[----:B------:R-:W-:Y:S01]  /*1a80*/  VIMNMX R26, PT, PT, R9, R12, !PT ;  /* 0x0000000c091a7248 */ /* 0x000fe20007fe0100 */
[--C-:B---3--:R-:W-:Y:S01]  /*1a90*/  IMAD.IADD R47, R40, 0x1, R13.reuse ;  /* 0x00000001282f7824 */ /* 0x108fe200078e020d */
[----:B------:R-:W-:Y:S01]  /*1aa0*/  VIMNMX R27, PT, PT, R12, R11, !PT ;  /* 0x0000000b0c1b7248 */ /* 0x000fe20007fe0100 */
[--C-:B------:R-:W-:Y:S01]  /*1ab0*/  IMAD.IADD R51, R37, 0x1, R13.reuse ;  /* 0x0000000125337824 */ /* 0x100fe200078e020d */
[----:B------:R-:W-:Y:S01]  /*1ac0*/  ISETP.GE.AND P5, PT, R26, UR16, PT ;  /* 0x000000101a007c0c */ /* 0x000fe2000bfa6270 */
[----:B------:R-:W-:Y:S01]  /*1ad0*/  IMAD.IADD R54, R39, 0x1, R13 ;  /* 0x0000000127367824 */ /* 0x000fe200078e020d */
[----:B------:R-:W-:Y:S01]  /*1ae0*/  IADD3 R45, P4, PT, R9, R38, RZ ;  /* 0x00000026092d7210 */ /* 0x000fe20007f9e0ff */
[----:B------:R-:W-:Y:S01]  /*1af0*/  BSSY.RECONVERGENT B2, `(.L_x_22) ;  /* 0x0000033000027945 */ /* 0x000fe20003800200 */
[----:B------:R-:W-:Y:S02]  /*1b00*/  ISETP.GE.AND P2, PT, R27, UR16, PT ;  /* 0x000000101b007c0c */ /* 0x000fe4000bf46270 */
[----:B------:R-:W-:-:S02]  /*1b10*/  LEA.HI.X.SX32 R49, R38, R20, 0x1, P4 ;  /* 0x0000001426317211 */ /* 0x000fc400020f0eff */
[----:B------:R-:W-:Y:S02]  /*1b20*/  IADD3 R50, PT, PT, R41, R13, RZ ;  /* 0x0000000d29327210 */ /* 0x000fe40007ffe0ff */
[----:B------:R-:W-:Y:S02]  /*1b30*/  IADD3 R27, P3, PT, R2, R45, RZ ;  /* 0x0000002d021b7210 */ /* 0x000fe40007f7e0ff */
[----:B------:R-:W-:Y:S02]  /*1b40*/  IADD3 R48, P4, PT, R45, -R13, RZ ;  /* 0x8000000d2d307210 */ /* 0x000fe40007f9e0ff */
[C---:B------:R-:W-:Y:S02]  /*1b50*/  LEA R42, R33.reuse, UR10, 0x2 ;  /* 0x0000000a212a7c11 */ /* 0x040fe4000f8e10ff */
[----:B------:R-:W-:Y:S02]  /*1b60*/  LEA R43, R33, UR8, 0x2 ;  /* 0x00000008212b7c11 */ /* 0x000fe4000f8e10ff */
[----:B------:R-:W-:-:S02]  /*1b70*/  LEA R44, R37, UR7, 0x2 ;  /* 0x00000007252c7c11 */ /* 0x000fc4000f8e10ff */
[----:B------:R-:W-:Y:S02]  /*1b80*/  SHF.R.S32.HI R46, RZ, 0x1f, R16 ;  /* 0x0000001fff2e7819 */ /* 0x000fe40000011410 */
[----:B------:R-:W-:Y:S02]  /*1b90*/  LEA R47, R47, UR7, 0x2 ;  /* 0x000000072f2f7c11 */ /* 0x000fe4000f8e10ff */
[----:B------:R-:W-:Y:S02]  /*1ba0*/  LEA R26, P0, R27, R25, 0x2 ;  /* 0x000000191b1a7211 */ /* 0x000fe400078010ff */
[----:B------:R-:W-:Y:S02]  /*1bb0*/  LEA R50, R50, UR7, 0x2 ;  /* 0x0000000732327c11 */ /* 0x000fe4000f8e10ff */
[----:B------:R-:W-:Y:S02]  /*1bc0*/  LEA R51, R51, UR7, 0x2 ;  /* 0x0000000733337c11 */ /* 0x000fe4000f8e10ff */
[----:B------:R-:W-:-:S02]  /*1bd0*/  LEA.HI.X.SX32 R52, R2, R49, 0x1, P3 ;  /* 0x0000003102347211 */ /* 0x000fc400018f0eff */
[----:B------:R-:W-:Y:S02]  /*1be0*/  IADD3.X R53, PT, PT, R49, -0x1, RZ, P4, !PT ;  /* 0xffffffff31357810 */ /* 0x000fe400027fe4ff */
        /* <DEDUP_REMOVED lines=11> */
[----:B------:R-:W-:Y:S02]  /*1ca0*/  @!P4 IMAD.IADD R61, R2, 0x1, R55 ;  /* 0x00000001023dc824 */ /* 0x000fe400078e0237 */
[----:B------:R-:W-:Y:S02]  /*1cb0*/  @P5 IMAD.IADD R59, R55, 0x1, -R13 ;  /* 0x00000001373b5824 */ /* 0x000fe400078e0a0d */
[----:B0-----:R-:W-:-:S05]  /*1cc0*/  @P3 IMAD.WIDE R28, R29, 0x4, R30 ;  /* 0x000000041d1c3825 */ /* 0x001fca00078e021e */
[----:B------:R0:W3:Y:S01]  /*1cd0*/  @P3 LDG.E R57, desc[UR12][R28.64] ;  /* 0x0000000c1c393981 */ /* 0x0000e2000c1e1900 */
[----:B------:R-:W-:-:S04]  /*1ce0*/  @!P4 IMAD.WIDE R60, R61, 0x4, R30 ;  /* 0x000000043d3cc825 */ /* 0x000fc800078e021e */
[----:B------:R-:W-:Y:S01]  /*1cf0*/  @P5 IMAD.WIDE R58, R59, 0x4, R30 ;  /* 0x000000043b3a5825 */ /* 0x000fe200078e021e */
[----:B------:R-:W4:Y:S03]  /*1d00*/  @!P4 LDG.E R56, desc[UR12][R60.64] ;  /* 0x0000000c3c38c981 */ /* 0x000f26000c1e1900 */
[----:B0-----:R-:W-:Y:S02]  /*1d10*/  @!P6 IMAD.IADD R29, R8, 0x1, R55 ;  /* 0x00000001081de824 */ /* 0x001fe400078e0237 */
[----:B------:R-:W5:Y:S01]  /*1d20*/  @P5 LDG.E R59, desc[UR12][R58.64] ;  /* 0x0000000c3a3b5981 */ /* 0x000f62000c1e1900 */
[----:B-1----:R-:W-:-:S04]  /*1d30*/  IMAD.WIDE R34, R55, 0x4, R34 ;  /* 0x0000000437227825 */ /* 0x002fc800078e0222 */
[--C-:B------:R-:W-:Y:S02]  /*1d40*/  @!P6 IMAD.WIDE R28, R29, 0x4, R30.reuse ;  /* 0x000000041d1ce825 */ /* 0x100fe400078e021e */
[----:B------:R-:W5:Y:S02]  /*1d50*/  LDG.E R34, desc[UR12][R34.64] ;  /* 0x0000000c22227981 */ /* 0x000f64000c1e1900 */
[C---:B------:R-:W-:Y:S02]  /*1d60*/  IMAD.WIDE R30, R55.reuse, 0x4, R30 ;  /* 0x00000004371e7825 */ /* 0x040fe400078e021e */
[----:B------:R-:W5:Y:S02]  /*1d70*/  @!P6 LDG.E R29, desc[UR12][R28.64] ;  /* 0x0000000c1c1de981 */ /* 0x000f64000c1e1900 */
[----:B--2---:R-:W-:Y:S02]  /*1d80*/  IMAD.WIDE R32, R55, 0x4, R32 ;  /* 0x0000000437207825 */ /* 0x004fe400078e0220 */
[----:B------:R-:W2:Y:S04]  /*1d90*/  LDG.E R30, desc[UR12][R30.64] ;  /* 0x0000000c1e1e7981 */ /* 0x000ea8000c1e1900 */
[----:B------:R-:W2:Y:S04]  /*1da0*/  LDG.E R33, desc[UR12][R32.64] ;  /* 0x0000000c20217981 */ /* 0x000ea8000c1e1900 */
[----:B---3--:R0:W-:Y:S04]  /*1db0*/  @P3 STS [R54], R57 ;  /* 0x0000003936003388 */ /* 0x0081e80000000800 */
[----:B----4-:R0:W-:Y:S04]  /*1dc0*/  @!P4 STS [R47], R56 ;  /* 0x000000382f00c388 */ /* 0x0101e80000000800 */
[----:B-----5:R0:W-:Y:S04]  /*1dd0*/  @P5 STS [R44], R59 ;  /* 0x0000003b2c005388 */ /* 0x0201e80000000800 */
[----:B------:R0:W-:Y:S04]  /*1de0*/  @!P6 STS [R50], R29 ;  /* 0x0000001d3200e388 */ /* 0x0001e80000000800 */
[----:B--2---:R0:W-:Y:S04]  /*1df0*/  STS [R51], R30 ;  /* 0x0000001e33007388 */ /* 0x0041e80000000800 */
[----:B------:R0:W-:Y:S04]  /*1e00*/  STS [R43+0x4], R34 ;  /* 0x000004222b007388 */ /* 0x0001e80000000800 */
[----:B------:R0:W-:Y:S02]  /*1e10*/  STS [R42+0x4], R33 ;  /* 0x000004212a007388 */ /* 0x0001e40000000800 */
.L_x_23:
[----:B------:R-:W-:Y:S05]  /*1e20*/  BSYNC.RECONVERGENT B2 ;  /* 0x0000000000027941 */ /* 0x000fea0003800200 */
.L_x_22:
[----:B------:R-:W-:Y:S01]  /*1e30*/  LEA R28, P3, R48, R25, 0x2 ;  /* 0x00000019301c7211 */ /* 0x000fe200078610ff */
[----:B0-----:R-:W-:Y:S01]  /*1e40*/  IMAD.SHL.U32 R56, R45, 0x4, RZ ;  /* 0x000000042d387824 */ /* 0x001fe200078e00ff */
[-C--:B------:R-:W-:Y:S01]  /*1e50*/  IADD3 R31, P5, PT, -R16, R45.reuse, RZ ;  /* 0x0000002d101f7210 */ /* 0x080fe20007fbe1ff */
[----:B------:R-:W-:Y:S01]  /*1e60*/  BSSY.RECONVERGENT B2, `(.L_x_24) ;  /* 0x0000026000027945 */ /* 0x000fe20003800200 */
[----:B------:R-:W-:Y:S02]  /*1e70*/  IADD3 R33, P4, PT, R8, R45, RZ ;  /* 0x0000002d08217210 */ /* 0x000fe40007f9e0ff */
[-C--:B------:R-:W-:Y:S02]  /*1e80*/  LEA.HI.X R29, R48, R36.reuse, R53, 0x2, P3 ;  /* 0x00000024301d7211 */ /* 0x080fe400018f1435 */
[----:B------:R-:W-:Y:S02]  /*1e90*/  LEA.HI.X R27, R27, R36, R52, 0x2, P0 ;  /* 0x000000241b1b7211 */ /* 0x000fe400000f1434 */
[----:B------:R-:W-:-:S02]  /*1ea0*/  IADD3.X R46, PT, PT, ~R46, R49, RZ, P5, !PT ;  /* 0x000000312e2e7210 */ /* 0x000fc40002ffe5ff */
[----:B------:R-:W-:Y:S02]  /*1eb0*/  LEA R30, P3, R31, R25, 0x2 ;  /* 0x000000191f1e7211 */ /* 0x000fe400078610ff */
[----:B------:R-:W-:Y:S02]  /*1ec0*/  LEA.HI.X.SX32 R34, R8, R49, 0x1, P4 ;  /* 0x0000003108227211 */ /* 0x000fe400020f0eff */
[----:B------:R-:W-:Y:S02]  /*1ed0*/  LEA R32, P0, R33, R25, 0x2 ;  /* 0x0000001921207211 */ /* 0x000fe400078010ff */
[-C--:B------:R-:W-:Y:S02]  /*1ee0*/  LEA.HI.X R31, R31, R36.reuse, R46, 0x2, P3 ;  /* 0x000000241f1f7211 */ /* 0x080fe400018f142e */
[----:B------:R-:W-:Y:S02]  /*1ef0*/  SHF.L.U64.HI R35, R45, 0x2, R49 ;  /* 0x000000022d237819 */ /* 0x000fe40000010231 */
[----:B------:R-:W-:-:S02]  /*1f00*/  LEA.HI.X R33, R33, R36, R34, 0x2, P0 ;  /* 0x0000002421217211 */ /* 0x000fc400000f1422 */
[C---:B------:R-:W-:Y:S02]  /*1f10*/  IADD3 R52, P3, PT, R56.reuse, R21, RZ ;  /* 0x0000001538347210 */ /* 0x040fe40007f7e0ff */
[C---:B------:R-:W-:Y:S02]  /*1f20*/  IADD3 R48, P4, PT, R56.reuse, R23, RZ ;  /* 0x0000001738307210 */ /* 0x040fe40007f9e0ff */
[----:B------:R-:W-:Y:S01]  /*1f30*/  IADD3 R34, P5, PT, R56, R25, RZ ;  /* 0x0000001938227210 */ /* 0x000fe20007fbe0ff */
[C---:B------:R-:W-:Y:S01]  /*1f40*/  IMAD.X R53, R35.reuse, 0x1, R22, P3 ;  /* 0x0000000123357824 */ /* 0x040fe200018e0616 */
[----:B------:R-:W-:Y:S01]  /*1f50*/  ISETP.GE.AND P0, PT, R12, UR16, PT ;  /* 0x000000100c007c0c */ /* 0x000fe2000bf06270 */
[C---:B------:R-:W-:Y:S02]  /*1f60*/  IMAD.X R49, R35.reuse, 0x1, R24, P4 ;  /* 0x0000000123317824 */ /* 0x040fe400020e0618 */
[----:B------:R-:W-:Y:S01]  /*1f70*/  IMAD.X R35, R35, 0x1, R36, P5 ;  /* 0x0000000123237824 */ /* 0x000fe200028e0624 */
[----:B------:R-:W-:Y:S01]  /*1f80*/  ISETP.GE.OR P0, PT, R9, UR11, P0 ;  /* 0x0000000b09007c0c */ /* 0x000fe20008706670 */
[----:B------:R-:W-:-:S12]  /*1f90*/  @P2 BRA `(.L_x_25) ;  /* 0x0000000000482947 */ /* 0x000fd80003800000 */
[C---:B------:R-:W-:Y:S01]  /*1fa0*/  ISETP.NE.AND P2, PT, R6.reuse, RZ, PT ;  /* 0x000000ff0600720c */ /* 0x040fe20003f45270 */
[----:B------:R-:W2:Y:S01]  /*1fb0*/  LDG.E R56, desc[UR12][R34.64+0x4] ;  /* 0x0000040c22387981 */ /* 0x000ea2000c1e1900 */
[----:B------:R-:W-:Y:S02]  /*1fc0*/  ISETP.GE.U32.AND P3, PT, R6, R19, PT ;  /* 0x000000130600720c */ /* 0x000fe40003f66070 */
[C---:B------:R-:W-:Y:S01]  /*1fd0*/  ISETP.GE.AND P4, PT, R7.reuse, 0x1, PT ;  /* 0x000000010700780c */ /* 0x040fe20003f86270 */
[----:B------:R-:W3:Y:S01]  /*1fe0*/  LDG.E R58, desc[UR12][R48.64+0x4] ;  /* 0x0000040c303a7981 */ /* 0x000ee2000c1e1900 */
[----:B------:R-:W-:-:S03]  /*1ff0*/  ISETP.GE.U32.AND P5, PT, R7, R14, PT ;  /* 0x0000000e0700720c */ /* 0x000fc60003fa6070 */
[----:B------:R-:W4:Y:S04]  /*2000*/  LDG.E R59, desc[UR12][R52.64+0x4] ;  /* 0x0000040c343b7981 */ /* 0x000f28000c1e1900 */
[----:B------:R-:W5:Y:S04]  /*2010*/  @P2 LDG.E R45, desc[UR12][R30.64+0x4] ;  /* 0x0000040c1e2d2981 */ /* 0x000f68000c1e1900 */
[----:B------:R-:W2:Y:S04]  /*2020*/  @!P3 LDG.E R46, desc[UR12][R26.64+0x4] ;  /* 0x0000040c1a2eb981 */ /* 0x000ea8000c1e1900 */
[----:B------:R-:W3:Y:S04]  /*2030*/  @P4 LDG.E R55, desc[UR12][R28.64+0x4] ;  /* 0x0000040c1c374981 */ /* 0x000ee8000c1e1900 */
[----:B------:R-:W4:Y:S04]  /*2040*/  @!P5 LDG.E R57, desc[UR12][R32.64+0x4] ;  /* 0x0000040c2039d981 */ /* 0x000f28000c1e1900 */
[----:B-----5:R0:W-:Y:S04]  /*2050*/  @P2 STS [R54+0x4], R45 ;  /* 0x0000042d36002388 */ /* 0x0201e80000000800 */
[----:B--2---:R0:W-:Y:S04]  /*2060*/  @!P3 STS [R47+0x4], R46 ;  /* 0x0000042e2f00b388 */ /* 0x0041e80000000800 */
[----:B---3--:R0:W-:Y:S04]  /*2070*/  @P4 STS [R44+0x4], R55 ;  /* 0x000004372c004388 */ /* 0x0081e80000000800 */
[----:B----4-:R0:W-:Y:S04]  /*2080*/  @!P5 STS [R50+0x4], R57 ;  /* 0x000004393200d388 */ /* 0x0101e80000000800 */
[----:B------:R0:W-:Y:S04]  /*2090*/  STS [R51+0x4], R56 ;  /* 0x0000043833007388 */ /* 0x0001e80000000800 */
[----:B------:R0:W-:Y:S04]  /*20a0*/  STS [R43+0x8], R58 ;  /* 0x0000083a2b007388 */ /* 0x0001e80000000800 */
[----:B------:R0:W-:Y:S02]  /*20b0*/  STS [R42+0x8], R59 ;  /* 0x0000083b2a007388 */ /* 0x0001e40000000800 */
.L_x_25:
[----:B------:R-:W-:Y:S05]  /*20c0*/  BSYNC.RECONVERGENT B2 ;  /* 0x0000000000027941 */ /* 0x000fea0003800200 */
.L_x_24:
[----:B------:R-:W-:Y:S04]  /*20d0*/  BSSY.RECONVERGENT B2, `(.L_x_26) ;  /* 0x0000016000027945 */ /* 0x000fe80003800200 */
[----:B------:R-:W-:Y:S05]  /*20e0*/  @P0 BRA `(.L_x_27) ;  /* 0x0000000000500947 */ /* 0x000fea0003800000 */
[C---:B------:R-:W-:Y:S01]  /*20f0*/  ISETP.NE.AND P2, PT, R6.reuse, RZ, PT ;  /* 0x000000ff0600720c */ /* 0x040fe20003f45270 */
[----:B0-----:R0:W5:Y:S01]  /*2100*/  LDG.E R56, desc[UR12][R34.64+0x8] ;  /* 0x0000080c22387981 */ /* 0x001162000c1e1900 */
        /* <DEDUP_REMOVED lines=15> */
.L_x_28:
[----:B-----5:R2:W-:Y:S04]  /*2200*/  STS [R51+0x8], R56 ;  /* 0x0000083833007388 */ /* 0x0205e80000000800 */
[----:B------:R2:W-:Y:S04]  /*2210*/  STS [R43+0xc], R58 ;  /* 0x00000c3a2b007388 */ /* 0x0005e80000000800 */
[----:B------:R2:W-:Y:S02]  /*2220*/  STS [R42+0xc], R57 ;  /* 0x00000c392a007388 */ /* 0x0005e40000000800 */
.L_x_27:
[----:B------:R-:W-:Y:S05]  /*2230*/  BSYNC.RECONVERGENT B2 ;  /* 0x0000000000027941 */ /* 0x000fea0003800200 */
.L_x_26:
[----:B01----:R-:W-:-:S04]  /*2240*/  VIADDMNMX R45, R9, 0x3, R12, !PT ;  /* 0x00000003092d7846 */ /* 0x003fc8000780010c */
[----:B------:R-:W-:-:S13]  /*2250*/  ISETP.GE.AND P0, PT, R45, UR16, PT ;  /* 0x000000102d007c0c */ /* 0x000fda000bf06270 */
[----:B------:R-:W-:Y:S05]  /*2260*/  @P0 BRA `(.L_x_21) ;  /* 0x0000000000500947 */ /* 0x000fea0003800000 */
[C---:B------:R-:W-:Y:S01]  /*2270*/  ISETP.NE.AND P0, PT, R6.reuse, RZ, PT ;  /* 0x000000ff0600720c */ /* 0x040fe20003f05270 */
[----:B------:R0:W5:Y:S01]  /*2280*/  LDG.E R34, desc[UR12][R34.64+0xc] ;  /* 0x00000c0c22227981 */ /* 0x000162000c1e1900 */
[----:B------:R-:W-:-:S03]  /*2290*/  ISETP.GE.U32.AND P2, PT, R6, R19, PT ;  /* 0x000000130600720c */ /* 0x000fc60003f46070 */
[----:B------:R0:W5:Y:S04]  /*22a0*/  LDG.E R48, desc[UR12][R48.64+0xc] ;  /* 0x00000c0c30307981 */ /* 0x000168000c1e1900 */
[----:B------:R0:W5:Y:S04]  /*22b0*/  LDG.E R53, desc[UR12][R52.64+0xc] ;  /* 0x00000c0c34357981 */ /* 0x000168000c1e1900 */
[----:B------:R-:W3:Y:S04]  /*22c0*/  @P0 LDG.E R31, desc[UR12][R30.64+0xc] ;  /* 0x00000c0c1e1f0981 */ /* 0x000ee8000c1e1900 */
[----:B------:R-:W4:Y:S01]  /*22d0*/  @!P2 LDG.E R26, desc[UR12][R26.64+0xc] ;  /* 0x00000c0c1a1aa981 */ /* 0x000f22000c1e1900 */
[----:B------:R-:W-:-:S03]  /*22e0*/  ISETP.GE.U32.AND P3, PT, R13, 0x4, PT ;  /* 0x000000040d00780c */ /* 0x000fc60003f66070 */
[----:B---3--:R0:W-:Y:S04]  /*22f0*/  @P0 STS [R54+0xc], R31 ;  /* 0x00000c1f36000388 */ /* 0x0081e80000000800 */
[----:B----4-:R0:W-:Y:S06]  /*2300*/  @!P2 STS [R47+0xc], R26 ;  /* 0x00000c1a2f00a388 */ /* 0x0101ec0000000800 */
[----:B------:R-:W-:Y:S05]  /*2310*/  @!P3 BRA `(.L_x_29) ;  /* 0x000000000018b947 */ /* 0x000fea0003800000 */
[C---:B------:R-:W-:Y:S02]  /*2320*/  ISETP.GE.AND P0, PT, R7.reuse, 0x1, PT ;  /* 0x000000010700780c */ /* 0x040fe40003f06270 */
[----:B------:R-:W-:-:S11]  /*2330*/  ISETP.GE.U32.AND P2, PT, R7, R14, PT ;  /* 0x0000000e0700720c */ /* 0x000fd60003f46070 */
[----:B------:R-:W3:Y:S04]  /*2340*/  @P0 LDG.E R29, desc[UR12][R28.64+0xc] ;  /* 0x00000c0c1c1d0981 */ /* 0x000ee8000c1e1900 */
[----:B------:R-:W4:Y:S04]  /*2350*/  @!P2 LDG.E R33, desc[UR12][R32.64+0xc] ;  /* 0x00000c0c2021a981 */ /* 0x000f28000c1e1900 */
[----:B---3--:R1:W-:Y:S04]  /*2360*/  @P0 STS [R44+0xc], R29 ;  /* 0x00000c1d2c000388 */ /* 0x0083e80000000800 */
[----:B----4-:R1:W-:Y:S02]  /*2370*/  @!P2 STS [R50+0xc], R33 ;  /* 0x00000c213200a388 */ /* 0x0103e40000000800 */
.L_x_29:
[----:B-----5:R3:W-:Y:S04]  /*2380*/  STS [R51+0xc], R34 ;  /* 0x00000c2233007388 */ /* 0x0207e80000000800 */
[----:B------:R3:W-:Y:S04]  /*2390*/  STS [R43+0x10], R48 ;  /* 0x000010302b007388 */ /* 0x0007e80000000800 */
[----:B------:R3:W-:Y:S02]  /*23a0*/  STS [R42+0x10], R53 ;  /* 0x000010352a007388 */ /* 0x0007e40000000800 */
.L_x_21:
[----:B------:R-:W-:Y:S05]  /*23b0*/  BSYNC.RECONVERGENT B1 ;  /* 0x0000000000017941 */ /* 0x000fea0003800200 */
.L_x_16:
[----:B------:R-:W-:Y:S01]  /*23c0*/  ISETP.GT.AND P0, PT, R13, 0x2, PT ;  /* 0x000000020d00780c */ /* 0x000fe20003f04270 */
[----:B------:R-:W-:Y:S01]  /*23d0*/  BSSY.RECONVERGENT B1, `(.L_x_30) ;  /* 0x00000ee000017945 */ /* 0x000fe20003800200 */
[----:B--23--:R-:W-:Y:S01]  /*23e0*/  VIADD R42, R38, UR16 ;  /* 0x00000010262a7c36 */ /* 0x00cfe20008000000 */
[----:B------:R-:W-:Y:S01]  /*23f0*/  IADD3 R40, PT, PT, R0, R40, RZ ;  /* 0x0000002800287210 */ /* 0x000fe20007ffe0ff */
[----:B------:R-:W-:Y:S02]  /*2400*/  IMAD R15, R8, 0x2, R15 ;  /* 0x00000002080f7824 */ /* 0x000fe400078e020f */
[C---:B-1----:R-:W-:Y:S02]  /*2410*/  IMAD.IADD R44, R0.reuse, 0x1, R39 ;  /* 0x00000001002c7824 */ /* 0x042fe400078e0227 */
[C---:B------:R-:W-:Y:S02]  /*2420*/  IMAD.IADD R46, R0.reuse, 0x1, R37 ;  /* 0x00000001002e7824 */ /* 0x040fe400078e0225 */
[----:B------:R-:W-:-:S03]  /*2430*/  IMAD.IADD R48, R0, 0x1, R41 ;  /* 0x0000000100307824 */ /* 0x000fc600078e0229 */
[----:B------:R-:W-:Y:S05]  /*2440*/  @P0 BRA `(.L_x_31) ;  /* 0x00000004005c0947 */ /* 0x000fea0003800000 */
[----:B------:R-:W-:Y:S01]  /*2450*/  ISETP.GE.AND P0, PT, R10, UR11, PT ;  /* 0x0000000b0a007c0c */ /* 0x000fe2000bf06270 */
[--C-:B------:R-:W-:Y:S01]  /*2460*/  IMAD.IADD R38, R48, 0x1, R13.reuse ;  /* 0x0000000130267824 */ /* 0x100fe200078e020d */
[----:B------:R-:W-:Y:S01]  /*2470*/  BSSY.RECONVERGENT B2, `(.L_x_32) ;  /* 0x0000023000027945 */ /* 0x000fe20003800200 */
[C---:B------:R-:W-:Y:S01]  /*2480*/  IMAD.IADD R39, R46.reuse, 0x1, R13 ;  /* 0x000000012e277824 */ /* 0x040fe200078e020d */
[----:B------:R-:W-:Y:S02]  /*2490*/  ISETP.GE.OR P2, PT, R9, UR16, P0 ;  /* 0x0000001009007c0c */ /* 0x000fe40008746670 */
[C---:B0-----:R-:W-:Y:S02]  /*24a0*/  LEA R34, R15.reuse, UR8, 0x2 ;  /* 0x000000080f227c11 */ /* 0x041fe4000f8e10ff */
[----:B------:R-:W-:Y:S02]  /*24b0*/  LEA R35, R15, UR10, 0x2 ;  /* 0x0000000a0f237c11 */ /* 0x000fe4000f8e10ff */
[----:B------:R-:W-:-:S02]  /*24c0*/  LEA R37, R46, UR7, 0x2 ;  /* 0x000000072e257c11 */ /* 0x000fc4000f8e10ff */
[----:B------:R-:W-:Y:S02]  /*24d0*/  LEA R38, R38, UR7, 0x2 ;  /* 0x0000000726267c11 */ /* 0x000fe4000f8e10ff */
[----:B------:R-:W-:-:S03]  /*24e0*/  LEA R39, R39, UR7, 0x2 ;  /* 0x0000000727277c11 */ /* 0x000fc6000f8e10ff */
[----:B------:R-:W-:Y:S05]  /*24f0*/  @P2 BRA `(.L_x_33) ;  /* 0x0000000000682947 */ /* 0x000fea0003800000 */
[----:B------:R-:W0:Y:S01]  /*2500*/  LDC.64 R30, c[0x0][0x390] ;  /* 0x0000e400ff1e7b82 */ /* 0x000e220000000a00 */
[----:B------:R-:W-:-:S07]  /*2510*/  IMAD.IADD R33, R9, 0x1, R42 ;  /* 0x0000000109217824 */ /* 0x000fce00078e022a */
[----:B------:R-:W1:Y:S08]  /*2520*/  LDC.64 R28, c[0x0][0x380] ;  /* 0x0000e000ff1c7b82 */ /* 0x000e700000000a00 */
[----:B------:R-:W2:Y:S01]  /*2530*/  LDC.64 R26, c[0x0][0x388] ;  /* 0x0000e200ff1a7b82 */ /* 0x000ea20000000a00 */
[----:B0-----:R-:W-:-:S06]  /*2540*/  IMAD.WIDE R30, R33, 0x4, R30 ;  /* 0x00000004211e7825 */ /* 0x001fcc00078e021e */
[----:B------:R0:W5:Y:S01]  /*2550*/  LDG.E R30, desc[UR12][R30.64] ;  /* 0x0000000c1e1e7981 */ /* 0x000162000c1e1900 */
[----:B-1----:R-:W-:-:S05]  /*2560*/  IMAD.WIDE R28, R33, 0x4, R28 ;  /* 0x00000004211c7825 */ /* 0x002fca00078e021c */
[----:B------:R0:W5:Y:S01]  /*2570*/  LDG.E R41, desc[UR12][R28.64] ;  /* 0x0000000c1c297981 */ /* 0x000162000c1e1900 */
[----:B--2---:R-:W-:-:S05]  /*2580*/  IMAD.WIDE R26, R33, 0x4, R26 ;  /* 0x00000004211a7825 */ /* 0x004fca00078e021a */
[----:B------:R0:W5:Y:S01]  /*2590*/  LDG.E R32, desc[UR12][R26.64] ;  /* 0x0000000c1a207981 */ /* 0x000162000c1e1900 */
[----:B------:R-:W-:Y:S05]  /*25a0*/  @!P1 BRA `(.L_x_34) ;  /* 0x0000000000309947 */ /* 0x000fea0003800000 */
[C---:B------:R-:W-:Y:S02]  /*25b0*/  ISETP.GE.AND P2, PT, R7.reuse, 0x1, PT ;  /* 0x000000010700780c */ /* 0x040fe40003f46270 */
[----:B------:R-:W-:-:S11]  /*25c0*/  ISETP.GE.U32.AND P3, PT, R7, R14, PT ;  /* 0x0000000e0700720c */ /* 0x000fd60003f66070 */
[----:B0-----:R-:W0:Y:S01]  /*25d0*/  @P2 LDC.64 R28, c[0x0][0x390] ;  /* 0x0000e400ff1c2b82 */ /* 0x001e220000000a00 */
[----:B------:R-:W-:Y:S02]  /*25e0*/  @P2 IMAD.IADD R31, R33, 0x1, -R13 ;  /* 0x00000001211f2824 */ /* 0x000fe400078e0a0d */
[----:B------:R-:W-:-:S05]  /*25f0*/  @!P3 IMAD.IADD R33, R8, 0x1, R33 ;  /* 0x000000010821b824 */ /* 0x000fca00078e0221 */
[----:B------:R-:W1:Y:S01]  /*2600*/  @!P3 LDC.64 R26, c[0x0][0x390] ;  /* 0x0000e400ff1abb82 */ /* 0x000e620000000a00 */
[----:B0-----:R-:W-:-:S06]  /*2610*/  @P2 IMAD.WIDE R28, R31, 0x4, R28 ;  /* 0x000000041f1c2825 */ /* 0x001fcc00078e021c */
[----:B------:R-:W2:Y:S01]  /*2620*/  @P2 LDG.E R28, desc[UR12][R28.64] ;  /* 0x0000000c1c1c2981 */ /* 0x000ea2000c1e1900 */
[----:B-1----:R-:W-:-:S06]  /*2630*/  @!P3 IMAD.WIDE R26, R33, 0x4, R26 ;  /* 0x00000004211ab825 */ /* 0x002fcc00078e021a */
[----:B------:R-:W3:Y:S04]  /*2640*/  @!P3 LDG.E R27, desc[UR12][R26.64] ;  /* 0x0000000c1a1bb981 */ /* 0x000ee8000c1e1900 */
[----:B--2---:R1:W-:Y:S04]  /*2650*/  @P2 STS [R37], R28 ;  /* 0x0000001c25002388 */ /* 0x0043e80000000800 */
[----:B---3--:R1:W-:Y:S02]  /*2660*/  @!P3 STS [R38], R27 ;  /* 0x0000001b2600b388 */ /* 0x0083e40000000800 */
.L_x_34:
[----:B-----5:R2:W-:Y:S04]  /*2670*/  STS [R39], R30 ;  /* 0x0000001e27007388 */ /* 0x0205e80000000800 */
[----:B------:R2:W-:Y:S04]  /*2680*/  STS [R34], R41 ;  /* 0x0000002922007388 */ /* 0x0005e80000000800 */
[----:B------:R2:W-:Y:S02]  /*2690*/  STS [R35], R32 ;  /* 0x0000002023007388 */ /* 0x0005e40000000800 */
.L_x_33:
[----:B------:R-:W-:Y:S05]  /*26a0*/  BSYNC.RECONVERGENT B2 ;  /* 0x0000000000027941 */ /* 0x000fea0003800200 */
.L_x_32:
[----:B01----:R-:W-:Y:S01]  /*26b0*/  IADD3 R27, P2, PT, R9, R42, RZ ;  /* 0x0000002a091b7210 */ /* 0x003fe20007f5e0ff */
[----:B------:R-:W-:Y:S03]  /*26c0*/  BSSY.RECONVERGENT B2, `(.L_x_35) ;  /* 0x000001b000027945 */ /* 0x000fe60003800200 */
[----:B------:R-:W-:Y:S02]  /*26d0*/  LEA.HI.X.SX32 R26, R42, R20, 0x1, P2 ;  /* 0x000000142a1a7211 */ /* 0x000fe400010f0eff */
[----:B------:R-:W-:Y:S02]  /*26e0*/  ISETP.GE.OR P2, PT, R11, UR16, P0 ;  /* 0x000000100b007c0c */ /* 0x000fe40008746670 */
[C---:B------:R-:W-:Y:S02]  /*26f0*/  SHF.L.U32 R28, R27.reuse, 0x2, RZ ;  /* 0x000000021b1c7819 */ /* 0x040fe400000006ff */
[----:B------:R-:W-:-:S02]  /*2700*/  SHF.L.U64.HI R27, R27, 0x2, R26 ;  /* 0x000000021b1b7819 */ /* 0x000fc4000001021a */
[C---:B--2---:R-:W-:Y:S02]  /*2710*/  IADD3 R32, P3, PT, R28.reuse, R21, RZ ;  /* 0x000000151c207210 */ /* 0x044fe40007f7e0ff */
[C---:B------:R-:W-:Y:S02]  /*2720*/  IADD3 R30, P4, PT, R28.reuse, R23, RZ ;  /* 0x000000171c1e7210 */ /* 0x040fe40007f9e0ff */
[----:B------:R-:W-:Y:S01]  /*2730*/  IADD3 R28, P5, PT, R28, R25, RZ ;  /* 0x000000191c1c7210 */ /* 0x000fe20007fbe0ff */
[C---:B------:R-:W-:Y:S02]  /*2740*/  IMAD.X R33, R27.reuse, 0x1, R22, P3 ;  /* 0x000000011b217824 */ /* 0x040fe400018e0616 */
[C---:B------:R-:W-:Y:S02]  /*2750*/  IMAD.X R31, R27.reuse, 0x1, R24, P4 ;  /* 0x000000011b1f7824 */ /* 0x040fe400020e0618 */
[----:B------:R-:W-:Y:S01]  /*2760*/  IMAD.X R29, R27, 0x1, R36, P5 ;  /* 0x000000011b1d7824 */ /* 0x000fe200028e0624 */
[----:B------:R-:W-:Y:S07]  /*2770*/  @P2 BRA `(.L_x_36) ;  /* 0x00000000003c2947 */ /* 0x000fee0003800000 */
[----:B------:R0:W5:Y:S04]  /*2780*/  LDG.E R52, desc[UR12][R28.64+0x4] ;  /* 0x0000040c1c347981 */ /* 0x000168000c1e1900 */
[----:B------:R0:W5:Y:S04]  /*2790*/  LDG.E R41, desc[UR12][R30.64+0x4] ;  /* 0x0000040c1e297981 */ /* 0x000168000c1e1900 */
[----:B------:R0:W5:Y:S01]  /*27a0*/  LDG.E R54, desc[UR12][R32.64+0x4] ;  /* 0x0000040c20367981 */ /* 0x000162000c1e1900 */
[----:B------:R-:W-:-:S13]  /*27b0*/  ISETP.NE.AND P2, PT, R13, 0x2, PT ;  /* 0x000000020d00780c */ /* 0x000fda0003f45270 */
[----:B0-----:R-:W-:Y:S05]  /*27c0*/  @P2 BRA `(.L_x_37) ;  /* 0x00000000001c2947 */ /* 0x001fea0003800000 */
[C---:B------:R-:W-:Y:S02]  /*27d0*/  ISETP.GE.U32.AND P3, PT, R7.reuse, R14, PT ;  /* 0x0000000e0700720c */ /* 0x040fe40003f66070 */
[----:B------:R-:W-:-:S11]  /*27e0*/  ISETP.GE.AND P2, PT, R7, 0x1, PT ;  /* 0x000000010700780c */ /* 0x000fd60003f46270 */
[----:B------:R-:W-:Y:S02]  /*27f0*/  @!P3 IMAD.WIDE R26, R8, 0x4, R28 ;  /* 0x00000004081ab825 */ /* 0x000fe400078e021c */
[----:B------:R-:W2:Y:S04]  /*2800*/  @P2 LDG.E R50, desc[UR12][R28.64+-0x4] ;  /* 0xfffffc0c1c322981 */ /* 0x000ea8000c1e1900 */
[----:B------:R-:W3:Y:S04]  /*2810*/  @!P3 LDG.E R27, desc[UR12][R26.64+0x4] ;  /* 0x0000040c1a1bb981 */ /* 0x000ee8000c1e1900 */
[----:B--2---:R0:W-:Y:S04]  /*2820*/  @P2 STS [R37+0x4], R50 ;  /* 0x0000043225002388 */ /* 0x0041e80000000800 */
[----:B---3--:R0:W-:Y:S02]  /*2830*/  @!P3 STS [R38+0x4], R27 ;  /* 0x0000041b2600b388 */ /* 0x0081e40000000800 */
.L_x_37:
[----:B-----5:R1:W-:Y:S04]  /*2840*/  STS [R39+0x4], R52 ;  /* 0x0000043427007388 */ /* 0x0203e80000000800 */
[----:B------:R1:W-:Y:S04]  /*2850*/  STS [R34+0x4], R41 ;  /* 0x0000042922007388 */ /* 0x0003e80000000800 */
[----:B------:R1:W-:Y:S02]  /*2860*/  STS [R35+0x4], R54 ;  /* 0x0000043623007388 */ /* 0x0003e40000000800 */
.L_x_36:
[----:B------:R-:W-:Y:S05]  /*2870*/  BSYNC.RECONVERGENT B2 ;  /* 0x0000000000027941 */ /* 0x000fea0003800200 */
.L_x_35:
[----:B------:R-:W-:Y:S01]  /*2880*/  ISETP.GE.AND P2, PT, R18, UR11, PT ;  /* 0x0000000b12007c0c */ /* 0x000fe2000bf46270 */
[----:B------:R-:W-:Y:S01]  /*2890*/  VIADD R26, R9, 0x3 ;  /* 0x00000003091a7836 */ /* 0x000fe20000000000 */
[----:B------:R-:W-:Y:S04]  /*28a0*/  BSSY.RECONVERGENT B2, `(.L_x_38) ;  /* 0x0000009000027945 */ /* 0x000fe80003800200 */
[----:B------:R-:W-:-:S07]  /*28b0*/  ISETP.GE.OR P0, PT, R26, UR16, P0 ;  /* 0x000000101a007c0c */ /* 0x000fce0008706670 */
[----:B------:R-:W-:Y:S06]  /*28c0*/  @P2 BRA `(.L_x_39) ;  /* 0x0000000000182947 */ /* 0x000fec0003800000 */
[----:B------:R-:W2:Y:S04]  /*28d0*/  LDG.E R18, desc[UR12][R28.64+0x8] ;  /* 0x0000080c1c127981 */ /* 0x000ea8000c1e1900 */
[----:B0-----:R-:W3:Y:S04]  /*28e0*/  LDG.E R27, desc[UR12][R30.64+0x8] ;  /* 0x0000080c1e1b7981 */ /* 0x001ee8000c1e1900 */
[----:B------:R-:W4:Y:S04]  /*28f0*/  LDG.E R26, desc[UR12][R32.64+0x8] ;  /* 0x0000080c201a7981 */ /* 0x000f28000c1e1900 */
[----:B--2---:R2:W-:Y:S04]  /*2900*/  STS [R39+0x8], R18 ;  /* 0x0000081227007388 */ /* 0x0045e80000000800 */
[----:B---3--:R2:W-:Y:S04]  /*2910*/  STS [R34+0x8], R27 ;  /* 0x0000081b22007388 */ /* 0x0085e80000000800 */
[----:B----4-:R2:W-:Y:S02]  /*2920*/  STS [R35+0x8], R26 ;  /* 0x0000081a23007388 */ /* 0x0105e40000000800 */
.L_x_39:
[----:B------:R-:W-:Y:S05]  /*2930*/  BSYNC.RECONVERGENT B2 ;  /* 0x0000000000027941 */ /* 0x000fea0003800200 */
.L_x_38:
[----:B------:R-:W-:Y:S05]  /*2940*/  @P0 BRA `(.L_x_40) ;  /* 0x0000000800580947 */ /* 0x000fea0003800000 */
[----:B------:R-:W3:Y:S04]  /*2950*/  LDG.E R28, desc[UR12][R28.64+0xc] ;  /* 0x00000c0c1c1c7981 */ /* 0x000ee8000c1e1900 */
[----:B------:R-:W4:Y:S04]  /*2960*/  LDG.E R31, desc[UR12][R30.64+0xc] ;  /* 0x00000c0c1e1f7981 */ /* 0x000f28000c1e1900 */
[----:B------:R-:W5:Y:S04]  /*2970*/  LDG.E R32, desc[UR12][R32.64+0xc] ;  /* 0x00000c0c20207981 */ /* 0x000f68000c1e1900 */
[----:B---3--:R3:W-:Y:S04]  /*2980*/  STS [R39+0xc], R28 ;  /* 0x00000c1c27007388 */ /* 0x0087e80000000800 */
[----:B----4-:R3:W-:Y:S04]  /*2990*/  STS [R34+0xc], R31 ;  /* 0x00000c1f22007388 */ /* 0x0107e80000000800 */
[----:B-----5:R3:W-:Y:S01]  /*29a0*/  STS [R35+0xc], R32 ;  /* 0x00000c2023007388 */ /* 0x0207e20000000800 */
[----:B------:R-:W-:Y:S05]  /*29b0*/  BRA `(.L_x_40) ;  /* 0x00000008003c7947 */ /* 0x000fea0003800000 */
.L_x_31:
[C---:B------:R-:W-:Y:S01]  /*29c0*/  IADD3 R37, P0, PT, R9.reuse, R42, RZ ;  /* 0x0000002a09257210 */ /* 0x040fe20007f1e0ff */
[--C-:B------:R-:W-:Y:S01]  /*29d0*/  IMAD.IADD R51, R40, 0x1, R13.reuse ;  /* 0x0000000128337824 */ /* 0x100fe200078e020d */
[----:B------:R-:W-:Y:S01]  /*29e0*/  IADD3 R55, PT, PT, R44, R13, RZ ;  /* 0x0000000d2c377210 */ /* 0x000fe20007ffe0ff */
[--C-:B0-----:R-:W-:Y:S01]  /*29f0*/  IMAD.IADD R52, R48, 0x1, R13.reuse ;  /* 0x0000000130347824 */ /* 0x101fe200078e020d */
[----:B------:R-:W-:Y:S01]  /*2a00*/  LEA.HI.X.SX32 R41, R42, R20, 0x1, P0 ;  /* 0x000000142a297211 */ /* 0x000fe200000f0eff */
[----:B------:R-:W-:Y:S01]  /*2a10*/  IMAD.IADD R53, R46, 0x1, R13 ;  /* 0x000000012e357824 */ /* 0x000fe200078e020d */
[----:B------:R-:W-:Y:S01]  /*2a20*/  IADD3 R27, P0, PT, R2, R37, RZ ;  /* 0x00000025021b7210 */ /* 0x000fe20007f1e0ff */
[----:B------:R-:W-:Y:S01]  /*2a30*/  BSSY.RECONVERGENT B2, `(.L_x_41) ;  /* 0x0000034000027945 */ /* 0x000fe20003800200 */
[----:B------:R-:W-:Y:S01]  /*2a40*/  ISETP.GE.AND P2, PT, R18, UR11, PT ;  /* 0x0000000b12007c0c */ /* 0x000fe2000bf46270 */
[----:B------:R-:W-:Y:S01]  /*2a50*/  VIADD R47, R9, 0x3 ;  /* 0x00000003092f7836 */ /* 0x000fe20000000000 */
[----:B------:R-:W-:-:S02]  /*2a60*/  LEA.HI.X.SX32 R28, R2, R41, 0x1, P0 ;  /* 0x00000029021c7211 */ /* 0x000fc400000f0eff */
[----:B------:R-:W-:Y:S02]  /*2a70*/  ISETP.GE.AND P0, PT, R10, UR11, PT ;  /* 0x0000000b0a007c0c */ /* 0x000fe4000bf06270 */
[----:B------:R-:W-:Y:S02]  /*2a80*/  LEA R26, P3, R27, R25, 0x2 ;  /* 0x000000191b1a7211 */ /* 0x000fe400078610ff */
[----:B------:R-:W-:Y:S02]  /*2a90*/  ISETP.GE.OR P4, PT, R9, UR16, P0 ;  /* 0x0000001009007c0c */ /* 0x000fe40008786670 */
[----:B------:R-:W-:Y:S02]  /*2aa0*/  LEA.HI.X R27, R27, R36, R28, 0x2, P3 ;  /* 0x000000241b1b7211 */ /* 0x000fe400018f141c */
[----:B------:R-:W-:Y:S02]  /*2ab0*/  IADD3 R49, P3, PT, R37, -R13, RZ ;  /* 0x8000000d25317210 */ /* 0x000fe40007f7e0ff */
[----:B------:R-:W-:-:S02]  /*2ac0*/  LEA R18, R15, UR8, 0x2 ;  /* 0x000000080f127c11 */ /* 0x000fc4000f8e10ff */
[----:B------:R-:W-:Y:S02]  /*2ad0*/  LEA R43, R15, UR10, 0x2 ;  /* 0x0000000a0f2b7c11 */ /* 0x000fe4000f8e10ff */
[----:B------:R-:W-:Y:S02]  /*2ae0*/  LEA R45, R46, UR7, 0x2 ;  /* 0x000000072e2d7c11 */ /* 0x000fe4000f8e10ff */
[----:B------:R-:W-:Y:S02]  /*2af0*/  SHF.R.S32.HI R50, RZ, 0x1f, R16 ;  /* 0x0000001fff327819 */ /* 0x000fe40000011410 */
[----:B------:R-:W-:Y:S02]  /*2b00*/  LEA R51, R51, UR7, 0x2 ;  /* 0x0000000733337c11 */ /* 0x000fe4000f8e10ff */
[----:B------:R-:W-:Y:S02]  /*2b10*/  LEA R52, R52, UR7, 0x2 ;  /* 0x0000000734347c11 */ /* 0x000fe4000f8e10ff */
[----:B------:R-:W-:-:S02]  /*2b20*/  LEA R53, R53, UR7, 0x2 ;  /* 0x0000000735357c11 */ /* 0x000fc4000f8e10ff */
        /* <DEDUP_REMOVED lines=14> */
[----:B------:R-:W-:Y:S02]  /*2c10*/  @!P6 IMAD.IADD R33, R8, 0x1, R57 ;  /* 0x000000010821e824 */ /* 0x000fe400078e0239 */
[----:B0-----:R-:W-:-:S04]  /*2c20*/  @P3 IMAD.WIDE R60, R61, 0x4, R30 ;  /* 0x000000043d3c3825 */ /* 0x001fc800078e021e */
[--C-:B------:R-:W-:Y:S01]  /*2c30*/  @!P4 IMAD.WIDE R58, R59, 0x4, R30.reuse ;  /* 0x000000043b3ac825 */ /* 0x100fe200078e021e */
[----:B------:R-:W3:Y:S03]  /*2c40*/  @P3 LDG.E R56, desc[UR12][R60.64] ;  /* 0x0000000c3c383981 */ /* 0x000ee6000c1e1900 */
        /* <DEDUP_REMOVED lines=14> */
[----:B------:R0:W-:Y:S04]  /*2d30*/  @!P6 STS [R52], R33 ;  /* 0x000000213400e388 */ /* 0x0001e80000000800 */
[----:B------:R0:W-:Y:S04]  /*2d40*/  STS [R53], R30 ;  /* 0x0000001e35007388 */ /* 0x0001e80000000800 */
[----:B--2---:R0:W-:Y:S04]  /*2d50*/  STS [R18], R39 ;  /* 0x0000002712007388 */ /* 0x0041e80000000800 */
[----:B------:R0:W-:Y:S02]  /*2d60*/  STS [R43], R34 ;  /* 0x000000222b007388 */ /* 0x0001e40000000800 */
.L_x_42:
[----:B------:R-:W-:Y:S05]  /*2d70*/  BSYNC.RECONVERGENT B2 ;  /* 0x0000000000027941 */ /* 0x000fea0003800200 */
.L_x_41:
[----:B------:R-:W-:Y:S01]  /*2d80*/  IADD3 R31, P6, PT, -R16, R37, RZ ;  /* 0x00000025101f7210 */ /* 0x000fe20007fde1ff */
[----:B------:R-:W-:Y:S01]  /*2d90*/  BSSY.RECONVERGENT B2, `(.L_x_43) ;  /* 0x0000027000027945 */ /* 0x000fe20003800200 */
[----:B------:R-:W-:Y:S02]  /*2da0*/  ISETP.GE.OR P3, PT, R47, UR16, P0 ;  /* 0x000000102f007c0c */ /* 0x000fe40008766670 */
[----:B0-----:R-:W-:Y:S01]  /*2db0*/  LEA R28, P4, R49, R25, 0x2 ;  /* 0x00000019311c7211 */ /* 0x001fe200078810ff */
[----:B------:R-:W-:Y:S01]  /*2dc0*/  IMAD.X R50, R41, 0x1, ~R50, P6 ;  /* 0x0000000129327824 */ /* 0x000fe200030e0e32 */
[----:B------:R-:W-:Y:S02]  /*2dd0*/  IADD3 R33, P5, PT, R8, R37, RZ ;  /* 0x0000002508217210 */ /* 0x000fe40007fbe0ff */
[----:B------:R-:W-:Y:S02]  /*2de0*/  ISETP.GE.OR P0, PT, R11, UR16, P0 ;  /* 0x000000100b007c0c */ /* 0x000fe40008706670 */
[----:B------:R-:W-:-:S02]  /*2df0*/  LEA.HI.X R29, R49, R36, R54, 0x2, P4 ;  /* 0x00000024311d7211 */ /* 0x000fc400020f1436 */
[----:B------:R-:W-:Y:S02]  /*2e00*/  LEA.HI.X.SX32 R34, R8, R41, 0x1, P5 ;  /* 0x0000002908227211 */ /* 0x000fe400028f0eff */
[-C--:B------:R-:W-:Y:S02]  /*2e10*/  LEA R32, P4, R33, R25.reuse, 0x2 ;  /* 0x0000001921207211 */ /* 0x080fe400078810ff */
[----:B------:R-:W-:Y:S02]  /*2e20*/  LEA R30, P5, R31, R25, 0x2 ;  /* 0x000000191f1e7211 */ /* 0x000fe400078a10ff */
[----:B------:R-:W-:Y:S02]  /*2e30*/  SHF.L.U32 R54, R37, 0x2, RZ ;  /* 0x0000000225367819 */ /* 0x000fe400000006ff */
[-C--:B------:R-:W-:Y:S02]  /*2e40*/  LEA.HI.X R33, R33, R36.reuse, R34, 0x2, P4 ;  /* 0x0000002421217211 */ /* 0x080fe400020f1422 */
[----:B------:R-:W-:-:S02]  /*2e50*/  LEA.HI.X R31, R31, R36, R50, 0x2, P5 ;  /* 0x000000241f1f7211 */ /* 0x000fc400028f1432 */
[----:B------:R-:W-:Y:S02]  /*2e60*/  SHF.L.U64.HI R37, R37, 0x2, R41 ;  /* 0x0000000225257819 */ /* 0x000fe40000010229 */
[C---:B------:R-:W-:Y:S02]  /*2e70*/  IADD3 R56, P6, PT, R54.reuse, R21, RZ ;  /* 0x0000001536387210 */ /* 0x040fe40007fde0ff */
[C---:B------:R-:W-:Y:S02]  /*2e80*/  IADD3 R38, P5, PT, R54.reuse, R23, RZ ;  /* 0x0000001736267210 */ /* 0x040fe40007fbe0ff */
[----:B------:R-:W-:Y:S01]  /*2e90*/  IADD3 R34, P4, PT, R54, R25, RZ ;  /* 0x0000001936227210 */ /* 0x000fe20007f9e0ff */
[C---:B------:R-:W-:Y:S02]  /*2ea0*/  IMAD.X R57, R37.reuse, 0x1, R22, P6 ;  /* 0x0000000125397824 */ /* 0x040fe400030e0616 */
[C---:B------:R-:W-:Y:S02]  /*2eb0*/  IMAD.X R39, R37.reuse, 0x1, R24, P5 ;  /* 0x0000000125277824 */ /* 0x040fe400028e0618 */
[----:B------:R-:W-:Y:S01]  /*2ec0*/  IMAD.X R35, R37, 0x1, R36, P4 ;  /* 0x0000000125237824 */ /* 0x000fe200020e0624 */
[----:B------:R-:W-:Y:S07]  /*2ed0*/  @P0 BRA `(.L_x_44) ;  /* 0x0000000000480947 */ /* 0x000fee0003800000 */
        /* <DEDUP_REMOVED lines=18> */
.L_x_44:
[----:B------:R-:W-:Y:S05]  /*3000*/  BSYNC.RECONVERGENT B2 ;  /* 0x0000000000027941 */ /* 0x000fea0003800200 */
.L_x_43:
[----:B------:R-:W-:Y:S04]  /*3010*/  BSSY.RECONVERGENT B2, `(.L_x_45) ;  /* 0x0000014000027945 */ /* 0x000fe80003800200 */
[----:B------:R-:W-:Y:S05]  /*3020*/  @P2 BRA `(.L_x_46) ;  /* 0x0000000000482947 */ /* 0x000fea0003800000 */
[C---:B------:R-:W-:Y:S01]  /*3030*/  ISETP.NE.AND P0, PT, R6.reuse, RZ, PT ;  /* 0x000000ff0600720c */ /* 0x040fe20003f05270 */
[----:B0-----:R-:W2:Y:S01]  /*3040*/  LDG.E R60, desc[UR12][R34.64+0x8] ;  /* 0x0000080c223c7981 */ /* 0x001ea2000c1e1900 */
        /* <DEDUP_REMOVED lines=16> */
.L_x_46:
[----:B------:R-:W-:Y:S05]  /*3150*/  BSYNC.RECONVERGENT B2 ;  /* 0x0000000000027941 */ /* 0x000fea0003800200 */
.L_x_45:
        /* <DEDUP_REMOVED lines=8> */
[----:B------:R-:W-:-:S03]  /*31e0*/  ISETP.NE.AND P0, PT, R13, 0x3, PT ;  /* 0x000000030d00780c */ /* 0x000fc60003f05270 */
        /* <DEDUP_REMOVED lines=9> */
.L_x_47:
[----:B-----5:R4:W-:Y:S04]  /*3280*/  STS [R53+0xc], R34 ;  /* 0x00000c2235007388 */ /* 0x0209e80000000800 */
[----:B------:R4:W-:Y:S04]  /*3290*/  STS [R18+0xc], R39 ;  /* 0x00000c2712007388 */ /* 0x0009e80000000800 */
[----:B------:R4:W-:Y:S02]  /*32a0*/  STS [R43+0xc], R56 ;  /* 0x00000c382b007388 */ /* 0x0009e40000000800 */
.L_x_40:
[----:B------:R-:W-:Y:S05]  /*32b0*/  BSYNC.RECONVERGENT B1 ;  /* 0x0000000000017941 */ /* 0x000fea0003800200 */
.L_x_30:
[----:B------:R-:W-:Y:S01]  /*32c0*/  ISETP.GT.AND P0, PT, R13, 0x3, PT ;  /* 0x000000030d00780c */ /* 0x000fe20003f04270 */
[----:B------:R-:W-:Y:S01]  /*32d0*/  VIADD R42, R42, UR16 ;  /* 0x000000102a2a7c36 */ /* 0x000fe20008000000 */
[----:B---3--:R-:W-:Y:S01]  /*32e0*/  IADD3 R32, PT, PT, R10, 0x3, RZ ;  /* 0x000000030a207810 */ /* 0x008fe20007ffe0ff */
[----:B------:R-:W-:Y:S02]  /*32f0*/  IMAD.IADD R15, R8, 0x1, R15 ;  /* 0x00000001080f7824 */ /* 0x000fe400078e020f */
[C---:B------:R-:W-:Y:S02]  /*3300*/  IMAD.IADD R46, R0.reuse, 0x1, R46 ;  /* 0x00000001002e7824 */ /* 0x040fe400078e022e */
[----:B------:R-:W-:-:S06]  /*3310*/  IMAD.IADD R48, R0, 0x1, R48 ;  /* 0x0000000100307824 */ /* 0x000fcc00078e0230 */
[----:B------:R-:W-:Y:S05]  /*3320*/  @P0 BRA `(.L_x_48) ;  /* 0x0000000400a40947 */ /* 0x000fea0003800000 */
[----:B------:R-:W-:Y:S01]  /*3330*/  VIMNMX R0, PT, PT, R9, R32, !PT ;  /* 0x0000002009007248 */ /* 0x000fe20007fe0100 */
[--C-:B------:R-:W-:Y:S01]  /*3340*/  IMAD.IADD R16, R48, 0x1, R13.reuse ;  /* 0x0000000130107824 */ /* 0x100fe200078e020d */
[----:B------:R-:W-:Y:S01]  /*3350*/  BSSY.RECONVERGENT B1, `(.L_x_49) ;  /* 0x0000023000017945 */ /* 0x000fe20003800200 */
[----:B--2---:R-:W-:Y:S01]  /*3360*/  IMAD.IADD R30, R46, 0x1, R13 ;  /* 0x000000012e1e7824 */ /* 0x004fe200078e020d */
[----:B------:R-:W-:Y:S02]  /*3370*/  ISETP.GE.AND P0, PT, R0, UR16, PT ;  /* 0x0000001000007c0c */ /* 0x000fe4000bf06270 */
[C---:B------:R-:W-:Y:S02]  /*3380*/  LEA R2, R15.reuse, UR8, 0x2 ;  /* 0x000000080f027c11 */ /* 0x040fe4000f8e10ff */
[----:B------:R-:W-:Y:S02]  /*3390*/  LEA R0, R46, UR7, 0x2 ;  /* 0x000000072e007c11 */ /* 0x000fe4000f8e10ff */
[----:B------:R-:W-:-:S02]  /*33a0*/  LEA R15, R15, UR10, 0x2 ;  /* 0x0000000a0f0f7c11 */ /* 0x000fc4000f8e10ff */
[----:B------:R-:W-:Y:S02]  /*33b0*/  LEA R16, R16, UR7, 0x2 ;  /* 0x0000000710107c11 */ /* 0x000fe4000f8e10ff */
[----:B------:R-:W-:-:S03]  /*33c0*/  LEA R30, R30, UR7, 0x2 ;  /* 0x000000071e1e7c11 */ /* 0x000fc6000f8e10ff */
[----:B------:R-:W-:Y:S05]  /*33d0*/  @P0 BRA `(.L_x_50) ;  /* 0x0000000000680947 */ /* 0x000fea0003800000 */
[----:B0-----:R-:W0:Y:S01]  /*33e0*/  LDC.64 R26, c[0x0][0x390] ;  /* 0x0000e400ff1a7b82 */ /* 0x001e220000000a00 */
[----:B------:R-:W-:-:S07]  /*33f0*/  IMAD.IADD R31, R9, 0x1, R42 ;  /* 0x00000001091f7824 */ /* 0x000fce00078e022a */
[----:B------:R-:W2:Y:S08]  /*3400*/  LDC.64 R28, c[0x0][0x380] ;  /* 0x0000e000ff1c7b82 */ /* 0x000eb00000000a00 */
[----:B-1--4-:R-:W1:Y:S01]  /*3410*/  LDC.64 R18, c[0x0][0x388] ;  /* 0x0000e200ff127b82 */ /* 0x012e620000000a00 */
[----:B0-----:R-:W-:-:S05]  /*3420*/  IMAD.WIDE R26, R31, 0x4, R26 ;  /* 0x000000041f1a7825 */ /* 0x001fca00078e021a */
[----:B------:R0:W5:Y:S01]  /*3430*/  LDG.E R33, desc[UR12][R26.64] ;  /* 0x0000000c1a217981 */ /* 0x000162000c1e1900 */
[----:B--2---:R-:W-:-:S05]  /*3440*/  IMAD.WIDE R28, R31, 0x4, R28 ;  /* 0x000000041f1c7825 */ /* 0x004fca00078e021c */
[----:B------:R0:W5:Y:S01]  /*3450*/  LDG.E R35, desc[UR12][R28.64] ;  /* 0x0000000c1c237981 */ /* 0x000162000c1e1900 */
[----:B-1----:R-:W-:-:S05]  /*3460*/  IMAD.WIDE R18, R31, 0x4, R18 ;  /* 0x000000041f127825 */ /* 0x002fca00078e0212 */
        /* <DEDUP_REMOVED lines=14> */
.L_x_51:
[----:B-----5:R2:W-:Y:S04]  /*3550*/  STS [R30], R33 ;  /* 0x000000211e007388 */ /* 0x0205e80000000800 */
[----:B------:R2:W-:Y:S04]  /*3560*/  STS [R2], R35 ;  /* 0x0000002302007388 */ /* 0x0005e80000000800 */
[----:B------:R2:W-:Y:S02]  /*3570*/  STS [R15], R34 ;  /* 0x000000220f007388 */ /* 0x0005e40000000800 */
.L_x_50:
[----:B------:R-:W-:Y:S05]  /*3580*/  BSYNC.RECONVERGENT B1 ;  /* 0x0000000000017941 */ /* 0x000fea0003800200 */
.L_x_49:
[----:B0-----:R-:W-:Y:S01]  /*3590*/  IADD3 R26, P0, PT, R9, R42, RZ ;  /* 0x0000002a091a7210 */ /* 0x001fe20007f1e0ff */
[----:B------:R-:W-:Y:S01]  /*35a0*/  BSSY.RECONVERGENT B1, `(.L_x_52) ;  /* 0x0000024000017945 */ /* 0x000fe20003800200 */
[----:B------:R-:W-:Y:S02]  /*35b0*/  VIMNMX R11, PT, PT, R11, R32, !PT ;  /* 0x000000200b0b7248 */ /* 0x000fe40007fe0100 */
[----:B-1----:R-:W-:Y:S01]  /*35c0*/  LEA.HI.X.SX32 R27, R42, R20, 0x1, P0 ;  /* 0x000000142a1b7211 */ /* 0x002fe200000f0eff */
[C---:B--2-4-:R-:W-:Y:S01]  /*35d0*/  IMAD.SHL.U32 R34, R26.reuse, 0x4, RZ ;  /* 0x000000041a227824 */ /* 0x054fe200078e00ff */
[----:B------:R-:W-:Y:S02]  /*35e0*/  ISETP.GE.AND P0, PT, R11, UR16, PT ;  /* 0x000000100b007c0c */ /* 0x000fe4000bf06270 */
[----:B------:R-:W-:Y:S02]  /*35f0*/  SHF.R.S32.HI R18, RZ, 0x1f, R13 ;  /* 0x0000001fff127819 */ /* 0x000fe4000001140d */
[----:B------:R-:W-:-:S02]  /*3600*/  IADD3 R29, P1, PT, R26, -R13, RZ ;  /* 0x8000000d1a1d7210 */ /* 0x000fc40007f3e0ff */
[----:B------:R-:W-:Y:S02]  /*3610*/  IADD3 R19, P2, PT, R8, R26, RZ ;  /* 0x0000001a08137210 */ /* 0x000fe40007f5e0ff */
[----:B------:R-:W-:Y:S01]  /*3620*/  SHF.L.U64.HI R11, R26, 0x2, R27 ;  /* 0x000000021a0b7819 */ /* 0x000fe2000001021b */
[----:B------:R-:W-:Y:S01]  /*3630*/  IMAD.X R31, R27, 0x1, ~R18, P1 ;  /* 0x000000011b1f7824 */ /* 0x000fe200008e0e12 */
[----:B------:R-:W-:Y:S02]  /*3640*/  LEA.HI.X.SX32 R27, R8, R27, 0x1, P2 ;  /* 0x0000001b081b7211 */ /* 0x000fe400010f0eff */
[C---:B------:R-:W-:Y:S02]  /*3650*/  IADD3 R26, P3, PT, R34.reuse, R21, RZ ;  /* 0x00000015221a7210 */ /* 0x040fe40007f7e0ff */
[----:B------:R-:W-:Y:S02]  /*3660*/  IADD3 R28, P4, PT, R34, R23, RZ ;  /* 0x00000017221c7210 */ /* 0x000fe40007f9e0ff */
[----:B------:R-:W-:-:S02]  /*3670*/  LEA R20, P1, R29, R25, 0x2 ;  /* 0x000000191d147211 */ /* 0x000fc400078210ff */
[-C--:B------:R-:W-:Y:S02]  /*3680*/  LEA R18, P2, R19, R25.reuse, 0x2 ;  /* 0x0000001913127211 */ /* 0x080fe400078410ff */
[----:B------:R-:W-:Y:S02]  /*3690*/  IADD3 R34, P5, PT, R34, R25, RZ ;  /* 0x0000001922227210 */ /* 0x000fe40007fbe0ff */
[-C--:B------:R-:W-:Y:S01]  /*36a0*/  LEA.HI.X R21, R29, R36.reuse, R31, 0x2, P1 ;  /* 0x000000241d157211 */ /* 0x080fe200008f141f */
[----:B------:R-:W-:Y:S01]  /*36b0*/  IMAD.X R29, R11, 0x1, R24, P4 ;  /* 0x000000010b1d7824 */ /* 0x000fe200020e0618 */
[----:B------:R-:W-:Y:S01]  /*36c0*/  LEA.HI.X R19, R19, R36, R27, 0x2, P2 ;  /* 0x0000002413137211 */ /* 0x000fe200010f141b */
[C---:B------:R-:W-:Y:S01]  /*36d0*/  IMAD.X R35, R11.reuse, 0x1, R36, P5 ;  /* 0x000000010b237824 */ /* 0x040fe200028e0624 */
[----:B------:R-:W-:Y:S01]  /*36e0*/  IADD3.X R27, PT, PT, R11, R22, RZ, P3, !PT ;  /* 0x000000160b1b7210 */ /* 0x000fe20001ffe4ff */
[----:B------:R-:W-:Y:S06]  /*36f0*/  @P0 BRA `(.L_x_53) ;  /* 0x0000000000380947 */ /* 0x000fec0003800000 */
[----:B------:R0:W5:Y:S04]  /*3700*/  LDG.E R25, desc[UR12][R34.64+0x4] ;  /* 0x0000040c22197981 */ /* 0x000168000c1e1900 */
[----:B------:R0:W5:Y:S04]  /*3710*/  LDG.E R31, desc[UR12][R28.64+0x4] ;  /* 0x0000040c1c1f7981 */ /* 0x000168000c1e1900 */
[----:B------:R0:W5:Y:S01]  /*3720*/  LDG.E R22, desc[UR12][R26.64+0x4] ;  /* 0x0000040c1a167981 */ /* 0x000162000c1e1900 */
[----:B------:R-:W-:-:S13]  /*3730*/  ISETP.GE.AND P0, PT, R13, 0x2, PT ;  /* 0x000000020d00780c */ /* 0x000fda0003f06270 */
[----:B0-----:R-:W-:Y:S05]  /*3740*/  @!P0 BRA `(.L_x_54) ;  /* 0x0000000000188947 */ /* 0x001fea0003800000 */
[C---:B------:R-:W-:Y:S02]  /*3750*/  ISETP.GE.AND P0, PT, R7.reuse, 0x1, PT ;  /* 0x000000010700780c */ /* 0x040fe40003f06270 */
[----:B------:R-:W-:-:S11]  /*3760*/  ISETP.GE.U32.AND P1, PT, R7, R14, PT ;  /* 0x0000000e0700720c */ /* 0x000fd60003f26070 */
[----:B------:R-:W2:Y:S04]  /*3770*/  @P0 LDG.E R11, desc[UR12][R20.64+0x4] ;  /* 0x0000040c140b0981 */ /* 0x000ea8000c1e1900 */
[----:B------:R-:W3:Y:S04]  /*3780*/  @!P1 LDG.E R23, desc[UR12][R18.64+0x4] ;  /* 0x0000040c12179981 */ /* 0x000ee8000c1e1900 */
[----:B--2---:R0:W-:Y:S04]  /*3790*/  @P0 STS [R0+0x4], R11 ;  /* 0x0000040b00000388 */ /* 0x0041e80000000800 */
[----:B---3--:R0:W-:Y:S02]  /*37a0*/  @!P1 STS [R16+0x4], R23 ;  /* 0x0000041710009388 */ /* 0x0081e40000000800 */
.L_x_54:
[----:B-----5:R1:W-:Y:S04]  /*37b0*/  STS [R30+0x4], R25 ;  /* 0x000004191e007388 */ /* 0x0203e80000000800 */
[----:B------:R1:W-:Y:S04]  /*37c0*/  STS [R2+0x4], R31 ;  /* 0x0000041f02007388 */ /* 0x0003e80000000800 */
[----:B------:R1:W-:Y:S02]  /*37d0*/  STS [R15+0x4], R22 ;  /* 0x000004160f007388 */ /* 0x0003e40000000800 */
.L_x_53:
[----:B------:R-:W-:Y:S05]  /*37e0*/  BSYNC.RECONVERGENT B1 ;  /* 0x0000000000017941 */ /* 0x000fea0003800200 */
.L_x_52:
[----:B------:R-:W-:Y:S01]  /*37f0*/  ISETP.GE.AND P0, PT, R32, UR16, PT ;  /* 0x0000001020007c0c */ /* 0x000fe2000bf06270 */
[----:B------:R-:W-:Y:S03]  /*3800*/  BSSY.RECONVERGENT B1, `(.L_x_55) ;  /* 0x0000011000017945 */ /* 0x000fe60003800200 */
[----:B------:R-:W-:-:S13]  /*3810*/  ISETP.GE.OR P0, PT, R9, UR11, P0 ;  /* 0x0000000b09007c0c */ /* 0x000fda0008706670 */
[----:B------:R-:W-:Y:S05]  /*3820*/  @P0 BRA `(.L_x_56) ;  /* 0x0000000000380947 */ /* 0x000fea0003800000 */
[----:B0-----:R0:W5:Y:S04]  /*3830*/  LDG.E R11, desc[UR12][R34.64+0x8] ;  /* 0x0000080c220b7981 */ /* 0x001168000c1e1900 */
[----:B------:R0:W5:Y:S04]  /*3840*/  LDG.E R23, desc[UR12][R28.64+0x8] ;  /* 0x0000080c1c177981 */ /* 0x000168000c1e1900 */
[----:B-1----:R0:W5:Y:S01]  /*3850*/  LDG.E R22, desc[UR12][R26.64+0x8] ;  /* 0x0000080c1a167981 */ /* 0x002162000c1e1900 */
[----:B------:R-:W-:-:S13]  /*3860*/  ISETP.NE.AND P0, PT, R13, 0x3, PT ;  /* 0x000000030d00780c */ /* 0x000fda0003f05270 */
[----:B0-----:R-:W-:Y:S05]  /*3870*/  @P0 BRA `(.L_x_57) ;  /* 0x0000000000180947 */ /* 0x001fea0003800000 */
[C---:B------:R-:W-:Y:S02]  /*3880*/  ISETP.GE.AND P0, PT, R7.reuse, 0x1, PT ;  /* 0x000000010700780c */ /* 0x040fe40003f06270 */
[----:B------:R-:W-:-:S11]  /*3890*/  ISETP.GE.U32.AND P1, PT, R7, R14, PT ;  /* 0x0000000e0700720c */ /* 0x000fd60003f26070 */
[----:B------:R-:W2:Y:S04]  /*38a0*/  @P0 LDG.E R21, desc[UR12][R20.64+0x8] ;  /* 0x0000080c14150981 */ /* 0x000ea8000c1e1900 */
[----:B------:R-:W3:Y:S04]  /*38b0*/  @!P1 LDG.E R19, desc[UR12][R18.64+0x8] ;  /* 0x0000080c12139981 */ /* 0x000ee8000c1e1900 */
[----:B--2---:R0:W-:Y:S04]  /*38c0*/  @P0 STS [R0+0x8], R21 ;  /* 0x0000081500000388 */ /* 0x0041e80000000800 */
[----:B---3--:R0:W-:Y:S02]  /*38d0*/  @!P1 STS [R16+0x8], R19 ;  /* 0x0000081310009388 */ /* 0x0081e40000000800 */
.L_x_57:
[----:B-----5:R2:W-:Y:S04]  /*38e0*/  STS [R30+0x8], R11 ;  /* 0x0000080b1e007388 */ /* 0x0205e80000000800 */
[----:B------:R2:W-:Y:S04]  /*38f0*/  STS [R2+0x8], R23 ;  /* 0x0000081702007388 */ /* 0x0005e80000000800 */
[----:B------:R2:W-:Y:S02]  /*3900*/  STS [R15+0x8], R22 ;  /* 0x000008160f007388 */ /* 0x0005e40000000800 */
.L_x_56:
[----:B------:R-:W-:Y:S05]  /*3910*/  BSYNC.RECONVERGENT B1 ;  /* 0x0000000000017941 */ /* 0x000fea0003800200 */
.L_x_55:
[----:B------:R-:W-:-:S04]  /*3920*/  VIADDMNMX R32, R9, 0x3, R32, !PT ;  /* 0x0000000309207846 */ /* 0x000fc80007800120 */
[----:B------:R-:W-:-:S13]  /*3930*/  ISETP.GE.AND P0, PT, R32, UR16, PT ;  /* 0x0000001020007c0c */ /* 0x000fda000bf06270 */
        /* <DEDUP_REMOVED lines=8> */
.L_x_48:
[----:B------:R-:W-:Y:S01]  /*39c0*/  IADD3 R33, P0, PT, R9, R42, RZ ;  /* 0x0000002a09217210 */ /* 0x000fe20007f1e0ff */
[----:B01----:R-:W-:Y:S01]  /*39d0*/  IMAD.IADD R50, R46, 0x1, R13 ;  /* 0x000000012e327824 */ /* 0x003fe200078e020d */
[----:B------:R-:W-:Y:S01]  /*39e0*/  VIMNMX R11, PT, PT, R11, R32, !PT ;  /* 0x000000200b0b7248 */ /* 0x000fe20007fe0100 */
[----:B------:R-:W-:Y:S01]  /*39f0*/  BSSY.RECONVERGENT B1, `(.L_x_58) ;  /* 0x000004d000017945 */ /* 0x000fe20003800200 */
[----:B--2---:R-:W-:Y:S02]  /*3a00*/  LEA.HI.X.SX32 R35, R42, R20, 0x1, P0 ;  /* 0x000000142a237211 */ /* 0x004fe400000f0eff */
[----:B----4-:R-:W-:Y:S02]  /*3a10*/  IADD3 R34, P1, PT, R33, -R13, RZ ;  /* 0x8000000d21227210 */ /* 0x010fe40007f3e0ff */
[----:B------:R-:W-:Y:S02]  /*3a20*/  VIMNMX R26, PT, PT, R9, R32, !PT ;  /* 0x00000020091a7248 */ /* 0x000fe40007fe0100 */
[----:B------:R-:W-:-:S02]  /*3a30*/  ISETP.GE.AND P2, PT, R11, UR16, PT ;  /* 0x000000100b007c0c */ /* 0x000fc4000bf46270 */
[-CC-:B------:R-:W-:Y:S02]  /*3a40*/  IADD3 R18, PT, PT, R40, R13.reuse, R0.reuse ;  /* 0x0000000d28127210 */ /* 0x180fe40007ffe000 */
[----:B------:R-:W-:Y:S02]  /*3a50*/  IADD3 R49, PT, PT, R44, R13, R0 ;  /* 0x0000000d2c317210 */ /* 0x000fe40007ffe000 */
[-C--:B------:R-:W-:Y:S02]  /*3a60*/  IADD3 R31, P5, PT, R8, R33.reuse, RZ ;  /* 0x00000021081f7210 */ /* 0x080fe40007fbe0ff */
[----:B------:R-:W-:Y:S02]  /*3a70*/  IADD3.X R11, PT, PT, R35, -0x1, RZ, P1, !PT ;  /* 0xffffffff230b7810 */ /* 0x000fe40000ffe4ff */
[----:B------:R-:W-:Y:S02]  /*3a80*/  IADD3 R20, P0, PT, R2, R33, RZ ;  /* 0x0000002102147210 */ /* 0x000fe40007f1e0ff */
[----:B------:R-:W-:-:S02]  /*3a90*/  SHF.R.S32.HI R38, RZ, 0x1f, R16 ;  /* 0x0000001fff267819 */ /* 0x000fc40000011410 */
[----:B------:R-:W-:Y:S02]  /*3aa0*/  LEA R28, P4, R34, R25, 0x2 ;  /* 0x00000019221c7211 */ /* 0x000fe400078810ff */
[----:B------:R-:W-:Y:S02]  /*3ab0*/  IADD3 R0, P1, PT, -R16, R33, RZ ;  /* 0x0000002110007210 */ /* 0x000fe40007f3e1ff */
[----:B------:R-:W-:Y:S02]  /*3ac0*/  ISETP.GE.AND P3, PT, R26, UR16, PT ;  /* 0x000000101a007c0c */ /* 0x000fe4000bf66270 */
[-C--:B------:R-:W-:Y:S02]  /*3ad0*/  LEA.HI.X.SX32 R37, R8, R35.reuse, 0x1, P5 ;  /* 0x0000002308257211 */ /* 0x080fe400028f0eff */
[----:B------:R-:W-:Y:S02]  /*3ae0*/  LEA.HI.X.SX32 R27, R2, R35, 0x1, P0 ;  /* 0x00000023021b7211 */ /* 0x000fe400000f0eff */
[----:B------:R-:W-:-:S02]  /*3af0*/  LEA R30, P5, R31, R25, 0x2 ;  /* 0x000000191f1e7211 */ /* 0x000fc400078a10ff */
[-C--:B------:R-:W-:Y:S01]  /*3b00*/  LEA.HI.X R29, R34, R36.reuse, R11, 0x2, P4 ;  /* 0x00000024221d7211 */ /* 0x080fe200020f140b */
[----:B------:R-:W-:Y:S01]  /*3b10*/  IMAD.X R11, R35, 0x1, ~R38, P1 ;  /* 0x00000001230b7824 */ /* 0x000fe200008e0e26 */
[C---:B------:R-:W-:Y:S01]  /*3b20*/  LEA R26, P0, R20.reuse, R25, 0x2 ;  /* 0x00000019141a7211 */ /* 0x040fe200078010ff */
[----:B------:R-:W-:Y:S01]  /*3b30*/  IMAD.SHL.U32 R38, R33, 0x4, RZ ;  /* 0x0000000421267824 */ /* 0x000fe200078e00ff */
[-C--:B------:R-:W-:Y:S02]  /*3b40*/  LEA.HI.X R31, R31, R36.reuse, R37, 0x2, P5 ;  /* 0x000000241f1f7211 */ /* 0x080fe400028f1425 */
[----:B------:R-:W-:Y:S02]  /*3b50*/  LEA.HI.X R27, R20, R36, R27, 0x2, P0 ;  /* 0x00000024141b7211 */ /* 0x000fe400000f141b */
[----:B------:R-:W-:Y:S02]  /*3b60*/  SHF.L.U64.HI R37, R33, 0x2, R35 ;  /* 0x0000000221257819 */ /* 0x000fe40000010223 */
[----:B------:R-:W-:-:S02]  /*3b70*/  ISETP.GE.AND P0, PT, R32, UR16, PT ;  /* 0x0000001020007c0c */ /* 0x000fc4000bf06270 */
[----:B------:R-:W-:Y:S02]  /*3b80*/  VIADDMNMX R33, R9, 0x3, R32, !PT ;  /* 0x0000000309217846 */ /* 0x000fe40007800120 */
[----:B------:R-:W-:Y:S02]  /*3b90*/  LEA R20, P1, R0, R25, 0x2 ;  /* 0x0000001900147211 */ /* 0x000fe400078210ff */
[C---:B------:R-:W-:Y:S02]  /*3ba0*/  IADD3 R32, P4, PT, R38.reuse, R21, RZ ;  /* 0x0000001526207210 */ /* 0x040fe40007f9e0ff */
[C---:B------:R-:W-:Y:S02]  /*3bb0*/  IADD3 R34, P5, PT, R38.reuse, R23, RZ ;  /* 0x0000001726227210 */ /* 0x040fe40007fbe0ff */
[----:B------:R-:W-:Y:S02]  /*3bc0*/  IADD3 R38, P6, PT, R38, R25, RZ ;  /* 0x0000001926267210 */ /* 0x000fe40007fde0ff */
[----:B------:R-:W-:Y:S01]  /*3bd0*/  IADD3 R48, PT, PT, R48, R13, RZ ;  /* 0x0000000d30307210 */ /* 0x000fe20007ffe0ff */
[C---:B------:R-:W-:Y:S01]  /*3be0*/  IMAD.X R35, R37.reuse, 0x1, R24, P5 ;  /* 0x0000000125237824 */ /* 0x040fe200028e0618 */
[----:B------:R-:W-:Y:S01]  /*3bf0*/  LEA.HI.X R21, R0, R36, R11, 0x2, P1 ;  /* 0x0000002400157211 */ /* 0x000fe200008f140b */
[----:B------:R-:W-:Y:S01]  /*3c00*/  IMAD.X R39, R37, 0x1, R36, P6 ;  /* 0x0000000125277824 */ /* 0x000fe200030e0624 */
[----:B------:R-:W-:Y:S01]  /*3c10*/  ISETP.GE.AND P1, PT, R33, UR16, PT ;  /* 0x0000001021007c0c */ /* 0x000fe2000bf26270 */
[----:B------:R-:W-:Y:S01]  /*3c20*/  IMAD.X R33, R37, 0x1, R22, P4 ;  /* 0x0000000125217824 */ /* 0x000fe200020e0616 */
[----:B------:R-:W-:-:S02]  /*3c30*/  LEA R11, R15, UR8, 0x2 ;  /* 0x000000080f0b7c11 */ /* 0x000fc4000f8e10ff */
[----:B------:R-:W-:Y:S02]  /*3c40*/  LEA R0, R46, UR7, 0x2 ;  /* 0x000000072e007c11 */ /* 0x000fe4000f8e10ff */
[----:B------:R-:W-:Y:S02]  /*3c50*/  LEA R15, R15, UR10, 0x2 ;  /* 0x0000000a0f0f7c11 */ /* 0x000fe4000f8e10ff */
        /* <DEDUP_REMOVED lines=38> */
.L_x_59:
[----:B------:R-:W-:Y:S05]  /*3ec0*/  BSYNC.RECONVERGENT B1 ;  /* 0x0000000000017941 */ /* 0x000fea0003800200 */
.L_x_58:
[----:B------:R-:W-:Y:S01]  /*3ed0*/  BSSY.RECONVERGENT B1, `(.L_x_60) ;  /* 0x0000015000017945 */ /* 0x000fe20003800200 */
[----:B------:R-:W-:-:S03]  /*3ee0*/  ISETP.GE.OR P0, PT, R9, UR11, P0 ;  /* 0x0000000b09007c0c */ /* 0x000fc60008706670 */
[----:B------:R-:W-:Y:S10]  /*3ef0*/  @P2 BRA `(.L_x_61) ;  /* 0x0000000000482947 */ /* 0x000ff40003800000 */
        /* <DEDUP_REMOVED lines=18> */
.L_x_61:
[----:B------:R-:W-:Y:S05]  /*4020*/  BSYNC.RECONVERGENT B1 ;  /* 0x0000000000017941 */ /* 0x000fea0003800200 */
.L_x_60:
[----:B------:R-:W-:Y:S04]  /*4030*/  BSSY.RECONVERGENT B1, `(.L_x_62) ;  /* 0x0000014000017945 */ /* 0x000fe80003800200 */
[----:B------:R-:W-:Y:S05]  /*4040*/  @P0 BRA `(.L_x_63) ;  /* 0x0000000000480947 */ /* 0x000fea0003800000 */
[C---:B------:R-:W-:Y:S01]  /*4050*/  ISETP.NE.AND P0, PT, R6.reuse, RZ, PT ;  /* 0x000000ff0600720c */ /* 0x040fe20003f05270 */
[----:B01----:R-:W2:Y:S01]  /*4060*/  LDG.E R37, desc[UR12][R38.64+0x8] ;  /* 0x0000080c26257981 */ /* 0x003ea2000c1e1900 */
        /* <DEDUP_REMOVED lines=16> */
.L_x_63:
[----:B------:R-:W-:Y:S05]  /*4170*/  BSYNC.RECONVERGENT B1 ;  /* 0x0000000000017941 */ /* 0x000fea0003800200 */
.L_x_62:
[----:B------:R-:W-:Y:S05]  /*4180*/  @P1 BRA `(.L_x_3) ;  /* 0x0000000000481947 */ /* 0x000fea0003800000 */
        /* <DEDUP_REMOVED lines=18> */
.L_x_3:
[----:B------:R-:W-:Y:S05]  /*42b0*/  BSYNC.RECONVERGENT B0 ;  /* 0x0000000000007941 */ /* 0x000fea0003800200 */
.L_x_2:
[----:B012---:R-:W-:Y:S01]  /*42c0*/  VIADD R11, R10, 0x4 ;  /* 0x000000040a0b7836 */ /* 0x007fe20000000000 */
[----:B------:R-:W-:Y:S01]  /*42d0*/  MOV R0, UR15 ;  /* 0x0000000f00007c02 */ /* 0x000fe20008000f00 */
[----:B------:R-:W-:Y:S03]  /*42e0*/  BSSY.RECONVERGENT B1, `(.L_x_64) ;  /* 0x0000227000017945 */ /* 0x000fe60003800200 */
[----:B------:R-:W-:-:S04]  /*42f0*/  ISETP.GE.AND P0, PT, R11, UR16, PT ;  /* 0x000000100b007c0c */ /* 0x000fc8000bf06270 */
[----:B------:R-:W-:-:S13]  /*4300*/  ISETP.LT.OR P0, PT, R0, 0x5, P0 ;  /* 0x000000050000780c */ /* 0x000fda0000701670 */
[----:B------:R-:W-:Y:S05]  /*4310*/  @P0 BRA `(.L_x_65) ;  /* 0x00000020008c0947 */ /* 0x000fea0003800000 */
[----:B------:R-:W0:Y:S01]  /*4320*/  LDC R21, c[0x3][0x10] ;  /* 0x00c00400ff157b82 */ /* 0x000e220000000800 */
[----:B------:R-:W-:Y:S01]  /*4330*/  VIADD R13, R4, 0xfffffffc ;  /* 0xfffffffc040d7836 */ /* 0x000fe20000000000 */
[C---:B---3--:R-:W-:Y:S01]  /*4340*/  IADD3 R2, PT, PT, -R9.reuse, UR11, RZ ;  /* 0x0000000b09027c10 */ /* 0x048fe2000fffe1ff */
[----:B------:R-:W-:Y:S02]  /*4350*/  VIADD R0, R9, 0x4 ;  /* 0x0000000409007836 */ /* 0x000fe40000000000 */
[----:B------:R-:W-:Y:S01]  /*4360*/  IMAD.U32 R19, RZ, RZ, UR6 ;  /* 0x00000006ff137e24 */ /* 0x000fe2000f8e00ff */
[----:B------:R-:W-:Y:S01]  /*4370*/  VIADDMNMX.U32 R2, R2, 0xfffffffd, R13, PT ;  /* 0xfffffffd02027846 */ /* 0x000fe2000380000d */
[----:B------:R-:W-:Y:S01]  /*4380*/  IMAD.U32 R16, RZ, RZ, UR15 ;  /* 0x0000000fff107e24 */ /* 0x000fe2000f8e00ff */
[----:B------:R-:W-:Y:S01]  /*4390*/  ISETP.GE.AND P0, PT, R0, UR16, PT ;  /* 0x0000001000007c0c */ /* 0x000fe2000bf06270 */
[----:B------:R-:W-:Y:S01]  /*43a0*/  IMAD.U32 R18, RZ, RZ, UR5 ;  /* 0x00000005ff127e24 */ /* 0x000fe2000f8e00ff */
[----:B------:R-:W-:Y:S01]  /*43b0*/  SHF.R.S32.HI R13, RZ, 0x1f, R9 ;  /* 0x0000001fff0d7819 */ /* 0x000fe20000011409 */
[----:B------:R-:W-:Y:S01]  /*43c0*/  VIADD R22, R2, 0x1 ;  /* 0x0000000102167836 */ /* 0x000fe20000000000 */
[----:B------:R-:W-:Y:S01]  /*43d0*/  IADD3 R19, PT, PT, R19, -0x1, RZ ;  /* 0xffffffff13137810 */ /* 0x000fe20007ffe0ff */
[----:B------:R-:W-:Y:S01]  /*43e0*/  IMAD.MOV.U32 R15, RZ, RZ, 0x4 ;  /* 0x00000004ff0f7424 */ /* 0x000fe200078e00ff */
[----:B------:R-:W-:Y:S01]  /*43f0*/  ISETP.GT.AND P0, PT, R8, 0x4, !P0 ;  /* 0x000000040800780c */ /* 0x000fe20004704270 */
[----:B------:R-:W-:Y:S01]  /*4400*/  IMAD.MOV.U32 R14, RZ, RZ, R11 ;  /* 0x000000ffff0e7224 */ /* 0x000fe200078e000b */
[----:B------:R-:W-:Y:S01]  /*4410*/  LOP3.LUT R22, R22, 0x3, RZ, 0xc0, !PT ;  /* 0x0000000316167812 */ /* 0x000fe200078ec0ff */
[----:B------:R-:W-:-:S02]  /*4420*/  IMAD R16, R16, UR16, RZ ;  /* 0x0000001010107c24 */ /* 0x000fc4000f8e02ff */
[----:B------:R-:W-:Y:S01]  /*4430*/  VIADD R18, R18, 0xffffffff ;  /* 0xffffffff12127836 */ /* 0x000fe20000000000 */
[----:B0-----:R-:W-:Y:S01]  /*4440*/  SHF.R.S32.HI R20, RZ, 0x1f, R21 ;  /* 0x0000001fff147819 */ /* 0x001fe20000011415 */
[----:B------:R-:W-:-:S07]  /*4450*/  IMAD R21, R21, UR16, RZ ;  /* 0x0000001015157c24 */ /* 0x000fce000f8e02ff */
.L_x_112:
[----:B------:R-:W-:Y:S04]  /*4460*/  BSSY.RECONVERGENT B0, `(.L_x_66) ;  /* 0x0000209000007945 */ /* 0x000fe80003800200 */
[----:B012-4-:R-:W-:Y:S05]  /*4470*/  @!P0 BRA `(.L_x_67) ;  /* 0x00000020001c8947 */ /* 0x017fea0003800000 */
[----:B------:R-:W0:Y:S01]  /*4480*/  LDCU UR8, c[0x3][0x10] ;  /* 0x00c00200ff0877ac */ /* 0x000e220008000800 */
[----:B------:R-:W-:Y:S02]  /*4490*/  VIADD R26, R4, 0x3 ;  /* 0x00000003041a7836 */ /* 0x000fe40000000000 */
[----:B------:R-:W-:Y:S02]  /*44a0*/  VIADD R28, R5, 0x3 ;  /* 0x00000003051c7836 */ /* 0x000fe40000000000 */
[C---:B------:R-:W-:Y:S02]  /*44b0*/  IMAD R25, R17.reuse, R26, RZ ;  /* 0x0000001a11197224 */ /* 0x040fe400078e02ff */
[----:B------:R-:W-:Y:S02]  /*44c0*/  IMAD R37, R17, UR4, RZ ;  /* 0x0000000411257c24 */ /* 0x000fe4000f8e02ff */
[----:B------:R-:W-:Y:S02]  /*44d0*/  IMAD R27, R28, R25, RZ ;  /* 0x000000191c1b7224 */ /* 0x000fe400078e02ff */
[----:B------:R-:W-:-:S02]  /*44e0*/  IMAD R38, R14, UR16, RZ ;  /* 0x000000100e267c24 */ /* 0x000fc4000f8e02ff */
[----:B------:R-:W-:Y:S02]  /*44f0*/  IMAD R37, R8, R15, R37 ;  /* 0x0000000f08257224 */ /* 0x000fe400078e0225 */
[----:B0-----:R-:W-:-:S04]  /*4500*/  IMAD.U32 R24, RZ, RZ, UR8 ;  /* 0x00000008ff187e24 */ /* 0x001fc8000f8e00ff */
[C---:B------:R-:W-:Y:S01]  /*4510*/  IMAD.IADD R23, R15.reuse, 0x1, R24 ;  /* 0x000000010f177824 */ /* 0x040fe200078e0218 */
[----:B------:R-:W-:Y:S01]  /*4520*/  ISETP.GE.AND P1, PT, R15, R24, PT ;  /* 0x000000180f00720c */ /* 0x000fe20003f26270 */
[----:B------:R-:W-:-:S03]  /*4530*/  IMAD R26, R24, 0x2, R8 ;  /* 0x00000002181a7824 */ /* 0x000fc600078e0208 */
[----:B------:R-:W-:Y:S01]  /*4540*/  IADD3 R36, PT, PT, R23, UR15, RZ ;  /* 0x0000000f17247c10 */ /* 0x000fe2000fffe0ff */
[C-C-:B------:R-:W-:Y:S02]  /*4550*/  IMAD R23, R26.reuse, R23, R27.reuse ;  /* 0x000000171a177224 */ /* 0x140fe400078e021b */
[C-C-:B------:R-:W-:Y:S02]  /*4560*/  IMAD R25, R26.reuse, R15, R27.reuse ;  /* 0x0000000f1a197224 */ /* 0x140fe400078e021b */
[----:B------:R-:W-:-:S04]  /*4570*/  IMAD R36, R26, R36, R27 ;  /* 0x000000241a247224 */ /* 0x000fc800078e021b */
[----:B------:R-:W-:Y:S05]  /*4580*/  @P1 BRA `(.L_x_68) ;  /* 0x0000000c00981947 */ /* 0x000fea0003800000 */
[----:B------:R-:W-:Y:S01]  /*4590*/  ISETP.NE.AND P1, PT, R2, RZ, PT ;  /* 0x000000ff0200720c */ /* 0x000fe20003f25270 */
[----:B------:R-:W-:Y:S01]  /*45a0*/  BSSY.RECONVERGENT B2, `(.L_x_69) ;  /* 0x00000a3000027945 */ /* 0x000fe20003800200 */
[----:B------:R-:W-:Y:S02]  /*45b0*/  IMAD.MOV.U32 R39, RZ, RZ, 0x4 ;  /* 0x00000004ff277424 */ /* 0x000fe400078e00ff */
[----:B------:R-:W-:-:S09]  /*45c0*/  IMAD.MOV.U32 R51, RZ, RZ, R0 ;  /* 0x000000ffff337224 */ /* 0x000fd200078e0000 */
[----:B------:R-:W-:Y:S05]  /*45d0*/  @!P1 BRA `(.L_x_70) ;  /* 0x00000008007c9947 */ /* 0x000fea0003800000 */
[----:B------:R-:W0:Y:S01]  /*45e0*/  S2R R26, SR_CgaCtaId ;  /* 0x00000000001a7919 */ /* 0x000e220000008800 */
[----:B------:R-:W1:Y:S01]  /*45f0*/  LDC R24, c[0x3][0x10] ;  /* 0x00c00400ff187b82 */ /* 0x000e620000000800 */
[----:B------:R-:W-:Y:S01]  /*4600*/  VIADD R43, R2, 0x1 ;  /* 0x00000001022b7836 */ /* 0x000fe20000000000 */
[----:B------:R-:W-:Y:S01]  /*4610*/  MOV R39, 0x400 ;  /* 0x0000040000277802 */ /* 0x000fe20000000f00 */
[----:B------:R-:W-:Y:S01]  /*4620*/  BSSY.RECONVERGENT B3, `(.L_x_71) ;  /* 0x0000099000037945 */ /* 0x000fe20003800200 */
[----:B------:R-:W-:Y:S01]  /*4630*/  SHF.R.S32.HI R40, RZ, 0x1f, R38 ;  /* 0x0000001fff287819 */ /* 0x000fe20000011426 */
[----:B------:R-:W-:Y:S01]  /*4640*/  IMAD.MOV.U32 R41, RZ, RZ, 0x4 ;  /* 0x00000004ff297424 */ /* 0x000fe200078e00ff */
[----:B------:R-:W-:Y:S01]  /*4650*/  LOP3.LUT R43, R43, 0xfffffffe, RZ, 0xc0, !PT ;  /* 0xfffffffe2b2b7812 */ /* 0x000fe200078ec0ff */
[----:B------:R-:W-:Y:S02]  /*4660*/  IMAD.MOV.U32 R51, RZ, RZ, R0 ;  /* 0x000000ffff337224 */ /* 0x000fe400078e0000 */
[----:B------:R-:W-:Y:S01]  /*4670*/  IMAD.IADD R42, R4, 0x1, R23 ;  /* 0x00000001042a7824 */ /* 0x000fe200078e0217 */
[----:B0-----:R-:W-:-:S07]  /*4680*/  LEA R39, R26, R39, 0x18 ;  /* 0x000000271a277211 */ /* 0x001fce00078ec0ff */
.L_x_80:
[----:B------:R-:W-:Y:S01]  /*4690*/  VIMNMX R27, PT, PT, R51, R14, !PT ;  /* 0x0000000e331b7248 */ /* 0x000fe20007fe0100 */
[----:B------:R-:W-:Y:S01]  /*46a0*/  IMAD.IADD R26, R37, 0x1, R41 ;  /* 0x00000001251a7824 */ /* 0x000fe200078e0229 */
[----:B------:R-:W-:Y:S01]  /*46b0*/  IADD3 R46, PT, PT, R23, R41, RZ ;  /* 0x00000029172e7210 */ /* 0x000fe20007ffe0ff */
[----:B------:R-:W-:Y:S01]  /*46c0*/  BSSY.RECONVERGENT B4, `(.L_x_72) ;  /* 0x0000038000047945 */ /* 0x000fe20003800200 */
[----:B------:R-:W-:Y:S01]  /*46d0*/  ISETP.GE.AND P1, PT, R27, UR16, PT ;  /* 0x000000101b007c0c */ /* 0x000fe2000bf26270 */
[----:B-1----:R-:W-:Y:S01]  /*46e0*/  IMAD.IADD R27, R41, 0x1, R24 ;  /* 0x00000001291b7824 */ /* 0x002fe200078e0218 */
[C---:B--2---:R-:W-:Y:S01]  /*46f0*/  LEA R45, R26.reuse, UR10, 0x2 ;  /* 0x0000000a1a2d7c11 */ /* 0x044fe2000f8e10ff */
[----:B------:R-:W-:Y:S01]  /*4700*/  IMAD R44, R26, 0x4, R39 ;  /* 0x000000041a2c7824 */ /* 0x000fe200078e0227 */
[----:B------:R-:W-:Y:S01]  /*4710*/  LEA R46, R46, UR7, 0x2 ;  /* 0x000000072e2e7c11 */ /* 0x000fe2000f8e10ff */
[----:B------:R-:W-:Y:S02]  /*4720*/  IMAD.IADD R49, R36, 0x1, R27 ;  /* 0x0000000124317824 */ /* 0x000fe400078e021b */
[----:B------:R-:W-:-:S02]  /*4730*/  IMAD.IADD R47, R27, 0x1, R42 ;  /* 0x000000011b2f7824 */ /* 0x000fc400078e022a */
[--C-:B------:R-:W-:Y:S01]  /*4740*/  IMAD.IADD R48, R23, 0x1, R27.reuse ;  /* 0x0000000117307824 */ /* 0x100fe200078e021b */
[----:B------:R-:W-:Y:S01]  /*4750*/  LEA R49, R49, UR7, 0x2 ;  /* 0x0000000731317c11 */ /* 0x000fe2000f8e10ff */
[----:B------:R-:W-:Y:S01]  /*4760*/  IMAD.IADD R50, R25, 0x1, R27 ;  /* 0x0000000119327824 */ /* 0x000fe200078e021b */
[----:B------:R-:W-:Y:S02]  /*4770*/  LEA R47, R47, UR7, 0x2 ;  /* 0x000000072f2f7c11 */ /* 0x000fe4000f8e10ff */
[----:B------:R-:W-:Y:S02]  /*4780*/  LEA R48, R48, UR7, 0x2 ;  /* 0x0000000730307c11 */ /* 0x000fe4000f8e10ff */
[----:B------:R-:W-:Y:S01]  /*4790*/  LEA R50, R50, UR7, 0x2 ;  /* 0x0000000732327c11 */ /* 0x000fe2000f8e10ff */
[----:B------:R-:W-:Y:S06]  /*47a0*/  @P1 BRA `(.L_x_73) ;  /* 0x0000000000a41947 */ /* 0x000fec0003800000 */
[----:B------:R-:W-:Y:S01]  /*47b0*/  ISETP.NE.AND P2, PT, R6, RZ, PT ;  /* 0x000000ff0600720c */ /* 0x000fe20003f45270 */
[----:B------:R-:W-:Y:S01]  /*47c0*/  IMAD.IADD R51, R38, 0x1, R51 ;  /* 0x0000000126337824 */ /* 0x000fe200078e0233 */
[----:B------:R-:W-:Y:S01]  /*47d0*/  ISETP.GE.U32.AND P3, PT, R6, R19, PT ;  /* 0x000000130600720c */ /* 0x000fe20003f66070 */
[----:B------:R-:W0:Y:S08]  /*47e0*/  LDC.64 R32, c[0x0][0x388] ;  /* 0x0000e200ff207b82 */ /* 0x000e300000000a00 */
[----:B------:R-:W1:Y:S02]  /*47f0*/  LDC.64 R28, c[0x0][0x390] ;  /* 0x0000e400ff1c7b82 */ /* 0x000e640000000a00 */
[----:B------:R-:W-:-:S02]  /*4800*/  @P2 IADD3 R53, PT, PT, R51, -R21, RZ ;  /* 0x8000001533352210 */ /* 0x000fc40007ffe0ff */
[----:B------:R-:W-:-:S04]  /*4810*/  @!P3 IMAD.IADD R55, R16, 0x1, R51 ;  /* 0x000000011037b824 */ /* 0x000fc800078e0233 */
[----:B------:R-:W2:Y:S08]  /*4820*/  @P2 LDC.64 R34, c[0x0][0x390] ;  /* 0x0000e400ff222b82 */ /* 0x000eb00000000a00 */
[----:B------:R-:W3:Y:S08]  /*4830*/  @!P3 LDC.64 R26, c[0x0][0x390] ;  /* 0x0000e400ff1abb82 */ /* 0x000ef00000000a00 */
[----:B------:R-:W4:Y:S01]  /*4840*/  LDC.64 R30, c[0x0][0x380] ;  /* 0x0000e000ff1e7b82 */ /* 0x000f220000000a00 */
[----:B--2---:R-:W-:-:S06]  /*4850*/  @P2 IMAD.WIDE R34, R53, 0x4, R34 ;  /* 0x0000000435222825 */ /* 0x004fcc00078e0222 */
[----:B------:R-:W2:Y:S01]  /*4860*/  @P2 LDG.E R35, desc[UR12][R34.64] ;  /* 0x0000000c22232981 */ /* 0x000ea2000c1e1900 */
[----:B---3--:R-:W-:-:S06]  /*4870*/  @!P3 IMAD.WIDE R26, R55, 0x4, R26 ;  /* 0x00000004371ab825 */ /* 0x008fcc00078e021a */
[----:B------:R-:W3:Y:S01]  /*4880*/  @!P3 LDG.E R26, desc[UR12][R26.64] ;  /* 0x0000000c1a1ab981 */ /* 0x000ee2000c1e1900 */
[----:B0-----:R-:W-:-:S04]  /*4890*/  IMAD.WIDE R32, R51, 0x4, R32 ;  /* 0x0000000433207825 */ /* 0x001fc800078e0220 */
[C---:B-1----:R-:W-:Y:S02]  /*48a0*/  IMAD.WIDE R28, R51.reuse, 0x4, R28 ;  /* 0x00000004331c7825 */ /* 0x042fe400078e021c */
[----:B------:R0:W5:Y:S02]  /*48b0*/  LDG.E R32, desc[UR12][R32.64] ;  /* 0x0000000c20207981 */ /* 0x000164000c1e1900 */
[----:B----4-:R-:W-:Y:S02]  /*48c0*/  IMAD.WIDE R30, R51, 0x4, R30 ;  /* 0x00000004331e7825 */ /* 0x010fe400078e021e */
[----:B------:R0:W5:Y:S04]  /*48d0*/  LDG.E R53, desc[UR12][R28.64] ;  /* 0x0000000c1c357981 */ /* 0x000168000c1e1900 */
[----:B------:R0:W5:Y:S01]  /*48e0*/  LDG.E R55, desc[UR12][R30.64] ;  /* 0x0000000c1e377981 */ /* 0x000162000c1e1900 */
[----:B------:R-:W-:Y:S01]  /*48f0*/  ISETP.GE.AND P1, PT, R41, R24, PT ;  /* 0x000000182900720c */ /* 0x000fe20003f26270 */
[----:B------:R-:W-:Y:S02]  /*4900*/  BSSY.RECONVERGENT B5, `(.L_x_74) ;  /* 0x0000010000057945 */ /* 0x000fe40003800200 */
[----:B--2---:R0:W-:Y:S04]  /*4910*/  @P2 STS [R50], R35 ;  /* 0x0000002332002388 */ /* 0x0041e80000000800 */
[----:B---3--:R0:W-:Y:S06]  /*4920*/  @!P3 STS [R49], R26 ;  /* 0x0000001a3100b388 */ /* 0x0081ec0000000800 */
[----:B------:R-:W-:Y:S05]  /*4930*/  @P1 BRA `(.L_x_75) ;  /* 0x0000000000301947 */ /* 0x000fea0003800000 */
        /* <DEDUP_REMOVED lines=11> */
[----:B---3--:R1:W-:Y:S02]  /*49f0*/  @!P2 STS [R47+0x4], R26 ;  /* 0x0000041a2f00a388 */ /* 0x0083e40000000800 */
.L_x_75:
[----:B------:R-:W-:Y:S05]  /*4a00*/  BSYNC.RECONVERGENT B5 ;  /* 0x0000000000057941 */ /* 0x000fea0003800200 */
.L_x_74:
[----:B-----5:R2:W-:Y:S04]  /*4a10*/  STS [R48], R53 ;  /* 0x0000003530007388 */ /* 0x0205e80000000800 */
[----:B------:R2:W-:Y:S04]  /*4a20*/  STS [R44], R55 ;  /* 0x000000372c007388 */ /* 0x0005e80000000800 */
[----:B------:R2:W-:Y:S02]  /*4a30*/  STS [R45], R32 ;  /* 0x000000202d007388 */ /* 0x0005e40000000800 */
.L_x_73:
[----:B------:R-:W-:Y:S05]  /*4a40*/  BSYNC.RECONVERGENT B4 ;  /* 0x0000000000047941 */ /* 0x000fea0003800200 */
.L_x_72:
[----:B0-----:R-:W-:Y:S01]  /*4a50*/  VIADD R30, R41, 0x1 ;  /* 0x00000001291e7836 */ /* 0x001fe20000000000 */
[----:B------:R-:W-:Y:S03]  /*4a60*/  BSSY.RECONVERGENT B4, `(.L_x_76) ;  /* 0x000004f000047945 */ /* 0x000fe60003800200 */
[----:B------:R-:W-:-:S05]  /*4a70*/  IMAD.IADD R31, R9, 0x1, R30 ;  /* 0x00000001091f7824 */ /* 0x000fca00078e021e */
[----:B-1----:R-:W-:-:S04]  /*4a80*/  VIMNMX R26, PT, PT, R31, R14, !PT ;  /* 0x0000000e1f1a7248 */ /* 0x002fc80007fe0100 */
[----:B------:R-:W-:-:S13]  /*4a90*/  ISETP.GE.AND P1, PT, R26, UR16, PT ;  /* 0x000000101a007c0c */ /* 0x000fda000bf26270 */
[----:B------:R-:W-:Y:S05]  /*4aa0*/  @P1 BRA `(.L_x_77) ;  /* 0x0000000400281947 */ /* 0x000fea0003800000 */
[C---:B------:R-:W-:Y:S02]  /*4ab0*/  ISETP.NE.AND P1, PT, R6.reuse, RZ, PT ;  /* 0x000000ff0600720c */ /* 0x040fe40003f25270 */
[----:B------:R-:W-:-:S11]  /*4ac0*/  ISETP.GE.U32.AND P2, PT, R6, R19, PT ;  /* 0x000000130600720c */ /* 0x000fd60003f46070 */
[----:B------:R-:W0:Y:S01]  /*4ad0*/  @P1 LDC.64 R26, c[0x0][0x390] ;  /* 0x0000e400ff1a1b82 */ /* 0x000e220000000a00 */
[----:B------:R-:W-:Y:S02]  /*4ae0*/  @P1 SHF.R.S32.HI R13, RZ, 0x1f, R9 ;  /* 0x0000001fff0d1819 */ /* 0x000fe40000011409 */
[----:B------:R-:W-:Y:S02]  /*4af0*/  @P1 SHF.R.S32.HI R35, RZ, 0x1f, R38 ;  /* 0x0000001fff231819 */ /* 0x000fe40000011426 */
[----:B--2---:R-:W-:Y:S02]  /*4b00*/  @P1 SHF.R.S32.HI R32, RZ, 0x1f, R41 ;  /* 0x0000001fff201819 */ /* 0x004fe40000011429 */
[CC--:B------:R-:W-:Y:S01]  /*4b10*/  @P1 IADD3 R34, P5, P6, R38.reuse, R41.reuse, R9 ;  /* 0x0000002926221210 */ /* 0x0c0fe20007ebe009 */
[----:B------:R-:W1:Y:S01]  /*4b20*/  @!P2 LDC.64 R28, c[0x0][0x390] ;  /* 0x0000e400ff1cab82 */ /* 0x000e620000000a00 */
[----:B------:R-:W-:Y:S02]  /*4b30*/  @!P2 SHF.R.S32.HI R33, RZ, 0x1f, R41 ;  /* 0x0000001fff21a819 */ /* 0x000fe40000011429 */
[----:B------:R-:W-:-:S02]  /*4b40*/  @!P2 IADD3 R51, P3, P4, R38, R41, R9 ;  /* 0x000000292633a210 */ /* 0x000fc40007c7e009 */
[----:B------:R-:W-:Y:S02]  /*4b50*/  @P1 IADD3.X R35, PT, PT, R35, R32, R13, P5, P6 ;  /* 0x0000002023231210 */ /* 0x000fe40002fec40d */
[----:B------:R-:W-:Y:S02]  /*4b60*/  @P1 SHF.R.S32.HI R52, RZ, 0x1f, R21 ;  /* 0x0000001fff341819 */ /* 0x000fe40000011415 */
[----:B------:R-:W-:Y:S02]  /*4b70*/  @P1 IADD3 R34, P5, PT, -R21, R34, RZ ;  /* 0x0000002215221210 */ /* 0x000fe40007fbe1ff */
[----:B------:R-:W-:Y:S02]  /*4b80*/  @!P2 IADD3.X R33, PT, PT, R40, R33, R13, P3, P4 ;  /* 0x000000212821a210 */ /* 0x000fe40001fe840d */
[----:B------:R-:W-:Y:S01]  /*4b90*/  @!P2 IADD3 R32, P3, PT, R16, R51, RZ ;  /* 0x000000331020a210 */ /* 0x000fe20007f7e0ff */
[----:B------:R-:W-:-:S03]  /*4ba0*/  @P1 IMAD.X R35, R35, 0x1, ~R52, P5 ;  /* 0x0000000123231824 */ /* 0x000fc600028e0e34 */
[----:B------:R-:W-:Y:S02]  /*4bb0*/  @!P2 LEA.HI.X.SX32 R33, R16, R33, 0x1, P3 ;  /* 0x000000211021a211 */ /* 0x000fe400018f0eff */
[----:B0-----:R-:W-:-:S04]  /*4bc0*/  @P1 LEA R26, P3, R34, R26, 0x2 ;  /* 0x0000001a221a1211 */ /* 0x001fc800078610ff */
[----:B------:R-:W-:Y:S02]  /*4bd0*/  @P1 LEA.HI.X R27, R34, R27, R35, 0x2, P3 ;  /* 0x0000001b221b1211 */ /* 0x000fe400018f1423 */
[----:B-1----:R-:W-:-:S04]  /*4be0*/  @!P2 LEA R28, P4, R32, R28, 0x2 ;  /* 0x0000001c201ca211 */ /* 0x002fc800078810ff */
[----:B------:R-:W-:Y:S01]  /*4bf0*/  @!P2 LEA.HI.X R29, R32, R29, R33, 0x2, P4 ;  /* 0x0000001d201da211 */ /* 0x000fe200020f1421 */
[----:B------:R-:W2:Y:S04]  /*4c00*/  @P1 LDG.E R27, desc[UR12][R26.64+0x4] ;  /* 0x0000040c1a1b1981 */ /* 0x000ea8000c1e1900 */
[----:B------:R-:W3:Y:S01]  /*4c10*/  @!P2 LDG.E R28, desc[UR12][R28.64+0x4] ;  /* 0x0000040c1c1ca981 */ /* 0x000ee2000c1e1900 */
[----:B------:R-:W-:Y:S01]  /*4c20*/  ISETP.GE.AND P3, PT, R30, R24, PT ;  /* 0x000000181e00720c */ /* 0x000fe20003f66270 */
[----:B------:R-:W-:Y:S02]  /*4c30*/  BSSY.RECONVERGENT B5, `(.L_x_78) ;  /* 0x000001c000057945 */ /* 0x000fe40003800200 */
[----:B--2---:R0:W-:Y:S04]  /*4c40*/  @P1 STS [R50+0x4], R27 ;  /* 0x0000041b32001388 */ /* 0x0041e80000000800 */
[----:B---3--:R0:W-:Y:S06]  /*4c50*/  @!P2 STS [R49+0x4], R28 ;  /* 0x0000041c3100a388 */ /* 0x0081ec0000000800 */
[----:B------:R-:W-:Y:S05]  /*4c60*/  @P3 BRA `(.L_x_79) ;  /* 0x0000000000603947 */ /* 0x000fea0003800000 */
[C---:B------:R-:W-:Y:S02]  /*4c70*/  ISETP.GE.AND P2, PT, R7.reuse, 0x1, PT ;  /* 0x000000010700780c */ /* 0x040fe40003f46270 */
[----:B------:R-:W-:-:S11]  /*4c80*/  ISETP.GE.U32.AND P1, PT, R7, R18, PT ;  /* 0x000000120700720c */ /* 0x000fd60003f26070 */
[----:B0-----:R-:W0:Y:S01]  /*4c90*/  @P2 LDC.64 R26, c[0x0][0x390] ;  /* 0x0000e400ff1a2b82 */ /* 0x001e220000000a00 */
[----:B------:R-:W-:Y:S02]  /*4ca0*/  @P2 SHF.R.S32.HI R30, RZ, 0x1f, R41 ;  /* 0x0000001fff1e2819 */ /* 0x000fe40000011429 */
[----:B------:R-:W-:Y:S02]  /*4cb0*/  @!P1 SHF.R.S32.HI R32, RZ, 0x1f, R38 ;  /* 0x0000001fff209819 */ /* 0x000fe40000011426 */
[----:B------:R-:W-:Y:S02]  /*4cc0*/  @!P1 SHF.R.S32.HI R35, RZ, 0x1f, R9 ;  /* 0x0000001fff239819 */ /* 0x000fe40000011409 */
[----:B------:R-:W-:Y:S01]  /*4cd0*/  @!P1 SHF.R.S32.HI R34, RZ, 0x1f, R41 ;  /* 0x0000001fff229819 */ /* 0x000fe20000011429 */
[----:B------:R-:W1:Y:S01]  /*4ce0*/  @!P1 LDC.64 R28, c[0x0][0x390] ;  /* 0x0000e400ff1c9b82 */ /* 0x000e620000000a00 */
[CCC-:B------:R-:W-:Y:S02]  /*4cf0*/  @!P1 IADD3 R49, P5, P6, R38.reuse, R41.reuse, R9.reuse ;  /* 0x0000002926319210 */ /* 0x1c0fe40007ebe009 */
[----:B------:R-:W-:-:S02]  /*4d00*/  @P2 IADD3 R33, P3, P4, R38, R41, R9 ;  /* 0x0000002926212210 */ /* 0x000fc40007c7e009 */
[----:B------:R-:W-:Y:S02]  /*4d10*/  @!P1 IADD3.X R34, PT, PT, R32, R34, R35, P5, P6 ;  /* 0x0000002220229210 */ /* 0x000fe40002fec423 */
[----:B------:R-:W-:Y:S02]  /*4d20*/  @P2 IADD3.X R35, PT, PT, R40, R30, R13, P3, P4 ;  /* 0x0000001e28232210 */ /* 0x000fe40001fe840d */
[----:B------:R-:W-:Y:S02]  /*4d30*/  @P2 IADD3 R32, P3, PT, R33, -R24, RZ ;  /* 0x8000001821202210 */ /* 0x000fe40007f7e0ff */
[----:B------:R-:W-:-:S03]  /*4d40*/  @!P1 IADD3 R13, P4, PT, R8, R49, RZ ;  /* 0x00000031080d9210 */ /* 0x000fc60007f9e0ff */
[----:B------:R-:W-:Y:S01]  /*4d50*/  @P2 IMAD.X R33, R35, 0x1, ~R20, P3 ;  /* 0x0000000123212824 */ /* 0x000fe200018e0e14 */
[----:B------:R-:W-:Y:S02]  /*4d60*/  @!P1 IADD3.X R30, PT, PT, RZ, R34, RZ, P4, !PT ;  /* 0x00000022ff1e9210 */ /* 0x000fe400027fe4ff */
[----:B0-----:R-:W-:-:S04]  /*4d70*/  @P2 LEA R26, P3, R32, R26, 0x2 ;  /* 0x0000001a201a2211 */ /* 0x001fc800078610ff */
[----:B------:R-:W-:Y:S02]  /*4d80*/  @P2 LEA.HI.X R27, R32, R27, R33, 0x2, P3 ;  /* 0x0000001b201b2211 */ /* 0x000fe400018f1421 */
[----:B-1----:R-:W-:-:S04]  /*4d90*/  @!P1 LEA R28, P4, R13, R28, 0x2 ;  /* 0x0000001c0d1c9211 */ /* 0x002fc800078810ff */
[----:B------:R-:W2:Y:S01]  /*4da0*/  @P2 LDG.E R27, desc[UR12][R26.64+0x4] ;  /* 0x0000040c1a1b2981 */ /* 0x000ea2000c1e1900 */
[----:B------:R-:W-:-:S05]  /*4db0*/  @!P1 LEA.HI.X R29, R13, R29, R30, 0x2, P4 ;  /* 0x0000001d0d1d9211 */ /* 0x000fca00020f141e */
[----:B------:R-:W3:Y:S04]  /*4dc0*/  @!P1 LDG.E R28, desc[UR12][R28.64+0x4] ;  /* 0x0000040c1c1c9981 */ /* 0x000ee8000c1e1900 */
[----:B--2---:R1:W-:Y:S04]  /*4dd0*/  @P2 STS [R46+0x4], R27 ;  /* 0x0000041b2e002388 */ /* 0x0043e80000000800 */
[----:B---3--:R1:W-:Y:S02]  /*4de0*/  @!P1 STS [R47+0x8], R28 ;  /* 0x0000081c2f009388 */ /* 0x0083e40000000800 */
.L_x_79:
[----:B------:R-:W-:Y:S05]  /*4df0*/  BSYNC.RECONVERGENT B5 ;  /* 0x0000000000057941 */ /* 0x000fea0003800200 */
.L_x_78:
[----:B------:R-:W2:Y:S01]  /*4e00*/  LDCU.64 UR8, c[0x0][0x390] ;  /* 0x00007200ff0877ac */ /* 0x000ea20008000a00 */
[----:B------:R-:W-:Y:S02]  /*4e10*/  IADD3 R29, P1, P2, R38, R41, R9 ;  /* 0x00000029261d7210 */ /* 0x000fe40007a3e009 */
[----:B01----:R-:W-:Y:S01]  /*4e20*/  SHF.R.S32.HI R28, RZ, 0x1f, R38 ;  /* 0x0000001fff1c7819 */ /* 0x003fe20000011426 */
[----:B------:R-:W0:Y:S01]  /*4e30*/  LDCU.128 UR20, c[0x0][0x380] ;  /* 0x00007000ff1477ac */ /* 0x000e220008000c00 */
[----:B------:R-:W-:Y:S01]  /*4e40*/  SHF.R.S32.HI R27, RZ, 0x1f, R41 ;  /* 0x0000001fff1b7819 */ /* 0x000fe20000011429 */
[----:B------:R-:W-:Y:S01]  /*4e50*/  IMAD.SHL.U32 R26, R29, 0x4, RZ ;  /* 0x000000041d1a7824 */ /* 0x000fe200078e00ff */
[----:B------:R-:W-:-:S04]  /*4e60*/  SHF.R.S32.HI R13, RZ, 0x1f, R9 ;  /* 0x0000001fff0d7819 */ /* 0x000fc80000011409 */
[----:B------:R-:W-:-:S04]  /*4e70*/  IADD3.X R28, PT, PT, R28, R27, R13, P1, P2 ;  /* 0x0000001b1c1c7210 */ /* 0x000fc80000fe440d */
[----:B------:R-:W-:Y:S02]  /*4e80*/  SHF.L.U64.HI R27, R29, 0x2, R28 ;  /* 0x000000021d1b7819 */ /* 0x000fe4000001021c */
[C---:B--2---:R-:W-:Y:S02]  /*4e90*/  IADD3 R32, P1, PT, R26.reuse, UR8, RZ ;  /* 0x000000081a207c10 */ /* 0x044fe4000ff3e0ff */
[C---:B0-----:R-:W-:Y:S02]  /*4ea0*/  IADD3 R28, P2, PT, R26.reuse, UR20, RZ ;  /* 0x000000141a1c7c10 */ /* 0x041fe4000ff5e0ff */
[----:B------:R-:W-:Y:S02]  /*4eb0*/  IADD3 R26, P3, PT, R26, UR22, RZ ;  /* 0x000000161a1a7c10 */ /* 0x000fe4000ff7e0ff */
[C---:B------:R-:W-:Y:S02]  /*4ec0*/  IADD3.X R33, PT, PT, R27.reuse, UR9, RZ, P1, !PT ;  /* 0x000000091b217c10 */ /* 0x040fe40008ffe4ff */
[----:B------:R-:W-:-:S02]  /*4ed0*/  IADD3.X R29, PT, PT, R27, UR21, RZ, P2, !PT ;  /* 0x000000151b1d7c10 */ /* 0x000fc400097fe4ff */
[----:B------:R-:W-:Y:S02]  /*4ee0*/  IADD3.X R27, PT, PT, R27, UR23, RZ, P3, !PT ;  /* 0x000000171b1b7c10 */ /* 0x000fe40009ffe4ff */
[----:B------:R-:W2:Y:S04]  /*4ef0*/  LDG.E R33, desc[UR12][R32.64+0x4] ;  /* 0x0000040c20217981 */ /* 0x000ea8000c1e1900 */
[----:B------:R-:W3:Y:S04]  /*4f00*/  LDG.E R29, desc[UR12][R28.64+0x4] ;  /* 0x0000040c1c1d7981 */ /* 0x000ee8000c1e1900 */
[----:B------:R-:W4:Y:S04]  /*4f10*/  LDG.E R26, desc[UR12][R26.64+0x4] ;  /* 0x0000040c1a1a7981 */ /* 0x000f28000c1e1900 */
[----:B--2---:R0:W-:Y:S04]  /*4f20*/  STS [R48+0x4], R33 ;  /* 0x0000042130007388 */ /* 0x0041e80000000800 */
[----:B---3--:R0:W-:Y:S04]  /*4f30*/  STS [R44+0x4], R29 ;  /* 0x0000041d2c007388 */ /* 0x0081e80000000800 */
[----:B----4-:R0:W-:Y:S02]  /*4f40*/  STS [R45+0x4], R26 ;  /* 0x0000041a2d007388 */ /* 0x0101e40000000800 */
.L_x_77:
[----:B------:R-:W-:Y:S05]  /*4f50*/  BSYNC.RECONVERGENT B4 ;  /* 0x0000000000047941 */ /* 0x000fea0003800200 */
.L_x_76:
[C---:B0-----:R-:W-:Y:S02]  /*4f60*/  VIADD R26, R41.reuse, 0xfffffffe ;  /* 0xfffffffe291a7836 */ /* 0x041fe40000000000 */
[----:B------:R-:W-:Y:S02]  /*4f70*/  VIADD R41, R41, 0x2 ;  /* 0x0000000229297836 */ /* 0x000fe40000000000 */
[----:B------:R-:W-:Y:S01]  /*4f80*/  VIADD R51, R31, 0x1 ;  /* 0x000000011f337836 */ /* 0x000fe20000000000 */
[----:B------:R-:W-:-:S13]  /*4f90*/  ISETP.NE.AND P1, PT, R26, R43, PT ;  /* 0x0000002b1a00720c */ /* 0x000fda0003f25270 */
[----:B------:R-:W-:Y:S05]  /*4fa0*/  @P1 BRA `(.L_x_80) ;  /* 0xfffffff400b81947 */ /* 0x000fea000383ffff */
[----:B------:R-:W-:Y:S05]  /*4fb0*/  BSYNC.RECONVERGENT B3 ;  /* 0x0000000000037941 */ /* 0x000fea0003800200 */
.L_x_71:
[----:B------:R-:W-:-:S07]  /*4fc0*/  IMAD.MOV.U32 R39, RZ, RZ, R41 ;  /* 0x000000ffff277224 */ /* 0x000fce00078e0029 */
.L_x_70:
[----:B------:R-:W-:Y:S05]  /*4fd0*/  BSYNC.RECONVERGENT B2 ;  /* 0x0000000000027941 */ /* 0x000fea0003800200 */
.L_x_69:
[----:B------:R-:W-:-:S04]  /*4fe0*/  LOP3.LUT R26, R2, 0x1, RZ, 0xc0, !PT ;  /* 0x00000001021a7812 */ /* 0x000fc800078ec0ff */
[----:B------:R-:W-:-:S13]  /*4ff0*/  ISETP.NE.U32.AND P1, PT, R26, 0x1, PT ;  /* 0x000000011a00780c */ /* 0x000fda0003f25070 */
[----:B------:R-:W-:Y:S05]  /*5000*/  @!P1 BRA `(.L_x_67) ;  /* 0x0000001400389947 */ /* 0x000fea0003800000 */
[----:B------:R-:W-:Y:S01]  /*5010*/  VIMNMX R14, PT, PT, R51, R14, !PT ;  /* 0x0000000e330e7248 */ /* 0x000fe20007fe0100 */
[----:B------:R-:W-:-:S03]  /*5020*/  IMAD.IADD R41, R38, 0x1, R51 ;  /* 0x0000000126297824 */ /* 0x000fc600078e0233 */
[----:B------:R-:W-:-:S13]  /*5030*/  ISETP.GE.AND P1, PT, R14, UR16, PT ;  /* 0x000000100e007c0c */ /* 0x000fda000bf26270 */
[----:B------:R-:W-:Y:S05]  /*5040*/  @P1 BRA `(.L_x_67) ;  /* 0x0000001400281947 */ /* 0x000fea0003800000 */
[C---:B------:R-:W-:Y:S01]  /*5050*/  ISETP.NE.AND P2, PT, R6.reuse, RZ, PT ;  /* 0x000000ff0600720c */ /* 0x040fe20003f45270 */
[----:B--2---:R-:W0:Y:S01]  /*5060*/  LDC.64 R32, c[0x0][0x388] ;  /* 0x0000e200ff207b82 */ /* 0x004e220000000a00 */
[----:B------:R-:W-:-:S07]  /*5070*/  ISETP.GE.U32.AND P3, PT, R6, R19, PT ;  /* 0x000000130600720c */ /* 0x000fce0003f66070 */
[----:B------:R-:W1:Y:S04]  /*5080*/  LDC.64 R28, c[0x0][0x390] ;  /* 0x0000e400ff1c7b82 */ /* 0x000e680000000a00 */
[----:B------:R-:W-:Y:S02]  /*5090*/  @P2 IMAD.IADD R43, R41, 0x1, -R21 ;  /* 0x00000001292b2824 */ /* 0x000fe400078e0a15 */
[----:B------:R-:W-:Y:S02]  /*50a0*/  @!P3 IADD3 R45, PT, PT, R16, R41, RZ ;  /* 0x00000029102db210 */ /* 0x000fe40007ffe0ff */
[----:B------:R-:W2:Y:S08]  /*50b0*/  @P2 LDC.64 R34, c[0x0][0x390] ;  /* 0x0000e400ff222b82 */ /* 0x000eb00000000a00 */
[----:B------:R-:W3:Y:S08]  /*50c0*/  @!P3 LDC.64 R26, c[0x0][0x390] ;  /* 0x0000e400ff1abb82 */ /* 0x000ef00000000a00 */
[----:B------:R-:W4:Y:S01]  /*50d0*/  LDC.64 R30, c[0x0][0x380] ;  /* 0x0000e000ff1e7b82 */ /* 0x000f220000000a00 */
[----:B--2---:R-:W-:-:S06]  /*50e0*/  @P2 IMAD.WIDE R34, R43, 0x4, R34 ;  /* 0x000000042b222825 */ /* 0x004fcc00078e0222 */
[----:B------:R-:W2:Y:S01]  /*50f0*/  @P2 LDG.E R34, desc[UR12][R34.64] ;  /* 0x0000000c22222981 */ /* 0x000ea2000c1e1900 */
[----:B---3--:R-:W-:-:S06]  /*5100*/  @!P3 IMAD.WIDE R26, R45, 0x4, R26 ;  /* 0x000000042d1ab825 */ /* 0x008fcc00078e021a */
[----:B------:R3:W2:Y:S01]  /*5110*/  @!P3 LDG.E R26, desc[UR12][R26.64] ;  /* 0x0000000c1a1ab981 */ /* 0x0006a2000c1e1900 */
[----:B0-----:R-:W-:-:S04]  /*5120*/  IMAD.WIDE R32, R41, 0x4, R32 ;  /* 0x0000000429207825 */ /* 0x001fc800078e0220 */
[C---:B-1----:R-:W-:Y:S02]  /*5130*/  IMAD.WIDE R28, R41.reuse, 0x4, R28 ;  /* 0x00000004291c7825 */ /* 0x042fe400078e021c */
[----:B------:R0:W5:Y:S02]  /*5140*/  LDG.E R32, desc[UR12][R32.64] ;  /* 0x0000000c20207981 */ /* 0x000164000c1e1900 */
[----:B----4-:R-:W-:Y:S02]  /*5150*/  IMAD.WIDE R30, R41, 0x4, R30 ;  /* 0x00000004291e7825 */ /* 0x010fe400078e021e */
[----:B------:R0:W5:Y:S04]  /*5160*/  LDG.E R14, desc[UR12][R28.64] ;  /* 0x0000000c1c0e7981 */ /* 0x000168000c1e1900 */
[----:B------:R0:W5:Y:S01]  /*5170*/  LDG.E R38, desc[UR12][R30.64] ;  /* 0x0000000c1e267981 */ /* 0x000162000c1e1900 */
[----:B------:R-:W-:-:S04]  /*5180*/  IMAD.IADD R40, R39, 0x1, R24 ;  /* 0x0000000127287824 */ /* 0x000fc800078e0218 */
[--C-:B------:R-:W-:Y:S02]  /*5190*/  @P2 IMAD.IADD R25, R25, 0x1, R40.reuse ;  /* 0x0000000119192824 */ /* 0x100fe400078e0228 */
[----:B------:R-:W-:-:S03]  /*51a0*/  @!P3 IMAD.IADD R36, R36, 0x1, R40 ;  /* 0x000000012424b824 */ /* 0x000fc600078e0228 */
[----:B------:R-:W-:Y:S02]  /*51b0*/  @P2 LEA R25, R25, UR7, 0x2 ;  /* 0x0000000719192c11 */ /* 0x000fe4000f8e10ff */
[----:B---3--:R-:W-:Y:S02]  /*51c0*/  @!P3 LEA R27, R36, UR7, 0x2 ;  /* 0x00000007241bbc11 */ /* 0x008fe4000f8e10ff */
[----:B------:R-:W-:Y:S01]  /*51d0*/  ISETP.GE.AND P1, PT, R39, R24, PT ;  /* 0x000000182700720c */ /* 0x000fe20003f26270 */
[----:B------:R-:W-:Y:S01]  /*51e0*/  BSSY.RECONVERGENT B2, `(.L_x_81) ;  /* 0x0000014000027945 */ /* 0x000fe20003800200 */
[----:B--2---:R0:W-:Y:S04]  /*51f0*/  @P2 STS [R25], R34 ;  /* 0x0000002219002388 */ /* 0x0041e80000000800 */
[----:B------:R0:W-:Y:S07]  /*5200*/  @!P3 STS [R27], R26 ;  /* 0x0000001a1b00b388 */ /* 0x0001ee0000000800 */
        /* <DEDUP_REMOVED lines=10> */
[----:B------:R-:W3:Y:S01]  /*52b0*/  @!P2 LDG.E R26, desc[UR12][R26.64] ;  /* 0x0000000c1a1aa981 */ /* 0x000ee2000c1e1900 */
[----:B------:R-:W-:Y:S01]  /*52c0*/  @P1 IMAD.IADD R24, R23, 0x1, R39 ;  /* 0x0000000117181824 */ /* 0x000fe200078e0227 */
[----:B------:R-:W-:-:S04]  /*52d0*/  @!P2 IADD3 R30, PT, PT, R40, R23, R4 ;  /* 0x00000017281ea210 */ /* 0x000fc80007ffe004 */
[----:B------:R-:W-:Y:S02]  /*52e0*/  @P1 LEA R25, R24, UR7, 0x2 ;  /* 0x0000000718191c11 */ /* 0x000fe4000f8e10ff */
[----:B------:R-:W-:-:S03]  /*52f0*/  @!P2 LEA R31, R30, UR7, 0x2 ;  /* 0x000000071e1fac11 */ /* 0x000fc6000f8e10ff */
[----:B--2---:R1:W-:Y:S04]  /*5300*/  @P1 STS [R25], R28 ;  /* 0x0000001c19001388 */ /* 0x0043e80000000800 */
[----:B---3--:R1:W-:Y:S02]  /*5310*/  @!P2 STS [R31+0x4], R26 ;  /* 0x0000041a1f00a388 */ /* 0x0083e40000000800 */
.L_x_82:
[----:B------:R-:W-:Y:S05]  /*5320*/  BSYNC.RECONVERGENT B2 ;  /* 0x0000000000027941 */ /* 0x000fea0003800200 */
.L_x_81:
[----:B------:R-:W2:Y:S01]  /*5330*/  S2UR UR9, SR_CgaCtaId ;  /* 0x00000000000979c3 */ /* 0x000ea20000008800 */
[----:B------:R-:W-:Y:S01]  /*5340*/  UMOV UR8, 0x400 ;  /* 0x0000040000087882 */ /* 0x000fe20000000000 */
[----:B------:R-:W-:Y:S01]  /*5350*/  IMAD.IADD R23, R23, 0x1, R40 ;  /* 0x0000000117177824 */ /* 0x000fe200078e0228 */
[----:B------:R-:W-:-:S04]  /*5360*/  IADD3 R37, PT, PT, R37, R39, RZ ;  /* 0x0000002725257210 */ /* 0x000fc80007ffe0ff */
[----:B------:R-:W-:-:S05]  /*5370*/  LEA R23, R23, UR7, 0x2 ;  /* 0x0000000717177c11 */ /* 0x000fca000f8e10ff */
[----:B-----5:R3:W-:Y:S01]  /*5380*/  STS [R23], R14 ;  /* 0x0000000e17007388 */ /* 0x0207e20000000800 */
[----:B--2---:R-:W-:-:S06]  /*5390*/  ULEA UR8, UR9, UR8, 0x18 ;  /* 0x0000000809087291 */ /* 0x004fcc000f8ec0ff */
[C---:B01----:R-:W-:Y:S02]  /*53a0*/  LEA R25, R37.reuse, UR8, 0x2 ;  /* 0x0000000825197c11 */ /* 0x043fe4000f8e10ff */
[----:B------:R-:W-:-:S03]  /*53b0*/  LEA R37, R37, UR10, 0x2 ;  /* 0x0000000a25257c11 */ /* 0x000fc6000f8e10ff */
[----:B------:R3:W-:Y:S04]  /*53c0*/  STS [R25], R38 ;  /* 0x0000002619007388 */ /* 0x0007e80000000800 */
[----:B------:R3:W-:Y:S01]  /*53d0*/  STS [R37], R32 ;  /* 0x0000002025007388 */ /* 0x0007e20000000800 */
[----:B------:R-:W-:Y:S05]  /*53e0*/  BRA `(.L_x_67) ;  /* 0x0000001000407947 */ /* 0x000fea0003800000 */
.L_x_68:
[----:B------:R-:W-:Y:S01]  /*53f0*/  ISETP.GE.U32.AND P1, PT, R2, 0x3, PT ;  /* 0x000000030200780c */ /* 0x000fe20003f26070 */
        /* <DEDUP_REMOVED lines=9> */
[----:B------:R-:W-:Y:S02]  /*5490*/  IMAD.MOV.U32 R36, RZ, RZ, 0x4 ;  /* 0x00000004ff247424 */ /* 0x000fe400078e00ff */
[----:B------:R-:W-:Y:S01]  /*54a0*/  IMAD.MOV.U32 R47, RZ, RZ, R0 ;  /* 0x000000ffff2f7224 */ /* 0x000fe200078e0000 */
[----:B------:R-:W-:Y:S01]  /*54b0*/  LOP3.LUT R41, R41, 0xfffffffc, RZ, 0xc0, !PT ;  /* 0xfffffffc29297812 */ /* 0x000fe200078ec0ff */
[----:B------:R-:W-:Y:S01]  /*54c0*/  IMAD.IADD R39, R4, 0x1, R23 ;  /* 0x0000000104277824 */ /* 0x000fe200078e0217 */
[----:B0-----:R-:W-:-:S07]  /*54d0*/  LEA R25, R26, R25, 0x18 ;  /* 0x000000191a197211 */ /* 0x001fce00078ec0ff */
.L_x_101:
[----:B------:R-:W-:Y:S01]  /*54e0*/  VIMNMX R13, PT, PT, R47, R14, !PT ;  /* 0x0000000e2f0d7248 */ /* 0x000fe20007fe0100 */
[--C-:B-123--:R-:W-:Y:S01]  /*54f0*/  IMAD.IADD R42, R37, 0x1, R36.reuse ;  /* 0x00000001252a7824 */ /* 0x10efe200078e0224 */
[----:B-1----:R-:W-:Y:S01]  /*5500*/  IADD3 R26, PT, PT, R36, R24, RZ ;  /* 0x00000018241a7210 */ /* 0x002fe20007ffe0ff */
[----:B0-----:R-:W-:Y:S01]  /*5510*/  IMAD.IADD R43, R23, 0x1, R36 ;  /* 0x00000001172b7824 */ /* 0x001fe200078e0224 */
[----:B------:R-:W-:Y:S01]  /*5520*/  ISETP.GE.AND P1, PT, R13, UR16, PT ;  /* 0x000000100d007c0c */ /* 0x000fe2000bf26270 */
[----:B------:R-:W-:Y:S01]  /*5530*/  BSSY.RECONVERGENT B4, `(.L_x_85) ;  /* 0x0000026000047945 */ /* 0x000fe20003800200 */
[C---:B------:R-:W-:Y:S01]  /*5540*/  IMAD R40, R42.reuse, 0x4, R25 ;  /* 0x000000042a287824 */ /* 0x040fe200078e0219 */
[----:B------:R-:W-:Y:S01]  /*5550*/  LEA R42, R42, UR10, 0x2 ;  /* 0x0000000a2a2a7c11 */ /* 0x000fe2000f8e10ff */
[----:B------:R-:W-:Y:S01]  /*5560*/  IMAD.IADD R44, R26, 0x1, R39 ;  /* 0x000000011a2c7824 */ /* 0x000fe200078e0227 */
[----:B------:R-:W-:Y:S01]  /*5570*/  LEA R43, R43, UR7, 0x2 ;  /* 0x000000072b2b7c11 */ /* 0x000fe2000f8e10ff */
[----:B------:R-:W-:-:S03]  /*5580*/  IMAD.IADD R45, R23, 0x1, R26 ;  /* 0x00000001172d7824 */ /* 0x000fc600078e021a */
[----:B------:R-:W-:Y:S02]  /*5590*/  LEA R44, R44, UR7, 0x2 ;  /* 0x000000072c2c7c11 */ /* 0x000fe4000f8e10ff */
[----:B------:R-:W-:Y:S02]  /*55a0*/  LEA R45, R45, UR7, 0x2 ;  /* 0x000000072d2d7c11 */ /* 0x000fe4000f8e10ff */
[----:B------:R-:W-:Y:S05]  /*55b0*/  @P1 BRA `(.L_x_86) ;  /* 0x0000000000741947 */ /* 0x000fea0003800000 */
[----:B------:R-:W0:Y:S01]  /*55c0*/  LDC.64 R26, c[0x0][0x390] ;  /* 0x0000e400ff1a7b82 */ /* 0x000e220000000a00 */
[----:B------:R-:W-:-:S07]  /*55d0*/  IMAD.IADD R47, R38, 0x1, R47 ;  /* 0x00000001262f7824 */ /* 0x000fce00078e022f */
[----:B------:R-:W1:Y:S08]  /*55e0*/  LDC.64 R30, c[0x0][0x380] ;  /* 0x0000e000ff1e7b82 */ /* 0x000e700000000a00 */
[----:B------:R-:W2:Y:S01]  /*55f0*/  LDC.64 R28, c[0x0][0x388] ;  /* 0x0000e200ff1c7b82 */ /* 0x000ea20000000a00 */
[----:B0-----:R-:W-:-:S05]  /*5600*/  IMAD.WIDE R26, R47, 0x4, R26 ;  /* 0x000000042f1a7825 */ /* 0x001fca00078e021a */
[----:B------:R0:W5:Y:S01]  /*5610*/  LDG.E R32, desc[UR12][R26.64] ;  /* 0x0000000c1a207981 */ /* 0x000162000c1e1900 */
[----:B-1----:R-:W-:-:S05]  /*5620*/  IMAD.WIDE R30, R47, 0x4, R30 ;  /* 0x000000042f1e7825 */ /* 0x002fca00078e021e */
[----:B------:R0:W5:Y:S01]  /*5630*/  LDG.E R33, desc[UR12][R30.64] ;  /* 0x0000000c1e217981 */ /* 0x000162000c1e1900 */
[----:B--2---:R-:W-:-:S05]  /*5640*/  IMAD.WIDE R28, R47, 0x4, R28 ;  /* 0x000000042f1c7825 */ /* 0x004fca00078e021c */
[----:B------:R0:W5:Y:S01]  /*5650*/  LDG.E R35, desc[UR12][R28.64] ;  /* 0x0000000c1c237981 */ /* 0x000162000c1e1900 */
[----:B------:R-:W-:Y:S01]  /*5660*/  ISETP.GE.AND P1, PT, R36, R24, PT ;  /* 0x000000182400720c */ /* 0x000fe20003f26270 */
[----:B------:R-:W-:-:S12]  /*5670*/  BSSY.RECONVERGENT B5, `(.L_x_87) ;  /* 0x000000e000057945 */ /* 0x000fd80003800200 */
[----:B0-----:R-:W-:Y:S05]  /*5680*/  @P1 BRA `(.L_x_88) ;  /* 0x0000000000301947 */ /* 0x001fea0003800000 */
[C---:B------:R-:W-:Y:S02]  /*5690*/  ISETP.GE.AND P1, PT, R7.reuse, 0x1, PT ;  /* 0x000000010700780c */ /* 0x040fe40003f26270 */
[----:B------:R-:W-:-:S11]  /*56a0*/  ISETP.GE.U32.AND P2, PT, R7, R18, PT ;  /* 0x000000120700720c */ /* 0x000fd60003f46070 */
[----:B------:R-:W0:Y:S01]  /*56b0*/  @P1 LDC.64 R26, c[0x0][0x390] ;  /* 0x0000e400ff1a1b82 */ /* 0x000e220000000a00 */
        /* <DEDUP_REMOVED lines=9> */
.L_x_88:
[----:B------:R-:W-:Y:S05]  /*5750*/  BSYNC.RECONVERGENT B5 ;  /* 0x0000000000057941 */ /* 0x000fea0003800200 */
.L_x_87:
[----:B-----5:R1:W-:Y:S04]  /*5760*/  STS [R45], R32 ;  /* 0x000000202d007388 */ /* 0x0203e80000000800 */
[----:B------:R1:W-:Y:S04]  /*5770*/  STS [R40], R33 ;  /* 0x0000002128007388 */ /* 0x0003e80000000800 */
[----:B------:R1:W-:Y:S02]  /*5780*/  STS [R42], R35 ;  /* 0x000000232a007388 */ /* 0x0003e40000000800 */
.L_x_86:
[----:B------:R-:W-:Y:S05]  /*5790*/  BSYNC.RECONVERGENT B4 ;  /* 0x0000000000047941 */ /* 0x000fea0003800200 */
.L_x_85:
[----:B------:R-:W2:Y:S01]  /*57a0*/  LDCU.64 UR8, c[0x0][0x390] ;  /* 0x00007200ff0877ac */ /* 0x000ea20008000a00 */
[--C-:B------:R-:W-:Y:S01]  /*57b0*/  SHF.R.S32.HI R13, RZ, 0x1f, R9.reuse ;  /* 0x0000001fff0d7819 */ /* 0x100fe20000011409 */
[----:B------:R-:W-:Y:S01]  /*57c0*/  BSSY.RECONVERGENT B4, `(.L_x_89) ;  /* 0x000002b000047945 */ /* 0x000fe20003800200 */
[----:B0-----:R-:W-:Y:S01]  /*57d0*/  SHF.R.S32.HI R26, RZ, 0x1f, R36 ;  /* 0x0000001fff1a7819 */ /* 0x001fe20000011424 */
[----:B------:R-:W0:Y:S01]  /*57e0*/  LDCU.128 UR20, c[0x0][0x380] ;  /* 0x00007000ff1477ac */ /* 0x000e220008000c00 */
[----:B-1----:R-:W-:Y:S02]  /*57f0*/  SHF.R.S32.HI R33, RZ, 0x1f, R38 ;  /* 0x0000001fff217819 */ /* 0x002fe40000011426 */
[----:B------:R-:W-:Y:S02]  /*5800*/  IADD3 R31, P1, P2, R38, R36, R9 ;  /* 0x00000024261f7210 */ /* 0x000fe40007a3e009 */
[----:B------:R-:W-:Y:S02]  /*5810*/  IADD3 R46, PT, PT, R36, 0x1, RZ ;  /* 0x00000001242e7810 */ /* 0x000fe40007ffe0ff */
[----:B------:R-:W-:Y:S01]  /*5820*/  IADD3.X R33, PT, PT, R33, R26, R13, P1, P2 ;  /* 0x0000001a21217210 */ /* 0x000fe20000fe440d */
[C---:B------:R-:W-:Y:S01]  /*5830*/  IMAD.SHL.U32 R32, R31.reuse, 0x4, RZ ;  /* 0x000000041f207824 */ /* 0x040fe200078e00ff */
[----:B------:R-:W-:Y:S01]  /*5840*/  IADD3 R29, P1, PT, R31, -R24, RZ ;  /* 0x800000181f1d7210 */ /* 0x000fe20007f3e0ff */
[----:B------:R-:W-:Y:S01]  /*5850*/  IMAD.IADD R47, R9, 0x1, R46 ;  /* 0x00000001092f7824 */ /* 0x000fe200078e022e */
[----:B------:R-:W-:-:S03]  /*5860*/  IADD3 R27, P2, PT, R8, R31, RZ ;  /* 0x0000001f081b7210 */ /* 0x000fc60007f5e0ff */
[----:B------:R-:W-:Y:S01]  /*5870*/  IMAD.X R30, R33, 0x1, ~R20, P1 ;  /* 0x00000001211e7824 */ /* 0x000fe200008e0e14 */
[----:B--2---:R-:W-:Y:S01]  /*5880*/  LEA R34, P1, R29, UR8, 0x2 ;  /* 0x000000081d227c11 */ /* 0x004fe2000f8210ff */
[----:B------:R-:W-:Y:S01]  /*5890*/  IMAD.X R28, RZ, RZ, R33, P2 ;  /* 0x000000ffff1c7224 */ /* 0x000fe200010e0621 */
[----:B------:R-:W-:Y:S02]  /*58a0*/  LEA R26, P2, R27, UR8, 0x2 ;  /* 0x000000081b1a7c11 */ /* 0x000fe4000f8410ff */
[----:B------:R-:W-:Y:S02]  /*58b0*/  LEA.HI.X R35, R29, UR9, R30, 0x2, P1 ;  /* 0x000000091d237c11 */ /* 0x000fe400088f141e */
[----:B------:R-:W-:Y:S02]  /*58c0*/  VIMNMX R29, PT, PT, R47, R14, !PT ;  /* 0x0000000e2f1d7248 */ /* 0x000fe40007fe0100 */
[----:B------:R-:W-:Y:S02]  /*58d0*/  LEA.HI.X R27, R27, UR9, R28, 0x2, P2 ;  /* 0x000000091b1b7c11 */ /* 0x000fe400090f141c */
[----:B------:R-:W-:-:S02]  /*58e0*/  ISETP.GE.AND P1, PT, R29, UR16, PT ;  /* 0x000000101d007c0c */ /* 0x000fc4000bf26270 */
[----:B------:R-:W-:Y:S02]  /*58f0*/  SHF.L.U64.HI R33, R31, 0x2, R33 ;  /* 0x000000021f217819 */ /* 0x000fe40000010221 */
[C---:B0-----:R-:W-:Y:S02]  /*5900*/  IADD3 R28, P2, PT, R32.reuse, UR22, RZ ;  /* 0x00000016201c7c10 */ /* 0x041fe4000ff5e0ff */
[C---:B------:R-:W-:Y:S02]  /*5910*/  IADD3 R30, P3, PT, R32.reuse, UR20, RZ ;  /* 0x00000014201e7c10 */ /* 0x040fe4000ff7e0ff */
[----:B------:R-:W-:Y:S02]  /*5920*/  IADD3 R32, P4, PT, R32, UR8, RZ ;  /* 0x0000000820207c10 */ /* 0x000fe4000ff9e0ff */
[C---:B------:R-:W-:Y:S02]  /*5930*/  IADD3.X R29, PT, PT, R33.reuse, UR23, RZ, P2, !PT ;  /* 0x00000017211d7c10 */ /* 0x040fe400097fe4ff */
[----:B------:R-:W-:-:S02]  /*5940*/  IADD3.X R31, PT, PT, R33, UR21, RZ, P3, !PT ;  /* 0x00000015211f7c10 */ /* 0x000fc40009ffe4ff */
[----:B------:R-:W-:Y:S01]  /*5950*/  IADD3.X R33, PT, PT, R33, UR9, RZ, P4, !PT ;  /* 0x0000000921217c10 */ /* 0x000fe2000a7fe4ff */
[----:B------:R-:W-:Y:S06]  /*5960*/  @P1 BRA `(.L_x_90) ;  /* 0x0000000000401947 */ /* 0x000fec0003800000 */
[----:B------:R0:W5:Y:S04]  /*5970*/  LDG.E R48, desc[UR12][R32.64+0x4] ;  /* 0x0000040c20307981 */ /* 0x000168000c1e1900 */
[----:B------:R0:W5:Y:S04]  /*5980*/  LDG.E R51, desc[UR12][R30.64+0x4] ;  /* 0x0000040c1e337981 */ /* 0x000168000c1e1900 */
[----:B------:R0:W5:Y:S01]  /*5990*/  LDG.E R53, desc[UR12][R28.64+0x4] ;  /* 0x0000040c1c357981 */ /* 0x000162000c1e1900 */
[----:B------:R-:W-:Y:S01]  /*59a0*/  ISETP.GE.AND P1, PT, R46, R24, PT ;  /* 0x000000182e00720c */ /* 0x000fe20003f26270 */
[----:B------:R-:W-:-:S12]  /*59b0*/  BSSY.RECONVERGENT B5, `(.L_x_91) ;  /* 0x0000008000057945 */ /* 0x000fd80003800200 */
[----:B0-----:R-:W-:Y:S05]  /*59c0*/  @P1 BRA `(.L_x_92) ;  /* 0x0000000000181947 */ /* 0x001fea0003800000 */
[C---:B------:R-:W-:Y:S02]  /*59d0*/  ISETP.GE.AND P1, PT, R7.reuse, 0x1, PT ;  /* 0x000000010700780c */ /* 0x040fe40003f26270 */
[----:B------:R-:W-:-:S11]  /*59e0*/  ISETP.GE.U32.AND P2, PT, R7, R18, PT ;  /* 0x000000120700720c */ /* 0x000fd60003f46070 */
[----:B------:R-:W2:Y:S04]  /*59f0*/  @P1 LDG.E R46, desc[UR12][R34.64+0x4] ;  /* 0x0000040c222e1981 */ /* 0x000ea8000c1e1900 */
[----:B------:R-:W3:Y:S04]  /*5a00*/  @!P2 LDG.E R49, desc[UR12][R26.64+0x4] ;  /* 0x0000040c1a31a981 */ /* 0x000ee8000c1e1900 */
[----:B--2---:R0:W-:Y:S04]  /*5a10*/  @P1 STS [R43+0x4], R46 ;  /* 0x0000042e2b001388 */ /* 0x0041e80000000800 */
[----:B---3--:R0:W-:Y:S02]  /*5a20*/  @!P2 STS [R44+0x8], R49 ;  /* 0x000008312c00a388 */ /* 0x0081e40000000800 */
.L_x_92:
[----:B------:R-:W-:Y:S05]  /*5a30*/  BSYNC.RECONVERGENT B5 ;  /* 0x0000000000057941 */ /* 0x000fea0003800200 */
.L_x_91:
[----:B-----5:R1:W-:Y:S04]  /*5a40*/  STS [R45+0x4], R48 ;  /* 0x000004302d007388 */ /* 0x0203e80000000800 */
[----:B------:R1:W-:Y:S04]  /*5a50*/  STS [R40+0x4], R51 ;  /* 0x0000043328007388 */ /* 0x0003e80000000800 */
[----:B------:R1:W-:Y:S02]  /*5a60*/  STS [R42+0x4], R53 ;  /* 0x000004352a007388 */ /* 0x0003e40000000800 */
.L_x_90:
[----:B------:R-:W-:Y:S05]  /*5a70*/  BSYNC.RECONVERGENT B4 ;  /* 0x0000000000047941 */ /* 0x000fea0003800200 */
.L_x_89:
[----:B0-----:R-:W-:Y:S01]  /*5a80*/  VIADDMNMX R46, R47, 0x1, R14, !PT ;  /* 0x000000012f2e7846 */ /* 0x001fe2000780010e */
[----:B------:R-:W-:Y:S03]  /*5a90*/  BSSY.RECONVERGENT B4, `(.L_x_93) ;  /* 0x0000014000047945 */ /* 0x000fe60003800200 */
[----:B------:R-:W-:-:S13]  /*5aa0*/  ISETP.GE.AND P1, PT, R46, UR16, PT ;  /* 0x000000102e007c0c */ /* 0x000fda000bf26270 */
[----:B------:R-:W-:Y:S05]  /*5ab0*/  @P1 BRA `(.L_x_94) ;  /* 0x0000000000441947 */ /* 0x000fea0003800000 */
[----:B-1----:R0:W5:Y:S04]  /*5ac0*/  LDG.E R48, desc[UR12][R32.64+0x8] ;  /* 0x0000080c20307981 */ /* 0x002168000c1e1900 */
[----:B------:R0:W5:Y:S04]  /*5ad0*/  LDG.E R51, desc[UR12][R30.64+0x8] ;  /* 0x0000080c1e337981 */ /* 0x000168000c1e1900 */
[----:B------:R0:W5:Y:S01]  /*5ae0*/  LDG.E R53, desc[UR12][R28.64+0x8] ;  /* 0x0000080c1c357981 */ /* 0x000162000c1e1900 */
[----:B------:R-:W-:Y:S01]  /*5af0*/  VIADD R49, R36, 0x2 ;  /* 0x0000000224317836 */ /* 0x000fe20000000000 */
[----:B------:R-:W-:Y:S04]  /*5b00*/  BSSY.RECONVERGENT B5, `(.L_x_95) ;  /* 0x0000009000057945 */ /* 0x000fe80003800200 */
[----:B------:R-:W-:-:S13]  /*5b10*/  ISETP.GE.AND P1, PT, R49, R24, PT ;  /* 0x000000183100720c */ /* 0x000fda0003f26270 */
[----:B0-----:R-:W-:Y:S05]  /*5b20*/  @P1 BRA `(.L_x_96) ;  /* 0x0000000000181947 */ /* 0x001fea0003800000 */
[C---:B------:R-:W-:Y:S02]  /*5b30*/  ISETP.GE.AND P1, PT, R7.reuse, 0x1, PT ;  /* 0x000000010700780c */ /* 0x040fe40003f26270 */
[----:B------:R-:W-:-:S11]  /*5b40*/  ISETP.GE.U32.AND P2, PT, R7, R18, PT ;  /* 0x000000120700720c */ /* 0x000fd60003f46070 */
[----:B------:R-:W2:Y:S04]  /*5b50*/  @P1 LDG.E R46, desc[UR12][R34.64+0x8] ;  /* 0x0000080c222e1981 */ /* 0x000ea8000c1e1900 */
[----:B------:R-:W3:Y:S04]  /*5b60*/  @!P2 LDG.E R49, desc[UR12][R26.64+0x8] ;  /* 0x0000080c1a31a981 */ /* 0x000ee8000c1e1900 */
[----:B--2---:R0:W-:Y:S04]  /*5b70*/  @P1 STS [R43+0x8], R46 ;  /* 0x0000082e2b001388 */ /* 0x0041e80000000800 */
[----:B---3--:R0:W-:Y:S02]  /*5b80*/  @!P2 STS [R44+0xc], R49 ;  /* 0x00000c312c00a388 */ /* 0x0081e40000000800 */
.L_x_96:
[----:B------:R-:W-:Y:S05]  /*5b90*/  BSYNC.RECONVERGENT B5 ;  /* 0x0000000000057941 */ /* 0x000fea0003800200 */
.L_x_95:
[----:B-----5:R2:W-:Y:S04]  /*5ba0*/  STS [R45+0x8], R48 ;  /* 0x000008302d007388 */ /* 0x0205e80000000800 */
[----:B------:R2:W-:Y:S04]  /*5bb0*/  STS [R40+0x8], R51 ;  /* 0x0000083328007388 */ /* 0x0005e80000000800 */
[----:B------:R2:W-:Y:S02]  /*5bc0*/  STS [R42+0x8], R53 ;  /* 0x000008352a007388 */ /* 0x0005e40000000800 */
.L_x_94:
[----:B------:R-:W-:Y:S05]  /*5bd0*/  BSYNC.RECONVERGENT B4 ;  /* 0x0000000000047941 */ /* 0x000fea0003800200 */
.L_x_93:
[----:B0-----:R-:W-:Y:S01]  /*5be0*/  VIADDMNMX R46, R47, 0x2, R14, !PT ;  /* 0x000000022f2e7846 */ /* 0x001fe2000780010e */
[----:B------:R-:W-:Y:S03]  /*5bf0*/  BSSY.RECONVERGENT B4, `(.L_x_97) ;  /* 0x0000014000047945 */ /* 0x000fe60003800200 */
[----:B------:R-:W-:-:S13]  /*5c00*/  ISETP.GE.AND P1, PT, R46, UR16, PT ;  /* 0x000000102e007c0c */ /* 0x000fda000bf26270 */
[----:B------:R-:W-:Y:S05]  /*5c10*/  @P1 BRA `(.L_x_98) ;  /* 0x0000000000441947 */ /* 0x000fea0003800000 */
[----:B------:R0:W5:Y:S04]  /*5c20*/  LDG.E R32, desc[UR12][R32.64+0xc] ;  /* 0x00000c0c20207981 */ /* 0x000168000c1e1900 */
        /* <DEDUP_REMOVED lines=8> */
[----:B------:R-:W3:Y:S04]  /*5cb0*/  @P1 LDG.E R34, desc[UR12][R34.64+0xc] ;  /* 0x00000c0c22221981 */ /* 0x000ee8000c1e1900 */
[----:B------:R-:W4:Y:S04]  /*5cc0*/  @!P2 LDG.E R27, desc[UR12][R26.64+0xc] ;  /* 0x00000c0c1a1ba981 */ /* 0x000f28000c1e1900 */
[----:B---3--:R0:W-:Y:S04]  /*5cd0*/  @P1 STS [R43+0xc], R34 ;  /* 0x00000c222b001388 */ /* 0x0081e80000000800 */
[----:B----4-:R0:W-:Y:S02]  /*5ce0*/  @!P2 STS [R44+0x10], R27 ;  /* 0x0000101b2c00a388 */ /* 0x0101e40000000800 */
.L_x_100:
[----:B------:R-:W-:Y:S05]  /*5cf0*/  BSYNC.RECONVERGENT B5 ;  /* 0x0000000000057941 */ /* 0x000fea0003800200 */
.L_x_99:
[----:B-----5:R3:W-:Y:S04]  /*5d00*/  STS [R45+0xc], R32 ;  /* 0x00000c202d007388 */ /* 0x0207e80000000800 */
[----:B------:R3:W-:Y:S04]  /*5d10*/  STS [R40+0xc], R31 ;  /* 0x00000c1f28007388 */ /* 0x0007e80000000800 */
[----:B------:R3:W-:Y:S02]  /*5d20*/  STS [R42+0xc], R29 ;  /* 0x00000c1d2a007388 */ /* 0x0007e40000000800 */
.L_x_98:
[----:B------:R-:W-:Y:S05]  /*5d30*/  BSYNC.RECONVERGENT B4 ;  /* 0x0000000000047941 */ /* 0x000fea0003800200 */
.L_x_97:
[C---:B------:R-:W-:Y:S01]  /*5d40*/  ISETP.NE.AND P1, PT, R36.reuse, R41, PT ;  /* 0x000000292400720c */ /* 0x040fe20003f25270 */
[----:B------:R-:W-:Y:S01]  /*5d50*/  VIADD R36, R36, 0x4 ;  /* 0x0000000424247836 */ /* 0x000fe20000000000 */
[----:B------:R-:W-:-:S11]  /*5d60*/  IADD3 R47, PT, PT, R47, 0x3, RZ ;  /* 0x000000032f2f7810 */ /* 0x000fd60007ffe0ff */
[----:B------:R-:W-:Y:S05]  /*5d70*/  @P1 BRA `(.L_x_101) ;  /* 0xfffffff400d81947 */ /* 0x000fea000383ffff */
[----:B------:R-:W-:Y:S05]  /*5d80*/  BSYNC.RECONVERGENT B3 ;  /* 0x0000000000037941 */ /* 0x000fea0003800200 */
.L_x_84:
[----:B------:R-:W-:Y:S05]  /*5d90*/  BSYNC.RECONVERGENT B2 ;  /* 0x0000000000027941 */ /* 0x000fea0003800200 */
.L_x_83:
[----:B------:R-:W-:-:S13]  /*5da0*/  ISETP.NE.AND P1, PT, R22, RZ, PT ;  /* 0x000000ff1600720c */ /* 0x000fda0003f25270 */
[----:B------:R-:W-:Y:S05]  /*5db0*/  @!P1 BRA `(.L_x_67) ;  /* 0x0000000400cc9947 */ /* 0x000fea0003800000 */
[----:B------:R-:W4:Y:S01]  /*5dc0*/  S2UR UR9, SR_CgaCtaId ;  /* 0x00000000000979c3 */ /* 0x000f220000008800 */
[----:B------:R-:W-:Y:S01]  /*5dd0*/  VIMNMX R25, PT, PT, R47, R14, !PT ;  /* 0x0000000e2f197248 */ /* 0x000fe20007fe0100 */
[----:B------:R-:W-:Y:S01]  /*5de0*/  IMAD.IADD R26, R36, 0x1, R24 ;  /* 0x00000001241a7824 */ /* 0x000fe200078e0218 */
[----:B------:R-:W-:Y:S01]  /*5df0*/  UMOV UR8, 0x400 ;  /* 0x0000040000087882 */ /* 0x000fe20000000000 */
[--C-:B-123--:R-:W-:Y:S01]  /*5e00*/  IMAD.IADD R40, R37, 0x1, R36.reuse ;  /* 0x0000000125287824 */ /* 0x10efe200078e0224 */
[----:B------:R-:W-:Y:S01]  /*5e10*/  ISETP.GE.AND P1, PT, R25, UR16, PT ;  /* 0x0000001019007c0c */ /* 0x000fe2000bf26270 */
[C---:B------:R-:W-:Y:S01]  /*5e20*/  IMAD.IADD R39, R23.reuse, 0x1, R36 ;  /* 0x0000000117277824 */ /* 0x040fe200078e0224 */
[----:B------:R-:W-:Y:S01]  /*5e30*/  IADD3 R25, PT, PT, R26, R23, R4 ;  /* 0x000000171a197210 */ /* 0x000fe20007ffe004 */
[----:B------:R-:W-:Y:S01]  /*5e40*/  IMAD.IADD R23, R23, 0x1, R26 ;  /* 0x0000000117177824 */ /* 0x000fe200078e021a */
[----:B------:R-:W-:Y:S01]  /*5e50*/  LEA R37, R40, UR10, 0x2 ;  /* 0x0000000a28257c11 */ /* 0x000fe2000f8e10ff */
[----:B------:R-:W-:Y:S01]  /*5e60*/  BSSY.RECONVERGENT B2, `(.L_x_102) ;  /* 0x0000024000027945 */ /* 0x000fe20003800200 */
[----:B------:R-:W-:-:S02]  /*5e70*/  LEA R39, R39, UR7, 0x2 ;  /* 0x0000000727277c11 */ /* 0x000fc4000f8e10ff */
[----:B------:R-:W-:Y:S02]  /*5e80*/  LEA R25, R25, UR7, 0x2 ;  /* 0x0000000719197c11 */ /* 0x000fe4000f8e10ff */
[----:B------:R-:W-:Y:S01]  /*5e90*/  LEA R23, R23, UR7, 0x2 ;  /* 0x0000000717177c11 */ /* 0x000fe2000f8e10ff */
[----:B----4-:R-:W-:-:S06]  /*5ea0*/  ULEA UR8, UR9, UR8, 0x18 ;  /* 0x0000000809087291 */ /* 0x010fcc000f8ec0ff */
[----:B------:R-:W-:Y:S01]  /*5eb0*/  LEA R40, R40, UR8, 0x2 ;  /* 0x0000000828287c11 */ /* 0x000fe2000f8e10ff */
[----:B------:R-:W-:Y:S06]  /*5ec0*/  @P1 BRA `(.L_x_103) ;  /* 0x0000000000741947 */ /* 0x000fec0003800000 */
[----:B------:R-:W1:Y:S01]  /*5ed0*/  LDC.64 R28, c[0x0][0x390] ;  /* 0x0000e400ff1c7b82 */ /* 0x000e620000000a00 */
[----:B------:R-:W-:-:S07]  /*5ee0*/  IMAD.IADD R33, R38, 0x1, R47 ;  /* 0x0000000126217824 */ /* 0x000fce00078e022f */
[----:B------:R-:W2:Y:S08]  /*5ef0*/  LDC.64 R30, c[0x0][0x380] ;  /* 0x0000e000ff1e7b82 */ /* 0x000eb00000000a00 */
[----:B0-----:R-:W0:Y:S01]  /*5f00*/  LDC.64 R26, c[0x0][0x388] ;  /* 0x0000e200ff1a7b82 */ /* 0x001e220000000a00 */
[----:B-1----:R-:W-:-:S05]  /*5f10*/  IMAD.WIDE R28, R33, 0x4, R28 ;  /* 0x00000004211c7825 */ /* 0x002fca00078e021c */
[----:B------:R1:W5:Y:S01]  /*5f20*/  LDG.E R32, desc[UR12][R28.64] ;  /* 0x0000000c1c207981 */ /* 0x000362000c1e1900 */
[----:B--2---:R-:W-:-:S05]  /*5f30*/  IMAD.WIDE R30, R33, 0x4, R30 ;  /* 0x00000004211e7825 */ /* 0x004fca00078e021e */
[----:B------:R1:W5:Y:S01]  /*5f40*/  LDG.E R35, desc[UR12][R30.64] ;  /* 0x0000000c1e237981 */ /* 0x000362000c1e1900 */
[----:B0-----:R-:W-:-:S05]  /*5f50*/  IMAD.WIDE R26, R33, 0x4, R26 ;  /* 0x00000004211a7825 */ /* 0x001fca00078e021a */
[----:B------:R1:W5:Y:S01]  /*5f60*/  LDG.E R34, desc[UR12][R26.64] ;  /* 0x0000000c1a227981 */ /* 0x000362000c1e1900 */
[----:B------:R-:W-:Y:S01]  /*5f70*/  ISETP.GE.AND P1, PT, R36, R24, PT ;  /* 0x000000182400720c */ /* 0x000fe20003f26270 */
[----:B------:R-:W-:-:S12]  /*5f80*/  BSSY.RECONVERGENT B3, `(.L_x_104) ;  /* 0x000000e000037945 */ /* 0x000fd80003800200 */
[----:B-1----:R-:W-:Y:S05]  /*5f90*/  @P1 BRA `(.L_x_105) ;  /* 0x0000000000301947 */ /* 0x002fea0003800000 */
        /* <DEDUP_REMOVED lines=12> */
.L_x_105:
[----:B------:R-:W-:Y:S05]  /*6060*/  BSYNC.RECONVERGENT B3 ;  /* 0x0000000000037941 */ /* 0x000fea0003800200 */
.L_x_104:
[----:B-----5:R1:W-:Y:S04]  /*6070*/  STS [R23], R32 ;  /* 0x0000002017007388 */ /* 0x0203e80000000800 */
[----:B------:R1:W-:Y:S04]  /*6080*/  STS [R40], R35 ;  /* 0x0000002328007388 */ /* 0x0003e80000000800 */
[----:B------:R1:W-:Y:S02]  /*6090*/  STS [R37], R34 ;  /* 0x0000002225007388 */ /* 0x0003e40000000800 */
.L_x_103:
[----:B------:R-:W-:Y:S05]  /*60a0*/  BSYNC.RECONVERGENT B2 ;  /* 0x0000000000027941 */ /* 0x000fea0003800200 */
.L_x_102:
[----:B------:R-:W-:-:S13]  /*60b0*/  ISETP.NE.AND P1, PT, R22, 0x1, PT ;  /* 0x000000011600780c */ /* 0x000fda0003f25270 */
[----:B------:R-:W-:Y:S05]  /*60c0*/  @!P1 BRA `(.L_x_67) ;  /* 0x0000000400089947 */ /* 0x000fea0003800000 */
[----:B------:R-:W2:Y:S01]  /*60d0*/  LDCU.64 UR8, c[0x0][0x390] ;  /* 0x00007200ff0877ac */ /* 0x000ea20008000a00 */
[----:B0-----:R-:W-:Y:S01]  /*60e0*/  SHF.R.S32.HI R27, RZ, 0x1f, R38 ;  /* 0x0000001fff1b7819 */ /* 0x001fe20000011426 */
[----:B------:R-:W-:Y:S01]  /*60f0*/  BSSY.RECONVERGENT B2, `(.L_x_106) ;  /* 0x0000029000027945 */ /* 0x000fe20003800200 */
[----:B-1----:R-:W-:Y:S01]  /*6100*/  IADD3 R35, P1, P2, R38, R36, R9 ;  /* 0x0000002426237210 */ /* 0x002fe20007a3e009 */
[----:B------:R-:W0:Y:S01]  /*6110*/  LDCU.128 UR20, c[0x0][0x380] ;  /* 0x00007000ff1477ac */ /* 0x000e220008000c00 */
[----:B------:R-:W-:Y:S02]  /*6120*/  SHF.R.S32.HI R26, RZ, 0x1f, R36 ;  /* 0x0000001fff1a7819 */ /* 0x000fe40000011424 */
[----:B------:R-:W-:Y:S01]  /*6130*/  IADD3 R43, PT, PT, R36, 0x1, RZ ;  /* 0x00000001242b7810 */ /* 0x000fe20007ffe0ff */
[----:B------:R-:W-:Y:S01]  /*6140*/  IMAD.SHL.U32 R34, R35, 0x4, RZ ;  /* 0x0000000423227824 */ /* 0x000fe200078e00ff */
[----:B------:R-:W-:Y:S02]  /*6150*/  IADD3.X R38, PT, PT, R27, R26, R13, P1, P2 ;  /* 0x0000001a1b267210 */ /* 0x000fe40000fe440d */
[----:B------:R-:W-:-:S02]  /*6160*/  IADD3 R27, P1, PT, R35, -R24, RZ ;  /* 0x80000018231b7210 */ /* 0x000fc40007f3e0ff */
[----:B------:R-:W-:-:S03]  /*6170*/  VIADDMNMX R29, R43, R9, R14, !PT ;  /* 0x000000092b1d7246 */ /* 0x000fc6000780010e */
[----:B------:R-:W-:Y:S01]  /*6180*/  IMAD.X R28, R38, 0x1, ~R20, P1 ;  /* 0x00000001261c7824 */ /* 0x000fe200008e0e14 */
[----:B------:R-:W-:Y:S02]  /*6190*/  ISETP.GE.AND P1, PT, R29, UR16, PT ;  /* 0x000000101d007c0c */ /* 0x000fe4000bf26270 */
[----:B------:R-:W-:Y:S02]  /*61a0*/  IADD3 R29, P3, PT, R8, R35, RZ ;  /* 0x00000023081d7210 */ /* 0x000fe40007f7e0ff */
[----:B--2---:R-:W-:Y:S02]  /*61b0*/  LEA R26, P2, R27, UR8, 0x2 ;  /* 0x000000081b1a7c11 */ /* 0x004fe4000f8410ff */
[--C-:B------:R-:W-:Y:S01]  /*61c0*/  SHF.L.U64.HI R35, R35, 0x2, R38.reuse ;  /* 0x0000000223237819 */ /* 0x100fe20000010226 */
[----:B------:R-:W-:Y:S01]  /*61d0*/  IMAD.X R38, RZ, RZ, R38, P3 ;  /* 0x000000ffff267224 */ /* 0x000fe200018e0626 */
[----:B------:R-:W-:Y:S02]  /*61e0*/  LEA.HI.X R27, R27, UR9, R28, 0x2, P2 ;  /* 0x000000091b1b7c11 */ /* 0x000fe400090f141c */
[----:B0-----:R-:W-:-:S02]  /*61f0*/  IADD3 R30, P3, PT, R34, UR22, RZ ;  /* 0x00000016221e7c10 */ /* 0x001fc4000ff7e0ff */
[C---:B------:R-:W-:Y:S02]  /*6200*/  IADD3 R32, P4, PT, R34.reuse, UR20, RZ ;  /* 0x0000001422207c10 */ /* 0x040fe4000ff9e0ff */
[----:B------:R-:W-:Y:S02]  /*6210*/  LEA R28, P2, R29, UR8, 0x2 ;  /* 0x000000081d1c7c11 */ /* 0x000fe4000f8410ff */
[----:B------:R-:W-:Y:S02]  /*6220*/  IADD3 R34, P5, PT, R34, UR8, RZ ;  /* 0x0000000822227c10 */ /* 0x000fe4000ffbe0ff */
[C---:B------:R-:W-:Y:S02]  /*6230*/  IADD3.X R31, PT, PT, R35.reuse, UR23, RZ, P3, !PT ;  /* 0x00000017231f7c10 */ /* 0x040fe40009ffe4ff */
[----:B------:R-:W-:Y:S02]  /*6240*/  IADD3.X R33, PT, PT, R35, UR21, RZ, P4, !PT ;  /* 0x0000001523217c10 */ /* 0x000fe4000a7fe4ff */
[----:B------:R-:W-:-:S02]  /*6250*/  LEA.HI.X R29, R29, UR9, R38, 0x2, P2 ;  /* 0x000000091d1d7c11 */ /* 0x000fc400090f1426 */
        /* <DEDUP_REMOVED lines=14> */
.L_x_109:
[----:B------:R-:W-:Y:S05]  /*6340*/  BSYNC.RECONVERGENT B3 ;  /* 0x0000000000037941 */ /* 0x000fea0003800200 */
.L_x_108:
[----:B-----5:R1:W-:Y:S04]  /*6350*/  STS [R23+0x4], R44 ;  /* 0x0000042c17007388 */ /* 0x0203e80000000800 */
[----:B------:R1:W-:Y:S04]  /*6360*/  STS [R40+0x4], R41 ;  /* 0x0000042928007388 */ /* 0x0003e80000000800 */
[----:B------:R1:W-:Y:S02]  /*6370*/  STS [R37+0x4], R46 ;  /* 0x0000042e25007388 */ /* 0x0003e40000000800 */
.L_x_107:
[----:B------:R-:W-:Y:S05]  /*6380*/  BSYNC.RECONVERGENT B2 ;  /* 0x0000000000027941 */ /* 0x000fea0003800200 */
.L_x_106:
[----:B-1----:R-:W-:-:S04]  /*6390*/  IADD3 R41, PT, PT, R36, 0x2, R9 ;  /* 0x0000000224297810 */ /* 0x002fc80007ffe009 */
[----:B------:R-:W-:-:S04]  /*63a0*/  VIMNMX R41, PT, PT, R41, R14, !PT ;  /* 0x0000000e29297248 */ /* 0x000fc80007fe0100 */
[----:B------:R-:W-:-:S04]  /*63b0*/  ISETP.GE.AND P1, PT, R41, UR16, PT ;  /* 0x0000001029007c0c */ /* 0x000fc8000bf26270 */
[----:B------:R-:W-:-:S13]  /*63c0*/  ISETP.EQ.OR P1, PT, R22, 0x2, P1 ;  /* 0x000000021600780c */ /* 0x000fda0000f22670 */
[----:B------:R-:W-:Y:S05]  /*63d0*/  @P1 BRA `(.L_x_67) ;  /* 0x0000000000441947 */ /* 0x000fea0003800000 */
[----:B------:R1:W5:Y:S04]  /*63e0*/  LDG.E R34, desc[UR12][R34.64+0x8] ;  /* 0x0000080c22227981 */ /* 0x000368000c1e1900 */
[----:B------:R1:W5:Y:S04]  /*63f0*/  LDG.E R33, desc[UR12][R32.64+0x8] ;  /* 0x0000080c20217981 */ /* 0x000368000c1e1900 */
[----:B------:R1:W5:Y:S01]  /*6400*/  LDG.E R30, desc[UR12][R30.64+0x8] ;  /* 0x0000080c1e1e7981 */ /* 0x000362000c1e1900 */
[----:B------:R-:W-:Y:S01]  /*6410*/  VIADD R41, R36, 0x2 ;  /* 0x0000000224297836 */ /* 0x000fe20000000000 */
[----:B------:R-:W-:Y:S04]  /*6420*/  BSSY.RECONVERGENT B2, `(.L_x_110) ;  /* 0x0000009000027945 */ /* 0x000fe80003800200 */
[----:B------:R-:W-:-:S13]  /*6430*/  ISETP.GE.AND P1, PT, R41, R24, PT ;  /* 0x000000182900720c */ /* 0x000fda0003f26270 */
[----:B-1----:R-:W-:Y:S05]  /*6440*/  @P1 BRA `(.L_x_111) ;  /* 0x0000000000181947 */ /* 0x002fea0003800000 */
[C---:B------:R-:W-:Y:S02]  /*6450*/  ISETP.GE.AND P1, PT, R7.reuse, 0x1, PT ;  /* 0x000000010700780c */ /* 0x040fe40003f26270 */
[----:B------:R-:W-:-:S11]  /*6460*/  ISETP.GE.U32.AND P2, PT, R7, R18, PT ;  /* 0x000000120700720c */ /* 0x000fd60003f46070 */
[----:B------:R-:W2:Y:S04]  /*6470*/  @P1 LDG.E R26, desc[UR12][R26.64+0x8] ;  /* 0x0000080c1a1a1981 */ /* 0x000ea8000c1e1900 */
[----:B------:R-:W3:Y:S04]  /*6480*/  @!P2 LDG.E R28, desc[UR12][R28.64+0x8] ;  /* 0x0000080c1c1ca981 */ /* 0x000ee8000c1e1900 */
[----:B--2---:R1:W-:Y:S04]  /*6490*/  @P1 STS [R39+0x8], R26 ;  /* 0x0000081a27001388 */ /* 0x0043e80000000800 */
[----:B---3--:R1:W-:Y:S02]  /*64a0*/  @!P2 STS [R25+0xc], R28 ;  /* 0x00000c1c1900a388 */ /* 0x0083e40000000800 */
.L_x_111:
[----:B------:R-:W-:Y:S05]  /*64b0*/  BSYNC.RECONVERGENT B2 ;  /* 0x0000000000027941 */ /* 0x000fea0003800200 */
.L_x_110:
[----:B-----5:R4:W-:Y:S04]  /*64c0*/  STS [R23+0x8], R34 ;  /* 0x0000082217007388 */ /* 0x0209e80000000800 */
[----:B------:R4:W-:Y:S04]  /*64d0*/  STS [R40+0x8], R33 ;  /* 0x0000082128007388 */ /* 0x0009e80000000800 */
[----:B------:R4:W-:Y:S02]  /*64e0*/  STS [R37+0x8], R30 ;  /* 0x0000081e25007388 */ /* 0x0009e40000000800 */
.L_x_67:
[----:B------:R-:W-:Y:S05]  /*64f0*/  BSYNC.RECONVERGENT B0 ;  /* 0x0000000000007941 */ /* 0x000fea0003800200 */
.L_x_66:
[----:B---3--:R-:W-:Y:S02]  /*6500*/  IMAD.IADD R14, R12, 0x1, R15 ;  /* 0x000000010c0e7824 */ /* 0x008fe400078e020f */
[----:B------:R-:W-:-:S03]  /*6510*/  VIADD R15, R15, 0x1 ;  /* 0x000000010f0f7836 */ /* 0x000fc60000000000 */
[----:B------:R-:W-:Y:S02]  /*6520*/  ISETP.LT.AND P2, PT, R14, UR16, PT ;  /* 0x000000100e007c0c */ /* 0x000fe4000bf41270 */
[----:B------:R-:W-:-:S13]  /*6530*/  ISETP.GE.AND P1, PT, R15, UR15, PT ;  /* 0x0000000f0f007c0c */ /* 0x000fda000bf26270 */
[----:B------:R-:W-:Y:S05]  /*6540*/  @!P1 BRA P2, `(.L_x_112) ;  /* 0xffffffdc00c49947 */ /* 0x000fea000103ffff */
.L_x_65:
[----:B------:R-:W-:Y:S05]  /*6550*/  BSYNC.RECONVERGENT B1 ;  /* 0x0000000000017941 */ /* 0x000fea0003800200 */
.L_x_64:
[----:B------:R-:W5:Y:S01]  /*6560*/  LDCU UR11, c[0x3][URZ] ;  /* 0x00c00000ff0b77ac */ /* 0x000f620008000800 */
[----:B------:R-:W-:Y:S01]  /*6570*/  BSSY.RECONVERGENT B2, `(.L_x_113) ;  /* 0x0000453000027945 */ /* 0x000fe20003800200 */
[----:B------:R-:W-:Y:S01]  /*6580*/  BAR.SYNC.DEFER_BLOCKING 0x0 ;  /* 0x0000000000007b1d */ /* 0x000fe20000010000 */
[----:B-----5:R-:W-:-:S13]  /*6590*/  ISETP.GE.AND P0, PT, R12, UR11, PT ;  /* 0x0000000b0c007c0c */ /* 0x020fda000bf06270 */
[----:B------:R-:W-:Y:S05]  /*65a0*/  @P0 BRA `(.L_x_114) ;  /* 0x00000044003c0947 */ /* 0x000fea0003800000 */
[----:B------:R-:W-:-:S05]  /*65b0*/  VIADD R0, R9, 0x1 ;  /* 0x0000000109007836 */ /* 0x000fca0000000000 */
[----:B------:R-:W-:-:S13]  /*65c0*/  ISETP.GE.AND P0, PT, R0, UR11, PT ;  /* 0x0000000b00007c0c */ /* 0x000fda000bf06270 */
[----:B------:R-:W-:Y:S05]  /*65d0*/  @P0 BRA `(.L_x_114) ;  /* 0x0000004400300947 */ /* 0x000fea0003800000 */
[----:B---3--:R-:W3:Y:S01]  /*65e0*/  LDC R15, c[0x3][0x10] ;  /* 0x00c00400ff0f7b82 */ /* 0x008ee20000000800 */
[----:B------:R-:W-:Y:S01]  /*65f0*/  ISETP.GT.AND P6, PT, R9, UR11, PT ;  /* 0x0000000b09007c0c */ /* 0x000fe2000bfc4270 */
[----:B------:R-:W-:Y:S01]  /*6600*/  VIADD R13, R5, 0x3 ;  /* 0x00000003050d7836 */ /* 0x000fe20000000000 */
[----:B------:R-:W-:Y:S01]  /*6610*/  IADD3 R22, PT, PT, R4, 0x3, RZ ;  /* 0x0000000304167810 */ /* 0x000fe20007ffe0ff */
[C---:B------:R-:W-:Y:S01]  /*6620*/  IMAD R16, R10.reuse, UR16, RZ ;  /* 0x000000100a107c24 */ /* 0x040fe2000f8e02ff */
[----:B------:R-:W-:Y:S01]  /*6630*/  ISETP.GT.AND P6, PT, R9, RZ, !P6 ;  /* 0x000000ff0900720c */ /* 0x000fe200077c4270 */
[----:B------:R-:W-:Y:S02]  /*6640*/  BSSY.RECONVERGENT B3, `(.L_x_115) ;  /* 0x0000045000037945 */ /* 0x000fe40003800200 */
[----:B------:R-:W-:Y:S01]  /*6650*/  IMAD R2, R17, R22, RZ ;  /* 0x0000001611027224 */ /* 0x000fe200078e02ff */
[----:B------:R-:W-:Y:S01]  /*6660*/  ISETP.LT.OR P0, PT, R10, 0x1, !P6 ;  /* 0x000000010a00780c */ /* 0x000fe20007701670 */
[----:B-1--4-:R-:W-:-:S02]  /*6670*/  IMAD.IADD R23, R9, 0x1, R16 ;  /* 0x0000000109177824 */ /* 0x012fc400078e0210 */
[----:B------:R-:W-:Y:S01]  /*6680*/  IMAD R14, R13, R2, RZ ;  /* 0x000000020d0e7224 */ /* 0x000fe200078e02ff */
[----:B------:R-:W-:Y:S01]  /*6690*/  ISETP.GT.OR P0, PT, R10, UR11, P0 ;  /* 0x0000000b0a007c0c */ /* 0x000fe20008704670 */
[----:B---3--:R-:W-:-:S04]  /*66a0*/  IMAD R18, R15, 0x2, R8 ;  /* 0x000000020f127824 */ /* 0x008fc800078e0208 */
[CC--:B------:R-:W-:Y:S02]  /*66b0*/  IMAD R29, R18.reuse, R15.reuse, R18 ;  /* 0x0000000f121d7224 */ /* 0x0c0fe400078e0212 */
[C---:B------:R-:W-:Y:S02]  /*66c0*/  IMAD R14, R18.reuse, R15, R14 ;  /* 0x0000000f120e7224 */ /* 0x040fe400078e020e */
[--C-:B------:R-:W-:Y:S02]  /*66d0*/  IMAD R0, R18, -0x2, R29.reuse ;  /* 0xfffffffe12007824 */ /* 0x100fe400078e021d */
[CC--:B------:R-:W-:Y:S02]  /*66e0*/  IMAD R29, R13.reuse, R2.reuse, R29 ;  /* 0x000000020d1d7224 */ /* 0x0c0fe400078e021d */
[----:B------:R-:W-:Y:S02]  /*66f0*/  IMAD R0, R13, R2, R0 ;  /* 0x000000020d007224 */ /* 0x000fe400078e0200 */
[----:B------:R-:W-:-:S02]  /*6700*/  IMAD.IADD R13, R14, 0x1, R15 ;  /* 0x000000010e0d7824 */ /* 0x000fc400078e020f */
[----:B------:R-:W-:Y:S02]  /*6710*/  IMAD.IADD R0, R0, 0x1, R15 ;  /* 0x0000000100007824 */ /* 0x000fe400078e020f */
[----:B------:R-:W-:Y:S01]  /*6720*/  IMAD R15, R17, UR4, RZ ;  /* 0x00000004110f7c24 */ /* 0x000fe2000f8e02ff */
[----:B------:R-:W-:Y:S02]  /*6730*/  LEA R21, R13, UR7, 0x2 ;  /* 0x000000070d157c11 */ /* 0x000fe4000f8e10ff */
[----:B------:R-:W-:Y:S01]  /*6740*/  LEA R24, R0, UR7, 0x2 ;  /* 0x0000000700187c11 */ /* 0x000fe2000f8e10ff */
[----:B------:R-:W-:Y:S06]  /*6750*/  @P0 BRA `(.L_x_116) ;  /* 0x0000000000cc0947 */ /* 0x000fec0003800000 */
[----:B------:R-:W1:Y:S01]  /*6760*/  S2UR UR9, SR_CgaCtaId ;  /* 0x00000000000979c3 */ /* 0x000e620000008800 */
[----:B------:R-:W-:Y:S01]  /*6770*/  LDS R0, [R21+0x4] ;  /* 0x0000040015007984 */ /* 0x000fe20000000800 */
[----:B------:R-:W-:Y:S01]  /*6780*/  UMOV UR8, 0x400 ;  /* 0x0000040000087882 */ /* 0x000fe20000000000 */
[----:B------:R-:W3:Y:S01]  /*6790*/  MUFU.RCP R2, R3 ;  /* 0x0000000300027308 */ /* 0x000ee20000001000 */
[----:B------:R-:W-:Y:S01]  /*67a0*/  BSSY.RECONVERGENT B4, `(.L_x_117) ;  /* 0x0000011000047945 */ /* 0x000fe20003800200 */
[----:B------:R-:W4:Y:S01]  /*67b0*/  LDS R19, [R21+-0x4] ;  /* 0xfffffc0015137984 */ /* 0x000f220000000800 */
[----:B-1----:R-:W-:-:S06]  /*67c0*/  ULEA UR8, UR9, UR8, 0x18 ;  /* 0x0000000809087291 */ /* 0x002fcc000f8ec0ff */
[----:B------:R-:W-:-:S06]  /*67d0*/  LEA R14, R15, UR8, 0x2 ;  /* 0x000000080f0e7c11 */ /* 0x000fcc000f8e10ff */
[----:B------:R-:W1:Y:S01]  /*67e0*/  LDS R14, [R14] ;  /* 0x000000000e0e7984 */ /* 0x000e620000000800 */
[----:B----4-:R-:W-:Y:S01]  /*67f0*/  FADD R0, R0, -R19 ;  /* 0x8000001300007221 */ /* 0x010fe20000000000 */
[----:B---3--:R-:W-:-:S03]  /*6800*/  FFMA R19, R2, -R3, 1 ;  /* 0x3f80000002137423 */ /* 0x008fc60000000803 */
[----:B------:R-:W-:Y:S01]  /*6810*/  FMUL R0, R0, 0.5 ;  /* 0x3f00000000007820 */ /* 0x000fe20000400000 */
[----:B------:R-:W-:-:S03]  /*6820*/  FFMA R19, R2, R19, R2 ;  /* 0x0000001302137223 */ /* 0x000fc60000000002 */
[----:B------:R-:W3:Y:S01]  /*6830*/  FCHK P0, R0, R3 ;  /* 0x0000000300007302 */ /* 0x000ee20000000000 */
[----:B------:R-:W-:-:S04]  /*6840*/  FFMA R2, R0, R19, RZ ;  /* 0x0000001300027223 */ /* 0x000fc800000000ff */
[----:B------:R-:W-:-:S04]  /*6850*/  FFMA R20, R2, -R3, R0 ;  /* 0x8000000302147223 */ /* 0x000fc80000000000 */
[----:B------:R-:W-:Y:S01]  /*6860*/  FFMA R19, R19, R20, R2 ;  /* 0x0000001413137223 */ /* 0x000fe20000000002 */
[----:B---3--:R-:W-:Y:S06]  /*6870*/  @!P0 BRA `(.L_x_118) ;  /* 0x00000000000c8947 */ /* 0x008fec0003800000 */
[----:B------:R-:W-:-:S07]  /*6880*/  MOV R2, 0x68a0 ;  /* 0x000068a000027802 */ /* 0x000fce0000000f00 */
[----:B012---:R-:W-:Y:S05]  /*6890*/  CALL.REL.NOINC `($__internal_1_$__cuda_sm3x_div_rn_noftz_f32_slowpath) ;  /* 0x0000011400cc7944 */ /* 0x007fea0003c00000 */
[----:B------:R-:W-:-:S07]  /*68a0*/  IMAD.MOV.U32 R19, RZ, RZ, R0 ;  /* 0x000000ffff137224 */ /* 0x000fce00078e0000 */
.L_x_118:
[----:B------:R-:W-:Y:S05]  /*68b0*/  BSYNC.RECONVERGENT B4 ;  /* 0x0000000000047941 */ /* 0x000fea0003800200 */
.L_x_117:
[----:B------:R-:W-:Y:S01]  /*68c0*/  IMAD.IADD R13, R18, 0x1, R13 ;  /* 0x00000001120d7824 */ /* 0x000fe200078e020d */
[----:B0-----:R-:W-:Y:S01]  /*68d0*/  LDS R25, [R24] ;  /* 0x0000000018197984 */ /* 0x001fe20000000800 */
[----:B------:R-:W0:Y:S01]  /*68e0*/  LDC.64 R26, c[0x0][0x380] ;  /* 0x0000e000ff1a7b82 */ /* 0x000e220000000a00 */
[----:B------:R-:W3:Y:S01]  /*68f0*/  MUFU.RCP R20, R3 ;  /* 0x0000000300147308 */ /* 0x000ee20000001000 */
[----:B-1----:R-:W-:Y:S01]  /*6900*/  FADD R19, R14, -R19 ;  /* 0x800000130e137221 */ /* 0x002fe20000000000 */
[----:B------:R-:W-:Y:S01]  /*6910*/  LEA R0, R13, UR7, 0x2 ;  /* 0x000000070d007c11 */ /* 0x000fe2000f8e10ff */
[----:B------:R-:W-:Y:S01]  /*6920*/  BSSY.RECONVERGENT B4, `(.L_x_119) ;  /* 0x0000012000047945 */ /* 0x000fe20003800200 */
[----:B------:R-:W-:-:S04]  /*6930*/  LEA R13, R15, UR10, 0x2 ;  /* 0x0000000a0f0d7c11 */ /* 0x000fc8000f8e10ff */
[----:B------:R-:W1:Y:S04]  /*6940*/  LDS R0, [R0] ;  /* 0x0000000000007984 */ /* 0x000e680000000800 */
[----:B------:R-:W4:Y:S01]  /*6950*/  LDS R13, [R13] ;  /* 0x000000000d0d7984 */ /* 0x000f220000000800 */
[----:B---3--:R-:W-:Y:S01]  /*6960*/  FFMA R31, R20, -R3, 1 ;  /* 0x3f800000141f7423 */ /* 0x008fe20000000803 */
[----:B0-----:R-:W-:-:S05]  /*6970*/  IMAD.WIDE R26, R23, 0x4, R26 ;  /* 0x00000004171a7825 */ /* 0x001fca00078e021a */
[----:B------:R0:W-:Y:S01]  /*6980*/  STG.E desc[UR12][R26.64], R19 ;  /* 0x000000131a007986 */ /* 0x0001e2000c10190c */
[----:B-1----:R-:W-:Y:S01]  /*6990*/  FADD R25, R0, -R25 ;  /* 0x8000001900197221 */ /* 0x002fe20000000000 */
[----:B------:R-:W-:-:S03]  /*69a0*/  FFMA R0, R20, R31, R20 ;  /* 0x0000001f14007223 */ /* 0x000fc60000000014 */
[----:B------:R-:W-:-:S04]  /*69b0*/  FMUL R2, R25, 0.5 ;  /* 0x3f00000019027820 */ /* 0x000fc80000400000 */
[----:B------:R-:W1:Y:S01]  /*69c0*/  FCHK P0, R2, R3 ;  /* 0x0000000302007302 */ /* 0x000e620000000000 */
[----:B------:R-:W-:-:S04]  /*69d0*/  FFMA R25, R0, R2, RZ ;  /* 0x0000000200197223 */ /* 0x000fc800000000ff */
[----:B------:R-:W-:-:S04]  /*69e0*/  FFMA R14, R25, -R3, R2 ;  /* 0x80000003190e7223 */ /* 0x000fc80000000002 */
[----:B------:R-:W-:Y:S01]  /*69f0*/  FFMA R0, R0, R14, R25 ;  /* 0x0000000e00007223 */ /* 0x000fe20000000019 */
[----:B01--4-:R-:W-:Y:S06]  /*6a00*/  @!P0 BRA `(.L_x_120) ;  /* 0x00000000000c8947 */ /* 0x013fec0003800000 */
[----:B------:R-:W-:Y:S02]  /*6a10*/  MOV R0, R2 ;  /* 0x0000000200007202 */ /* 0x000fe40000000f00 */
[----:B------:R-:W-:-:S07]  /*6a20*/  MOV R2, 0x6a40 ;  /* 0x00006a4000027802 */ /* 0x000fce0000000f00 */
[----:B--2---:R-:W-:Y:S05]  /*6a30*/  CALL.REL.NOINC `($__internal_1_$__cuda_sm3x_div_rn_noftz_f32_slowpath) ;  /* 0x0000011400647944 */ /* 0x004fea0003c00000 */
.L_x_120:
[----:B------:R-:W-:Y:S05]  /*6a40*/  BSYNC.RECONVERGENT B4 ;  /* 0x0000000000047941 */ /* 0x000fea0003800200 */
.L_x_119:
[----:B------:R-:W0:Y:S01]  /*6a50*/  LDC.64 R26, c[0x0][0x388] ;  /* 0x0000e200ff1a7b82 */ /* 0x000e220000000a00 */
[----:B------:R-:W-:Y:S01]  /*6a60*/  FADD R13, R13, -R0 ;  /* 0x800000000d0d7221 */ /* 0x000fe20000000000 */
[----:B0-----:R-:W-:-:S05]  /*6a70*/  IMAD.WIDE R26, R23, 0x4, R26 ;  /* 0x00000004171a7825 */ /* 0x001fca00078e021a */
[----:B------:R1:W-:Y:S02]  /*6a80*/  STG.E desc[UR12][R26.64], R13 ;  /* 0x0000000d1a007986 */ /* 0x0003e4000c10190c */
.L_x_116:
[----:B------:R-:W-:Y:S05]  /*6a90*/  BSYNC.RECONVERGENT B3 ;  /* 0x0000000000037941 */ /* 0x000fea0003800200 */
.L_x_115:
[----:B------:R-:W3:Y:S01]  /*6aa0*/  LDCU UR8, c[0x3][URZ] ;  /* 0x00c00000ff0877ac */ /* 0x000ee20008000800 */
[----:B------:R-:W-:Y:S01]  /*6ab0*/  ISETP.GE.AND P0, PT, R10, 0x1, PT ;  /* 0x000000010a00780c */ /* 0x000fe20003f06270 */
[----:B------:R-:W-:Y:S03]  /*6ac0*/  BSSY.RECONVERGENT B3, `(.L_x_121) ;  /* 0x000003f000037945 */ /* 0x000fe60003800200 */
[----:B------:R-:W-:-:S04]  /*6ad0*/  ISETP.LT.OR P0, PT, R9, RZ, !P0 ;  /* 0x000000ff0900720c */ /* 0x000fc80004701670 */
[----:B---3--:R-:W-:-:S04]  /*6ae0*/  ISETP.GE.OR P0, PT, R9, UR8, P0 ;  /* 0x0000000809007c0c */ /* 0x008fc80008706670 */
[----:B------:R-:W-:-:S13]  /*6af0*/  ISETP.GT.OR P0, PT, R10, UR8, P0 ;  /* 0x000000080a007c0c */ /* 0x000fda0008704670 */
[----:B------:R-:W-:Y:S05]  /*6b00*/  @P0 BRA `(.L_x_122) ;  /* 0x0000000000e80947 */ /* 0x000fea0003800000 */
[----:B------:R-:W3:Y:S01]  /*6b10*/  S2UR UR9, SR_CgaCtaId ;  /* 0x00000000000979c3 */ /* 0x000ee20000008800 */
[----:B------:R-:W-:Y:S01]  /*6b20*/  LDS R0, [R21+0x8] ;  /* 0x0000080015007984 */ /* 0x000fe20000000800 */
[----:B------:R-:W-:Y:S01]  /*6b30*/  UMOV UR8, 0x400 ;  /* 0x0000040000087882 */ /* 0x000fe20000000000 */
[----:B------:R-:W4:Y:S01]  /*6b40*/  MUFU.RCP R14, R3 ;  /* 0x00000003000e7308 */ /* 0x000f220000001000 */
[----:B------:R-:W-:Y:S01]  /*6b50*/  BSSY.RECONVERGENT B4, `(.L_x_123) ;  /* 0x0000011000047945 */ /* 0x000fe20003800200 */
[----:B-1----:R-:W1:Y:S01]  /*6b60*/  LDS R13, [R21] ;  /* 0x00000000150d7984 */ /* 0x002e620000000800 */
[----:B---3--:R-:W-:-:S06]  /*6b70*/  ULEA UR8, UR9, UR8, 0x18 ;  /* 0x0000000809087291 */ /* 0x008fcc000f8ec0ff */
[----:B------:R-:W-:-:S06]  /*6b80*/  LEA R20, R15, UR8, 0x2 ;  /* 0x000000080f147c11 */ /* 0x000fcc000f8e10ff */
[----:B------:R-:W3:Y:S01]  /*6b90*/  LDS R20, [R20+0x4] ;  /* 0x0000040014147984 */ /* 0x000ee20000000800 */
[----:B-1----:R-:W-:Y:S01]  /*6ba0*/  FADD R0, R0, -R13 ;  /* 0x8000000d00007221 */ /* 0x002fe20000000000 */
[----:B----4-:R-:W-:-:S03]  /*6bb0*/  FFMA R13, R14, -R3, 1 ;  /* 0x3f8000000e0d7423 */ /* 0x010fc60000000803 */
[----:B------:R-:W-:Y:S01]  /*6bc0*/  FMUL R2, R0, 0.5 ;  /* 0x3f00000000027820 */ /* 0x000fe20000400000 */
[----:B------:R-:W-:-:S03]  /*6bd0*/  FFMA R0, R14, R13, R14 ;  /* 0x0000000d0e007223 */ /* 0x000fc6000000000e */
[----:B------:R-:W1:Y:S01]  /*6be0*/  FCHK P0, R2, R3 ;  /* 0x0000000302007302 */ /* 0x000e620000000000 */
[----:B------:R-:W-:-:S04]  /*6bf0*/  FFMA R13, R0, R2, RZ ;  /* 0x00000002000d7223 */ /* 0x000fc800000000ff */
[----:B------:R-:W-:-:S04]  /*6c00*/  FFMA R14, R13, -R3, R2 ;  /* 0x800000030d0e7223 */ /* 0x000fc80000000002 */
[----:B------:R-:W-:Y:S01]  /*6c10*/  FFMA R0, R0, R14, R13 ;  /* 0x0000000e00007223 */ /* 0x000fe2000000000d */
[----:B-1----:R-:W-:Y:S06]  /*6c20*/  @!P0 BRA `(.L_x_124) ;  /* 0x00000000000c8947 */ /* 0x002fec0003800000 */
[----:B------:R-:W-:Y:S01]  /*6c30*/  IMAD.MOV.U32 R0, RZ, RZ, R2 ;  /* 0x000000ffff007224 */ /* 0x000fe200078e0002 */
[----:B------:R-:W-:-:S07]  /*6c40*/  MOV R2, 0x6c60 ;  /* 0x00006c6000027802 */ /* 0x000fce0000000f00 */
[----:B0-23--:R-:W-:Y:S05]  /*6c50*/  CALL.REL.NOINC `($__internal_1_$__cuda_sm3x_div_rn_noftz_f32_slowpath) ;  /* 0x0000011000dc7944 */ /* 0x00dfea0003c00000 */
.L_x_124:
[----:B------:R-:W-:Y:S05]  /*6c60*/  BSYNC.RECONVERGENT B4 ;  /* 0x0000000000047941 */ /* 0x000fea0003800200 */
.L_x_123:
[----:B------:R-:W1:Y:S01]  /*6c70*/  LDCU UR8, c[0x3][0x10] ;  /* 0x00c00200ff0877ac */ /* 0x000e620008000800 */
[----:B------:R-:W-:Y:S01]  /*6c80*/  LDS R31, [R24+0x4] ;  /* 0x00000400181f7984 */ /* 0x000fe20000000800 */
[----:B------:R-:W-:Y:S01]  /*6c90*/  LEA R19, R15, UR10, 0x2 ;  /* 0x0000000a0f137c11 */ /* 0x000fe2000f8e10ff */
[----:B0-----:R-:W0:Y:S01]  /*6ca0*/  MUFU.RCP R28, R3 ;  /* 0x00000003001c7308 */ /* 0x001e220000001000 */
[----:B------:R-:W-:Y:S01]  /*6cb0*/  IADD3 R25, P0, PT, R9, R16, RZ ;  /* 0x0000001009197210 */ /* 0x000fe20007f1e0ff */
[----:B------:R-:W-:Y:S03]  /*6cc0*/  BSSY.RECONVERGENT B4, `(.L_x_125) ;  /* 0x0000019000047945 */ /* 0x000fe60003800200 */
[----:B------:R-:W-:Y:S01]  /*6cd0*/  LDS R19, [R19+0x4] ;  /* 0x0000040013137984 */ /* 0x000fe20000000800 */
[----:B------:R-:W-:Y:S01]  /*6ce0*/  IMAD.SHL.U32 R13, R25, 0x4, RZ ;  /* 0x00000004190d7824 */ /* 0x000fe200078e00ff */
[----:B------:R-:W-:-:S04]  /*6cf0*/  LEA.HI.X.SX32 R14, R16, RZ, 0x1, P0 ;  /* 0x000000ff100e7211 */ /* 0x000fc800000f0eff */
[----:B------:R-:W-:Y:S01]  /*6d00*/  SHF.L.U64.HI R14, R25, 0x2, R14 ;  /* 0x00000002190e7819 */ /* 0x000fe2000001020e */
[----:B---3--:R-:W-:Y:S01]  /*6d10*/  FADD R25, R20, -R0 ;  /* 0x8000000014197221 */ /* 0x008fe20000000000 */
[----:B-1----:R-:W-:Y:S01]  /*6d20*/  VIADD R2, R29, UR8 ;  /* 0x000000081d027c36 */ /* 0x002fe20008000000 */
[----:B------:R-:W1:Y:S04]  /*6d30*/  LDCU.64 UR8, c[0x0][0x380] ;  /* 0x00007000ff0877ac */ /* 0x000e680008000a00 */
[----:B------:R-:W-:-:S06]  /*6d40*/  LEA R2, R2, UR7, 0x2 ;  /* 0x0000000702027c11 */ /* 0x000fcc000f8e10ff */
[----:B------:R-:W3:Y:S01]  /*6d50*/  LDS R2, [R2+0x4] ;  /* 0x0000040002027984 */ /* 0x000ee20000000800 */
[----:B-1----:R-:W-:-:S04]  /*6d60*/  IADD3 R26, P0, PT, R13, UR8, RZ ;  /* 0x000000080d1a7c10 */ /* 0x002fc8000ff1e0ff */
[----:B------:R-:W-:-:S05]  /*6d70*/  IADD3.X R27, PT, PT, R14, UR9, RZ, P0, !PT ;  /* 0x000000090e1b7c10 */ /* 0x000fca00087fe4ff */
[----:B------:R1:W-:Y:S01]  /*6d80*/  STG.E desc[UR12][R26.64+0x4], R25 ;  /* 0x000004191a007986 */ /* 0x0003e2000c10190c */
[----:B---3--:R-:W-:Y:S01]  /*6d90*/  FADD R2, R2, -R31 ;  /* 0x8000001f02027221 */ /* 0x008fe20000000000 */
[----:B0-----:R-:W-:-:S03]  /*6da0*/  FFMA R31, R28, -R3, 1 ;  /* 0x3f8000001c1f7423 */ /* 0x001fc60000000803 */
[----:B------:R-:W-:Y:S01]  /*6db0*/  FMUL R2, R2, 0.5 ;  /* 0x3f00000002027820 */ /* 0x000fe20000400000 */
[----:B------:R-:W-:-:S03]  /*6dc0*/  FFMA R0, R28, R31, R28 ;  /* 0x0000001f1c007223 */ /* 0x000fc6000000001c */
[----:B------:R-:W0:Y:S01]  /*6dd0*/  FCHK P0, R2, R3 ;  /* 0x0000000302007302 */ /* 0x000e220000000000 */
[----:B------:R-:W-:-:S04]  /*6de0*/  FFMA R31, R0, R2, RZ ;  /* 0x00000002001f7223 */ /* 0x000fc800000000ff */
[----:B------:R-:W-:-:S04]  /*6df0*/  FFMA R20, R31, -R3, R2 ;  /* 0x800000031f147223 */ /* 0x000fc80000000002 */
[----:B------:R-:W-:Y:S01]  /*6e00*/  FFMA R0, R0, R20, R31 ;  /* 0x0000001400007223 */ /* 0x000fe2000000001f */
[----:B01----:R-:W-:Y:S06]  /*6e10*/  @!P0 BRA `(.L_x_126) ;  /* 0x00000000000c8947 */ /* 0x003fec0003800000 */
[----:B------:R-:W-:Y:S01]  /*6e20*/  IMAD.MOV.U32 R0, RZ, RZ, R2 ;  /* 0x000000ffff007224 */ /* 0x000fe200078e0002 */
[----:B------:R-:W-:-:S07]  /*6e30*/  MOV R2, 0x6e50 ;  /* 0x00006e5000027802 */ /* 0x000fce0000000f00 */
[----:B--2---:R-:W-:Y:S05]  /*6e40*/  CALL.REL.NOINC `($__internal_1_$__cuda_sm3x_div_rn_noftz_f32_slowpath) ;  /* 0x0000011000607944 */ /* 0x004fea0003c00000 */
.L_x_126:
[----:B------:R-:W-:Y:S05]  /*6e50*/  BSYNC.RECONVERGENT B4 ;  /* 0x0000000000047941 */ /* 0x000fea0003800200 */
.L_x_125:
[----:B------:R-:W0:Y:S01]  /*6e60*/  LDCU.64 UR8, c[0x0][0x388] ;  /* 0x00007100ff0877ac */ /* 0x000e220008000a00 */
[----:B------:R-:W-:Y:S01]  /*6e70*/  FADD R19, R19, -R0 ;  /* 0x8000000013137221 */ /* 0x000fe20000000000 */
[----:B0-----:R-:W-:-:S04]  /*6e80*/  IADD3 R26, P0, PT, R13, UR8, RZ ;  /* 0x000000080d1a7c10 */ /* 0x001fc8000ff1e0ff */
[----:B------:R-:W-:-:S05]  /*6e90*/  IADD3.X R27, PT, PT, R14, UR9, RZ, P0, !PT ;  /* 0x000000090e1b7c10 */ /* 0x000fca00087fe4ff */
[----:B------:R3:W-:Y:S04]  /*6ea0*/  STG.E desc[UR12][R26.64+0x4], R19 ;  /* 0x000004131a007986 */ /* 0x0007e8000c10190c */
.L_x_122:
[----:B------:R-:W-:Y:S05]  /*6eb0*/  BSYNC.RECONVERGENT B3 ;  /* 0x0000000000037941 */ /* 0x000fea0003800200 */
.L_x_121:
[----:B------:R-:W4:Y:S01]  /*6ec0*/  LDCU UR8, c[0x3][URZ] ;  /* 0x00c00000ff0877ac */ /* 0x000f220008000800 */
[----:B------:R-:W-:Y:S01]  /*6ed0*/  VIADD R0, R9, 0x2 ;  /* 0x0000000209007836 */ /* 0x000fe20000000000 */
[----:B------:R-:W-:Y:S04]  /*6ee0*/  BSSY.RECONVERGENT B3, `(.L_x_127) ;  /* 0x0000041000037945 */ /* 0x000fe80003800200 */
[----:B----4-:R-:W-:-:S04]  /*6ef0*/  ISETP.GT.AND P4, PT, R0, UR8, PT ;  /* 0x0000000800007c0c */ /* 0x010fc8000bf84270 */
[----:B------:R-:W-:-:S04]  /*6f00*/  ISETP.GT.AND P4, PT, R9, -0x2, !P4 ;  /* 0xfffffffe0900780c */ /* 0x000fc80006784270 */
[----:B------:R-:W-:-:S04]  /*6f10*/  ISETP.LT.OR P0, PT, R10, 0x1, !P4 ;  /* 0x000000010a00780c */ /* 0x000fc80006701670 */
[----:B------:R-:W-:-:S13]  /*6f20*/  ISETP.GT.OR P0, PT, R10, UR8, P0 ;  /* 0x000000080a007c0c */ /* 0x000fda0008704670 */
[----:B------:R-:W-:Y:S05]  /*6f30*/  @P0 BRA `(.L_x_128) ;  /* 0x0000000000ec0947 */ /* 0x000fea0003800000 */
[----:B------:R-:W4:Y:S01]  /*6f40*/  S2UR UR9, SR_CgaCtaId ;  /* 0x00000000000979c3 */ /* 0x000f220000008800 */
[----:B------:R-:W-:Y:S01]  /*6f50*/  LDS R0, [R21+0xc] ;  /* 0x00000c0015007984 */ /* 0x000fe20000000800 */
[----:B------:R-:W-:Y:S01]  /*6f60*/  UMOV UR8, 0x400 ;  /* 0x0000040000087882 */ /* 0x000fe20000000000 */
[----:B------:R-:W5:Y:S01]  /*6f70*/  MUFU.RCP R14, R3 ;  /* 0x00000003000e7308 */ /* 0x000f620000001000 */
[----:B------:R-:W-:Y:S01]  /*6f80*/  BSSY.RECONVERGENT B4, `(.L_x_129) ;  /* 0x0000011000047945 */ /* 0x000fe20003800200 */
[----:B-1----:R-:W1:Y:S01]  /*6f90*/  LDS R13, [R21+0x4] ;  /* 0x00000400150d7984 */ /* 0x002e620000000800 */
[----:B----4-:R-:W-:-:S06]  /*6fa0*/  ULEA UR8, UR9, UR8, 0x18 ;  /* 0x0000000809087291 */ /* 0x010fcc000f8ec0ff */
[----:B------:R-:W-:-:S06]  /*6fb0*/  LEA R20, R15, UR8, 0x2 ;  /* 0x000000080f147c11 */ /* 0x000fcc000f8e10ff */
[----:B------:R-:W4:Y:S01]  /*6fc0*/  LDS R20, [R20+0x8] ;  /* 0x0000080014147984 */ /* 0x000f220000000800 */
[----:B-1----:R-:W-:Y:S01]  /*6fd0*/  FADD R0, R0, -R13 ;  /* 0x8000000d00007221 */ /* 0x002fe20000000000 */
[----:B-----5:R-:W-:-:S03]  /*6fe0*/  FFMA R13, R14, -R3, 1 ;  /* 0x3f8000000e0d7423 */ /* 0x020fc60000000803 */
        /* <DEDUP_REMOVED lines=9> */
[----:B0-234-:R-:W-:Y:S05]  /*7080*/  CALL.REL.NOINC `($__internal_1_$__cuda_sm3x_div_rn_noftz_f32_slowpath) ;  /* 0x0000010c00d07944 */ /* 0x01dfea0003c00000 */
.L_x_130:
[----:B------:R-:W-:Y:S05]  /*7090*/  BSYNC.RECONVERGENT B4 ;  /* 0x0000000000047941 */ /* 0x000fea0003800200 */
.L_x_129:
[----:B------:R-:W1:Y:S01]  /*70a0*/  LDCU UR8, c[0x3][0x10] ;  /* 0x00c00200ff0877ac */ /* 0x000e620008000800 */
[----:B------:R-:W-:Y:S01]  /*70b0*/  LDS R31, [R24+0x8] ;  /* 0x00000800181f7984 */ /* 0x000fe20000000800 */
[----:B---3--:R-:W-:Y:S01]  /*70c0*/  LEA R19, R15, UR10, 0x2 ;  /* 0x0000000a0f137c11 */ /* 0x008fe2000f8e10ff */
[----:B0-----:R-:W0:Y:S01]  /*70d0*/  MUFU.RCP R28, R3 ;  /* 0x00000003001c7308 */ /* 0x001e220000001000 */
[----:B------:R-:W-:Y:S01]  /*70e0*/  SHF.R.S32.HI R14, RZ, 0x1f, R16 ;  /* 0x0000001fff0e7819 */ /* 0x000fe20000011410 */
[----:B------:R-:W-:Y:S01]  /*70f0*/  BSSY.RECONVERGENT B4, `(.L_x_131) ;  /* 0x000001a000047945 */ /* 0x000fe20003800200 */
[C---:B------:R-:W-:Y:S02]  /*7100*/  IADD3 R25, P0, PT, R9.reuse, R16, RZ ;  /* 0x0000001009197210 */ /* 0x040fe40007f1e0ff */
[----:B------:R-:W-:Y:S02]  /*7110*/  LDS R19, [R19+0x8] ;  /* 0x0000080013137984 */ /* 0x000fe40000000800 */
[----:B------:R-:W-:-:S02]  /*7120*/  LEA.HI.X.SX32 R14, R9, R14, 0x1, P0 ;  /* 0x0000000e090e7211 */ /* 0x000fc400000f0eff */
[C---:B------:R-:W-:Y:S02]  /*7130*/  SHF.L.U32 R13, R25.reuse, 0x2, RZ ;  /* 0x00000002190d7819 */ /* 0x040fe400000006ff */
[----:B------:R-:W-:Y:S01]  /*7140*/  SHF.L.U64.HI R14, R25, 0x2, R14 ;  /* 0x00000002190e7819 */ /* 0x000fe2000001020e */
[----:B----4-:R-:W-:Y:S01]  /*7150*/  FADD R25, R20, -R0 ;  /* 0x8000000014197221 */ /* 0x010fe20000000000 */
        /* <DEDUP_REMOVED lines=19> */
.L_x_132:
[----:B------:R-:W-:Y:S05]  /*7290*/  BSYNC.RECONVERGENT B4 ;  /* 0x0000000000047941 */ /* 0x000fea0003800200 */
.L_x_131:
[----:B------:R-:W0:Y:S01]  /*72a0*/  LDCU.64 UR8, c[0x0][0x388] ;  /* 0x00007100ff0877ac */ /* 0x000e220008000a00 */
[----:B------:R-:W-:Y:S01]  /*72b0*/  FADD R19, R19, -R0 ;  /* 0x8000000013137221 */ /* 0x000fe20000000000 */
[----:B0-----:R-:W-:-:S04]  /*72c0*/  IADD3 R26, P0, PT, R13, UR8, RZ ;  /* 0x000000080d1a7c10 */ /* 0x001fc8000ff1e0ff */
[----:B------:R-:W-:-:S05]  /*72d0*/  IADD3.X R27, PT, PT, R14, UR9, RZ, P0, !PT ;  /* 0x000000090e1b7c10 */ /* 0x000fca00087fe4ff */
[----:B------:R4:W-:Y:S04]  /*72e0*/  STG.E desc[UR12][R26.64+0x8], R19 ;  /* 0x000008131a007986 */ /* 0x0009e8000c10190c */
.L_x_128:
[----:B------:R-:W-:Y:S05]  /*72f0*/  BSYNC.RECONVERGENT B3 ;  /* 0x0000000000037941 */ /* 0x000fea0003800200 */
.L_x_127:
[----:B------:R-:W5:Y:S01]  /*7300*/  LDCU UR8, c[0x3][URZ] ;  /* 0x00c00000ff0877ac */ /* 0x000f620008000800 */
[----:B------:R-:W-:Y:S01]  /*7310*/  VIADD R0, R9, 0x3 ;  /* 0x0000000309007836 */ /* 0x000fe20000000000 */
[----:B------:R-:W-:Y:S04]  /*7320*/  BSSY.RECONVERGENT B3, `(.L_x_133) ;  /* 0x0000041000037945 */ /* 0x000fe80003800200 */
[----:B-----5:R-:W-:-:S04]  /*7330*/  ISETP.GT.AND P5, PT, R0, UR8, PT ;  /* 0x0000000800007c0c */ /* 0x020fc8000bfa4270 */
[----:B------:R-:W-:-:S04]  /*7340*/  ISETP.GT.AND P5, PT, R9, -0x3, !P5 ;  /* 0xfffffffd0900780c */ /* 0x000fc80006fa4270 */
[----:B------:R-:W-:-:S04]  /*7350*/  ISETP.LT.OR P0, PT, R10, 0x1, !P5 ;  /* 0x000000010a00780c */ /* 0x000fc80006f01670 */
[----:B------:R-:W-:-:S13]  /*7360*/  ISETP.GT.OR P0, PT, R10, UR8, P0 ;  /* 0x000000080a007c0c */ /* 0x000fda0008704670 */
[----:B------:R-:W-:Y:S05]  /*7370*/  @P0 BRA `(.L_x_134) ;  /* 0x0000000000ec0947 */ /* 0x000fea0003800000 */
[----:B------:R-:W5:Y:S01]  /*7380*/  S2UR UR9, SR_CgaCtaId ;  /* 0x00000000000979c3 */ /* 0x000f620000008800 */
[----:B------:R-:W-:Y:S01]  /*7390*/  LDS R0, [R21+0x10] ;  /* 0x0000100015007984 */ /* 0x000fe20000000800 */
[----:B------:R-:W-:Y:S01]  /*73a0*/  UMOV UR8, 0x400 ;  /* 0x0000040000087882 */ /* 0x000fe20000000000 */
[----:B------:R-:W0:Y:S01]  /*73b0*/  MUFU.RCP R14, R3 ;  /* 0x00000003000e7308 */ /* 0x000e220000001000 */
[----:B------:R-:W-:Y:S01]  /*73c0*/  BSSY.RECONVERGENT B4, `(.L_x_135) ;  /* 0x0000011000047945 */ /* 0x000fe20003800200 */
[----:B---34-:R-:W3:Y:S01]  /*73d0*/  LDS R19, [R21+0x8] ;  /* 0x0000080015137984 */ /* 0x018ee20000000800 */
[----:B-----5:R-:W-:-:S06]  /*73e0*/  ULEA UR8, UR9, UR8, 0x18 ;  /* 0x0000000809087291 */ /* 0x020fcc000f8ec0ff */
[----:B-1----:R-:W-:-:S06]  /*73f0*/  LEA R13, R15, UR8, 0x2 ;  /* 0x000000080f0d7c11 */ /* 0x002fcc000f8e10ff */
[----:B------:R-:W1:Y:S01]  /*7400*/  LDS R13, [R13+0xc] ;  /* 0x00000c000d0d7984 */ /* 0x000e620000000800 */
        /* <DEDUP_REMOVED lines=8> */
[----:B0-----:R-:W-:Y:S06]  /*7490*/  @!P0 BRA `(.L_x_136) ;  /* 0x00000000000c8947 */ /* 0x001fec0003800000 */
[----:B------:R-:W-:Y:S01]  /*74a0*/  IMAD.MOV.U32 R0, RZ, RZ, R2 ;  /* 0x000000ffff007224 */ /* 0x000fe200078e0002 */
[----:B------:R-:W-:-:S07]  /*74b0*/  MOV R2, 0x74d0 ;  /* 0x000074d000027802 */ /* 0x000fce0000000f00 */
[----:B-12---:R-:W-:Y:S05]  /*74c0*/  CALL.REL.NOINC `($__internal_1_$__cuda_sm3x_div_rn_noftz_f32_slowpath) ;  /* 0x0000010800c07944 */ /* 0x006fea0003c00000 */
.L_x_136:
[----:B------:R-:W-:Y:S05]  /*74d0*/  BSYNC.RECONVERGENT B4 ;  /* 0x0000000000047941 */ /* 0x000fea0003800200 */
.L_x_135:
[----:B------:R-:W0:Y:S01]  /*74e0*/  LDCU UR8, c[0x3][0x10] ;  /* 0x00c00200ff0877ac */ /* 0x000e220008000800 */
[----:B------:R3:W-:Y:S01]  /*74f0*/  LDS R27, [R24+0xc] ;  /* 0x00000c00181b7984 */ /* 0x0007e20000000800 */
[----:B------:R-:W-:Y:S01]  /*7500*/  LEA R20, R15, UR10, 0x2 ;  /* 0x0000000a0f147c11 */ /* 0x000fe2000f8e10ff */
[----:B------:R-:W4:Y:S01]  /*7510*/  MUFU.RCP R28, R3 ;  /* 0x00000003001c7308 */ /* 0x000f220000001000 */
[----:B------:R-:W-:Y:S01]  /*7520*/  SHF.R.S32.HI R14, RZ, 0x1f, R16 ;  /* 0x0000001fff0e7819 */ /* 0x000fe20000011410 */
[----:B-1----:R-:W-:Y:S01]  /*7530*/  FADD R13, R13, -R0 ;  /* 0x800000000d0d7221 */ /* 0x002fe20000000000 */
[C---:B------:R-:W-:Y:S01]  /*7540*/  IADD3 R19, P0, PT, R9.reuse, R16, RZ ;  /* 0x0000001009137210 */ /* 0x040fe20007f1e0ff */
[----:B------:R-:W-:Y:S01]  /*7550*/  BSSY.RECONVERGENT B4, `(.L_x_137) ;  /* 0x0000018000047945 */ /* 0x000fe20003800200 */
[----:B------:R-:W-:Y:S02]  /*7560*/  LDS R20, [R20+0xc] ;  /* 0x00000c0014147984 */ /* 0x000fe40000000800 */
[----:B------:R-:W-:Y:S01]  /*7570*/  LEA.HI.X.SX32 R26, R9, R14, 0x1, P0 ;  /* 0x0000000e091a7211 */ /* 0x000fe200000f0eff */
[----:B------:R-:W-:-:S03]  /*7580*/  IMAD.SHL.U32 R14, R19, 0x4, RZ ;  /* 0x00000004130e7824 */ /* 0x000fc600078e00ff */
[----:B------:R-:W-:Y:S01]  /*7590*/  SHF.L.U64.HI R19, R19, 0x2, R26 ;  /* 0x0000000213137819 */ /* 0x000fe2000001021a */
[----:B0-----:R-:W-:Y:S01]  /*75a0*/  VIADD R2, R29, UR8 ;  /* 0x000000081d027c36 */ /* 0x001fe20008000000 */
[----:B------:R-:W3:Y:S04]  /*75b0*/  LDCU.64 UR8, c[0x0][0x380] ;  /* 0x00007000ff0877ac */ /* 0x000ee80008000a00 */
[----:B------:R-:W-:-:S06]  /*75c0*/  LEA R2, R2, UR7, 0x2 ;  /* 0x0000000702027c11 */ /* 0x000fcc000f8e10ff */
[----:B------:R-:W0:Y:S01]  /*75d0*/  LDS R2, [R2+0xc] ;  /* 0x00000c0002027984 */ /* 0x000e220000000800 */
[----:B---3--:R-:W-:-:S04]  /*75e0*/  IADD3 R24, P0, PT, R14, UR8, RZ ;  /* 0x000000080e187c10 */ /* 0x008fc8000ff1e0ff */
[----:B------:R-:W-:-:S05]  /*75f0*/  IADD3.X R25, PT, PT, R19, UR9, RZ, P0, !PT ;  /* 0x0000000913197c10 */ /* 0x000fca00087fe4ff */
[----:B------:R1:W-:Y:S01]  /*7600*/  STG.E desc[UR12][R24.64+0xc], R13 ;  /* 0x00000c0d18007986 */ /* 0x0003e2000c10190c */
[----:B0-----:R-:W-:Y:S01]  /*7610*/  FADD R2, R2, -R27 ;  /* 0x8000001b02027221 */ /* 0x001fe20000000000 */
[----:B----4-:R-:W-:-:S03]  /*7620*/  FFMA R27, R28, -R3, 1 ;  /* 0x3f8000001c1b7423 */ /* 0x010fc60000000803 */
        /* <DEDUP_REMOVED lines=10> */
.L_x_138:
[----:B------:R-:W-:Y:S05]  /*76d0*/  BSYNC.RECONVERGENT B4 ;  /* 0x0000000000047941 */ /* 0x000fea0003800200 */
.L_x_137:
[----:B------:R-:W0:Y:S01]  /*76e0*/  LDCU.64 UR8, c[0x0][0x388] ;  /* 0x00007100ff0877ac */ /* 0x000e220008000a00 */
[----:B------:R-:W-:Y:S01]  /*76f0*/  FADD R13, R20, -R0 ;  /* 0x80000000140d7221 */ /* 0x000fe20000000000 */
[----:B0-----:R-:W-:-:S04]  /*7700*/  IADD3 R24, P0, PT, R14, UR8, RZ ;  /* 0x000000080e187c10 */ /* 0x001fc8000ff1e0ff */
[----:B------:R-:W-:-:S05]  /*7710*/  IADD3.X R25, PT, PT, R19, UR9, RZ, P0, !PT ;  /* 0x0000000913197c10 */ /* 0x000fca00087fe4ff */
[----:B------:R0:W-:Y:S04]  /*7720*/  STG.E desc[UR12][R24.64+0xc], R13 ;  /* 0x00000c0d18007986 */ /* 0x0001e8000c10190c */
.L_x_134:
[----:B------:R-:W-:Y:S05]  /*7730*/  BSYNC.RECONVERGENT B3 ;  /* 0x0000000000037941 */ /* 0x000fea0003800200 */
.L_x_133:
[----:B------:R-:W5:Y:S01]  /*7740*/  LDCU UR8, c[0x3][URZ] ;  /* 0x00c00000ff0877ac */ /* 0x000f620008000800 */
[----:B------:R-:W-:Y:S01]  /*7750*/  ISETP.LT.OR P0, PT, R10, RZ, !P6 ;  /* 0x000000ff0a00720c */ /* 0x000fe20007701670 */
[----:B------:R-:W-:Y:S01]  /*7760*/  BSSY.RECONVERGENT B3, `(.L_x_139) ;  /* 0x000003d000037945 */ /* 0x000fe20003800200 */
[----:B------:R-:W-:Y:S01]  /*7770*/  VIADD R16, R16, UR16 ;  /* 0x0000001010107c36 */ /* 0x000fe20008000000 */
[----:B------:R-:W-:Y:S01]  /*7780*/  IADD3 R23, PT, PT, R23, UR16, RZ ;  /* 0x0000001017177c10 */ /* 0x000fe2000fffe0ff */
[----:B01----:R-:W-:Y:S02]  /*7790*/  IMAD.IADD R13, R4, 0x1, R15 ;  /* 0x00000001040d7824 */ /* 0x003fe400078e020f */
[----:B---34-:R-:W-:Y:S02]  /*77a0*/  VIADD R26, R29, 0xffffffff ;  /* 0xffffffff1d1a7836 */ /* 0x018fe40000000000 */
[----:B------:R-:W-:Y:S01]  /*77b0*/  IMAD.IADD R27, R18, 0x1, R29 ;  /* 0x00000001121b7824 */ /* 0x000fe200078e021d */
[----:B-----5:R-:W-:-:S13]  /*77c0*/  ISETP.GE.OR P0, PT, R10, UR8, P0 ;  /* 0x000000080a007c0c */ /* 0x020fda0008706670 */
[----:B------:R-:W-:Y:S05]  /*77d0*/  @P0 BRA `(.L_x_140) ;  /* 0x0000000000d40947 */ /* 0x000fea0003800000 */
[----:B------:R-:W0:Y:S01]  /*77e0*/  LDCU UR8, c[0x3][0x10] ;  /* 0x00c00200ff0877ac */ /* 0x000e220008000800 */
[----:B------:R-:W1:Y:S01]  /*77f0*/  S2UR UR9, SR_CgaCtaId ;  /* 0x00000000000979c3 */ /* 0x000e620000008800 */
[----:B------:R-:W3:Y:S01]  /*7800*/  MUFU.RCP R20, R3 ;  /* 0x0000000300147308 */ /* 0x000ee20000001000 */
[----:B------:R-:W-:Y:S01]  /*7810*/  BSSY.RECONVERGENT B4, `(.L_x_141) ;  /* 0x0000015000047945 */ /* 0x000fe20003800200 */
[----:B0-----:R-:W-:Y:S01]  /*7820*/  VIADD R19, R29, UR8 ;  /* 0x000000081d137c36 */ /* 0x001fe20008000000 */
[----:B------:R-:W-:-:S04]  /*7830*/  UMOV UR8, 0x400 ;  /* 0x0000040000087882 */ /* 0x000fc80000000000 */
[----:B------:R-:W-:Y:S01]  /*7840*/  LEA R19, R19, UR7, 0x2 ;  /* 0x0000000713137c11 */ /* 0x000fe2000f8e10ff */
[----:B-1----:R-:W-:-:S04]  /*7850*/  ULEA UR8, UR9, UR8, 0x18 ;  /* 0x0000000809087291 */ /* 0x002fc8000f8ec0ff */
[----:B------:R-:W-:Y:S02]  /*7860*/  LDS R0, [R19+0x4] ;  /* 0x0000040013007984 */ /* 0x000fe40000000800 */
[----:B------:R-:W-:Y:S02]  /*7870*/  LEA R14, R13, UR8, 0x2 ;  /* 0x000000080d0e7c11 */ /* 0x000fe4000f8e10ff */
[----:B------:R-:W0:Y:S04]  /*7880*/  LDS R25, [R19+-0x4] ;  /* 0xfffffc0013197984 */ /* 0x000e280000000800 */
[----:B------:R-:W1:Y:S01]  /*7890*/  LDS R14, [R14+0x4] ;  /* 0x000004000e0e7984 */ /* 0x000e620000000800 */
[----:B0-----:R-:W-:Y:S01]  /*78a0*/  FADD R0, R0, -R25 ;  /* 0x8000001900007221 */ /* 0x001fe20000000000 */
[----:B---3--:R-:W-:-:S03]  /*78b0*/  FFMA R25, R20, -R3, 1 ;  /* 0x3f80000014197423 */ /* 0x008fc60000000803 */
        /* <DEDUP_REMOVED lines=10> */
.L_x_142:
[----:B------:R-:W-:Y:S05]  /*7960*/  BSYNC.RECONVERGENT B4 ;  /* 0x0000000000047941 */ /* 0x000fea0003800200 */
.L_x_141:
[----:B------:R-:W-:Y:S01]  /*7970*/  IMAD R2, R18, 0x4, R19 ;  /* 0x0000000412027824 */ /* 0x000fe200078e0213 */
[----:B------:R-:W-:Y:S01]  /*7980*/  LDS R33, [R21] ;  /* 0x0000000015217984 */ /* 0x000fe20000000800 */
[----:B------:R-:W0:Y:S01]  /*7990*/  LDC.64 R24, c[0x0][0x380] ;  /* 0x0000e000ff187b82 */ /* 0x000e220000000a00 */
[----:B------:R-:W-:Y:S01]  /*79a0*/  LEA R19, R13, UR10, 0x2 ;  /* 0x0000000a0d137c11 */ /* 0x000fe2000f8e10ff */
[----:B------:R-:W1:Y:S01]  /*79b0*/  MUFU.RCP R20, R3 ;  /* 0x0000000300147308 */ /* 0x000e620000001000 */
[----:B------:R-:W-:Y:S01]  /*79c0*/  FADD R31, R14, -R0 ;  /* 0x800000000e1f7221 */ /* 0x000fe20000000000 */
[----:B------:R-:W3:Y:S01]  /*79d0*/  LDS R2, [R2] ;  /* 0x0000000002027984 */ /* 0x000ee20000000800 */
[----:B------:R-:W-:Y:S03]  /*79e0*/  BSSY.RECONVERGENT B4, `(.L_x_143) ;  /* 0x0000010000047945 */ /* 0x000fe60003800200 */
[----:B------:R-:W4:Y:S01]  /*79f0*/  LDS R19, [R19+0x4] ;  /* 0x0000040013137984 */ /* 0x000f220000000800 */
[----:B-1----:R-:W-:-:S04]  /*7a00*/  FFMA R35, R20, -R3, 1 ;  /* 0x3f80000014237423 */ /* 0x002fc80000000803 */
[----:B------:R-:W-:Y:S01]  /*7a10*/  FFMA R0, R20, R35, R20 ;  /* 0x0000002314007223 */ /* 0x000fe20000000014 */
[----:B0-----:R-:W-:-:S05]  /*7a20*/  IMAD.WIDE R24, R23, 0x4, R24 ;  /* 0x0000000417187825 */ /* 0x001fca00078e0218 */
[----:B------:R0:W-:Y:S01]  /*7a30*/  STG.E desc[UR12][R24.64], R31 ;  /* 0x0000001f18007986 */ /* 0x0001e2000c10190c */
[----:B---3--:R-:W-:-:S04]  /*7a40*/  FADD R33, R2, -R33 ;  /* 0x8000002102217221 */ /* 0x008fc80000000000 */
[----:B------:R-:W-:-:S04]  /*7a50*/  FMUL R14, R33, 0.5 ;  /* 0x3f000000210e7820 */ /* 0x000fc80000400000 */
[----:B------:R-:W1:Y:S01]  /*7a60*/  FCHK P0, R14, R3 ;  /* 0x000000030e007302 */ /* 0x000e620000000000 */
[----:B------:R-:W-:-:S04]  /*7a70*/  FFMA R33, R0, R14, RZ ;  /* 0x0000000e00217223 */ /* 0x000fc800000000ff */
[----:B------:R-:W-:-:S04]  /*7a80*/  FFMA R2, R33, -R3, R14 ;  /* 0x8000000321027223 */ /* 0x000fc8000000000e */
[----:B------:R-:W-:Y:S01]  /*7a90*/  FFMA R0, R0, R2, R33 ;  /* 0x0000000200007223 */ /* 0x000fe20000000021 */
[----:B01--4-:R-:W-:Y:S06]  /*7aa0*/  @!P0 BRA `(.L_x_144) ;  /* 0x00000000000c8947 */ /* 0x013fec0003800000 */
[----:B------:R-:W-:Y:S01]  /*7ab0*/  IMAD.MOV.U32 R0, RZ, RZ, R14 ;  /* 0x000000ffff007224 */ /* 0x000fe200078e000e */
[----:B------:R-:W-:-:S07]  /*7ac0*/  MOV R2, 0x7ae0 ;  /* 0x00007ae000027802 */ /* 0x000fce0000000f00 */
[----:B--2---:R-:W-:Y:S05]  /*7ad0*/  CALL.REL.NOINC `($__internal_1_$__cuda_sm3x_div_rn_noftz_f32_slowpath) ;  /* 0x00000104003c7944 */ /* 0x004fea0003c00000 */
.L_x_144:
[----:B------:R-:W-:Y:S05]  /*7ae0*/  BSYNC.RECONVERGENT B4 ;  /* 0x0000000000047941 */ /* 0x000fea0003800200 */
.L_x_143:
[----:B------:R-:W0:Y:S01]  /*7af0*/  LDC.64 R24, c[0x0][0x388] ;  /* 0x0000e200ff187b82 */ /* 0x000e220000000a00 */
[----:B------:R-:W-:Y:S01]  /*7b00*/  FADD R19, R19, -R0 ;  /* 0x8000000013137221 */ /* 0x000fe20000000000 */
[----:B0-----:R-:W-:-:S05]  /*7b10*/  IMAD.WIDE R24, R23, 0x4, R24 ;  /* 0x0000000417187825 */ /* 0x001fca00078e0218 */
[----:B------:R0:W-:Y:S02]  /*7b20*/  STG.E desc[UR12][R24.64], R19 ;  /* 0x0000001318007986 */ /* 0x0001e4000c10190c */
.L_x_140:
[----:B------:R-:W-:Y:S05]  /*7b30*/  BSYNC.RECONVERGENT B3 ;  /* 0x0000000000037941 */ /* 0x000fea0003800200 */
.L_x_139:
[----:B------:R-:W1:Y:S01]  /*7b40*/  LDCU UR8, c[0x3][URZ] ;  /* 0x00c00000ff0877ac */ /* 0x000e620008000800 */
[----:B------:R-:W3:Y:S01]  /*7b50*/  LDC R20, c[0x3][0x10] ;  /* 0x00c00400ff147b82 */ /* 0x000ee20000000800 */
[----:B------:R-:W-:Y:S01]  /*7b60*/  LOP3.LUT R0, R10, R9, RZ, 0xfc, !PT ;  /* 0x000000090a007212 */ /* 0x000fe200078efcff */
[----:B------:R-:W-:Y:S03]  /*7b70*/  BSSY.RECONVERGENT B3, `(.L_x_145) ;  /* 0x0000044000037945 */ /* 0x000fe60003800200 */
[----:B------:R-:W-:Y:S02]  /*7b80*/  ISETP.GE.AND P0, PT, R0, RZ, PT ;  /* 0x000000ff0000720c */ /* 0x000fe40003f06270 */
[----:B------:R-:W-:-:S04]  /*7b90*/  VIMNMX R0, PT, PT, R9, R10, !PT ;  /* 0x0000000a09007248 */ /* 0x000fc80007fe0100 */
[----:B-1----:R-:W-:Y:S02]  /*7ba0*/  ISETP.GE.OR P0, PT, R0, UR8, !P0 ;  /* 0x0000000800007c0c */ /* 0x002fe4000c706670 */
[----:B---3--:R-:W-:-:S11]  /*7bb0*/  IADD3 R20, PT, PT, R20, 0x1, RZ ;  /* 0x0000000114147810 */ /* 0x008fd60007ffe0ff */
[----:B------:R-:W-:Y:S05]  /*7bc0*/  @P0 BRA `(.L_x_146) ;  /* 0x0000000000f80947 */ /* 0x000fea0003800000 */
[----:B------:R-:W-:Y:S01]  /*7bd0*/  IMAD.IADD R0, R29, 0x1, R20 ;  /* 0x000000011d007824 */ /* 0x000fe200078e0214 */
[----:B------:R-:W1:Y:S01]  /*7be0*/  S2UR UR9, SR_CgaCtaId ;  /* 0x00000000000979c3 */ /* 0x000e620000008800 */
[----:B------:R-:W-:Y:S01]  /*7bf0*/  UMOV UR8, 0x400 ;  /* 0x0000040000087882 */ /* 0x000fe20000000000 */
[----:B------:R-:W-:Y:S01]  /*7c00*/  IMAD.IADD R14, R8, 0x1, R15 ;  /* 0x00000001080e7824 */ /* 0x000fe200078e020f */
[----:B------:R-:W3:Y:S01]  /*7c10*/  MUFU.RCP R28, R3 ;  /* 0x00000003001c7308 */ /* 0x000ee20000001000 */
[----:B------:R-:W-:Y:S01]  /*7c20*/  LEA R2, R0, UR7, 0x2 ;  /* 0x0000000700027c11 */ /* 0x000fe2000f8e10ff */
[----:B------:R-:W-:Y:S04]  /*7c30*/  BSSY.RECONVERGENT B4, `(.L_x_147) ;  /* 0x0000012000047945 */ /* 0x000fe80003800200 */
[----:B------:R-:W-:Y:S04]  /*7c40*/  LDS R0, [R2+0x4] ;  /* 0x0000040002007984 */ /* 0x000fe80000000800 */
[----:B0-----:R-:W0:Y:S01]  /*7c50*/  LDS R19, [R2+-0x4] ;  /* 0xfffffc0002137984 */ /* 0x001e220000000800 */
[----:B-1----:R-:W-:-:S06]  /*7c60*/  ULEA UR8, UR9, UR8, 0x18 ;  /* 0x0000000809087291 */ /* 0x002fcc000f8ec0ff */
[----:B------:R-:W-:-:S06]  /*7c70*/  LEA R25, R14, UR8, 0x2 ;  /* 0x000000080e197c11 */ /* 0x000fcc000f8e10ff */
        /* <DEDUP_REMOVED lines=13> */
.L_x_148:
[----:B------:R-:W-:Y:S05]  /*7d50*/  BSYNC.RECONVERGENT B4 ;  /* 0x0000000000047941 */ /* 0x000fea0003800200 */
.L_x_147:
[----:B------:R-:W0:Y:S01]  /*7d60*/  LDCU UR8, c[0x3][0x10] ;  /* 0x00c00200ff0877ac */ /* 0x000e220008000800 */
[----:B------:R-:W-:Y:S01]  /*7d70*/  LDS R33, [R21+0x4] ;  /* 0x0000040015217984 */ /* 0x000fe20000000800 */
[----:B------:R-:W-:Y:S01]  /*7d80*/  LEA R24, R14, UR10, 0x2 ;  /* 0x0000000a0e187c11 */ /* 0x000fe2000f8e10ff */
[----:B--2---:R-:W1:Y:S01]  /*7d90*/  MUFU.RCP R32, R3 ;  /* 0x0000000300207308 */ /* 0x004e620000001000 */
[----:B------:R-:W-:Y:S01]  /*7da0*/  SHF.R.S32.HI R14, RZ, 0x1f, R16 ;  /* 0x0000001fff0e7819 */ /* 0x000fe20000011410 */
[----:B------:R-:W-:Y:S01]  /*7db0*/  FADD R25, R25, -R0 ;  /* 0x8000000019197221 */ /* 0x000fe20000000000 */
[C---:B------:R-:W-:Y:S01]  /*7dc0*/  IADD3 R19, P0, PT, R9.reuse, R16, RZ ;  /* 0x0000001009137210 */ /* 0x040fe20007f1e0ff */
[----:B------:R-:W-:Y:S01]  /*7dd0*/  BSSY.RECONVERGENT B4, `(.L_x_149) ;  /* 0x0000018000047945 */ /* 0x000fe20003800200 */
[----:B------:R-:W-:Y:S02]  /*7de0*/  LDS R24, [R24+0x4] ;  /* 0x0000040018187984 */ /* 0x000fe40000000800 */
[----:B------:R-:W-:Y:S01]  /*7df0*/  LEA.HI.X.SX32 R28, R9, R14, 0x1, P0 ;  /* 0x0000000e091c7211 */ /* 0x000fe200000f0eff */
[----:B------:R-:W-:-:S03]  /*7e00*/  IMAD.SHL.U32 R14, R19, 0x4, RZ ;  /* 0x00000004130e7824 */ /* 0x000fc600078e00ff */
[----:B------:R-:W-:Y:S01]  /*7e10*/  SHF.L.U64.HI R19, R19, 0x2, R28 ;  /* 0x0000000213137819 */ /* 0x000fe2000001021c */
[----:B0-----:R-:W-:Y:S01]  /*7e20*/  VIADD R2, R27, UR8 ;  /* 0x000000081b027c36 */ /* 0x001fe20008000000 */
[----:B------:R-:W0:Y:S04]  /*7e30*/  LDCU.64 UR8, c[0x0][0x380] ;  /* 0x00007000ff0877ac */ /* 0x000e280008000a00 */
[----:B------:R-:W-:-:S06]  /*7e40*/  LEA R2, R2, UR7, 0x2 ;  /* 0x0000000702027c11 */ /* 0x000fcc000f8e10ff */
[----:B------:R-:W2:Y:S01]  /*7e50*/  LDS R2, [R2+0x4] ;  /* 0x0000040002027984 */ /* 0x000ea20000000800 */
[----:B0-----:R-:W-:-:S04]  /*7e60*/  IADD3 R30, P0, PT, R14, UR8, RZ ;  /* 0x000000080e1e7c10 */ /* 0x001fc8000ff1e0ff */
[----:B------:R-:W-:-:S05]  /*7e70*/  IADD3.X R31, PT, PT, R19, UR9, RZ, P0, !PT ;  /* 0x00000009131f7c10 */ /* 0x000fca00087fe4ff */
[----:B------:R0:W-:Y:S01]  /*7e80*/  STG.E desc[UR12][R30.64+0x4], R25 ;  /* 0x000004191e007986 */ /* 0x0001e2000c10190c */
[----:B--2---:R-:W-:Y:S01]  /*7e90*/  FADD R2, R2, -R33 ;  /* 0x8000002102027221 */ /* 0x004fe20000000000 */
[----:B-1----:R-:W-:-:S03]  /*7ea0*/  FFMA R33, R32, -R3, 1 ;  /* 0x3f80000020217423 */ /* 0x002fc60000000803 */
[----:B------:R-:W-:Y:S01]  /*7eb0*/  FMUL R2, R2, 0.5 ;  /* 0x3f00000002027820 */ /* 0x000fe20000400000 */
[----:B------:R-:W-:-:S03]  /*7ec0*/  FFMA R0, R32, R33, R32 ;  /* 0x0000002120007223 */ /* 0x000fc60000000020 */
[----:B------:R-:W1:Y:S01]  /*7ed0*/  FCHK P0, R2, R3 ;  /* 0x0000000302007302 */ /* 0x000e620000000000 */
[----:B------:R-:W-:-:S04]  /*7ee0*/  FFMA R33, R0, R2, RZ ;  /* 0x0000000200217223 */ /* 0x000fc800000000ff */
[----:B------:R-:W-:-:S04]  /*7ef0*/  FFMA R28, R33, -R3, R2 ;  /* 0x80000003211c7223 */ /* 0x000fc80000000002 */
[----:B------:R-:W-:Y:S01]  /*7f00*/  FFMA R0, R0, R28, R33 ;  /* 0x0000001c00007223 */ /* 0x000fe20000000021 */
[----:B01----:R-:W-:Y:S06]  /*7f10*/  @!P0 BRA `(.L_x_150) ;  /* 0x00000000000c8947 */ /* 0x003fec0003800000 */
[----:B------:R-:W-:Y:S01]  /*7f20*/  IMAD.MOV.U32 R0, RZ, RZ, R2 ;  /* 0x000000ffff007224 */ /* 0x000fe200078e0002 */
[----:B------:R-:W-:-:S07]  /*7f30*/  MOV R2, 0x7f50 ;  /* 0x00007f5000027802 */ /* 0x000fce0000000f00 */
[----:B------:R-:W-:Y:S05]  /*7f40*/  CALL.REL.NOINC `($__internal_1_$__cuda_sm3x_div_rn_noftz_f32_slowpath) ;  /* 0x0000010000207944 */ /* 0x000fea0003c00000 */
.L_x_150:
[----:B------:R-:W-:Y:S05]  /*7f50*/  BSYNC.RECONVERGENT B4 ;  /* 0x0000000000047941 */ /* 0x000fea0003800200 */
.L_x_149:
[----:B------:R-:W0:Y:S02]  /*7f60*/  LDCU.64 UR8, c[0x0][0x388] ;  /* 0x00007100ff0877ac */ /* 0x000e240008000a00 */
[----:B0-----:R-:W-:-:S04]  /*7f70*/  IADD3 R30, P0, PT, R14, UR8, RZ ;  /* 0x000000080e1e7c10 */ /* 0x001fc8000ff1e0ff */
[----:B------:R-:W-:Y:S01]  /*7f80*/  IADD3.X R31, PT, PT, R19, UR9, RZ, P0, !PT ;  /* 0x00000009131f7c10 */ /* 0x000fe200087fe4ff */
[----:B------:R-:W-:-:S05]  /*7f90*/  FADD R19, R24, -R0 ;  /* 0x8000000018137221 */ /* 0x000fca0000000000 */
[----:B------:R1:W-:Y:S03]  /*7fa0*/  STG.E desc[UR12][R30.64+0x4], R19 ;  /* 0x000004131e007986 */ /* 0x0003e6000c10190c */
.L_x_146:
[----:B------:R-:W-:Y:S05]  /*7fb0*/  BSYNC.RECONVERGENT B3 ;  /* 0x0000000000037941 */ /* 0x000fea0003800200 */
.L_x_145:
[----:B------:R-:W3:Y:S01]  /*7fc0*/  LDCU UR8, c[0x3][URZ] ;  /* 0x00c00000ff0877ac */ /* 0x000ee20008000800 */
[----:B01----:R-:W0:Y:S01]  /*7fd0*/  LDC R19, c[0x3][0x10] ;  /* 0x00c00400ff137b82 */ /* 0x003e220000000800 */
[C---:B------:R-:W-:Y:S01]  /*7fe0*/  ISETP.LT.OR P0, PT, R10.reuse, RZ, !P4 ;  /* 0x000000ff0a00720c */ /* 0x040fe20006701670 */
[----:B------:R-:W-:Y:S03]  /*7ff0*/  BSSY.RECONVERGENT B3, `(.L_x_151) ;  /* 0x0000040000037945 */ /* 0x000fe60003800200 */
[----:B---3--:R-:W-:Y:S01]  /*8000*/  ISETP.GE.OR P0, PT, R10, UR8, P0 ;  /* 0x000000080a007c0c */ /* 0x008fe20008706670 */
[----:B0-----:R-:W-:-:S12]  /*8010*/  VIADD R19, R19, 0x2 ;  /* 0x0000000213137836 */ /* 0x001fd80000000000 */
[----:B------:R-:W-:Y:S05]  /*8020*/  @P0 BRA `(.L_x_152) ;  /* 0x0000000000f00947 */ /* 0x000fea0003800000 */
[----:B------:R-:W-:Y:S01]  /*8030*/  IADD3 R0, PT, PT, R26, R19, RZ ;  /* 0x000000131a007210 */ /* 0x000fe20007ffe0ff */
[----:B------:R-:W0:Y:S01]  /*8040*/  S2UR UR9, SR_CgaCtaId ;  /* 0x00000000000979c3 */ /* 0x000e220000008800 */
[----:B------:R-:W1:Y:S01]  /*8050*/  MUFU.RCP R28, R3 ;  /* 0x00000003001c7308 */ /* 0x000e620000001000 */
[----:B------:R-:W-:Y:S01]  /*8060*/  LEA R24, R13, 0x8, 0x2 ;  /* 0x000000080d187811 */ /* 0x000fe200078e10ff */
[----:B------:R-:W-:Y:S01]  /*8070*/  UMOV UR8, 0x400 ;  /* 0x0000040000087882 */ /* 0x000fe20000000000 */
[----:B------:R-:W-:Y:S01]  /*8080*/  LEA R2, R0, UR7, 0x2 ;  /* 0x0000000700027c11 */ /* 0x000fe2000f8e10ff */
[----:B------:R-:W-:Y:S04]  /*8090*/  BSSY.RECONVERGENT B4, `(.L_x_153) ;  /* 0x0000011000047945 */ /* 0x000fe80003800200 */
[----:B------:R-:W-:Y:S04]  /*80a0*/  LDS R0, [R2+0x8] ;  /* 0x0000080002007984 */ /* 0x000fe80000000800 */
[----:B------:R-:W3:Y:S01]  /*80b0*/  LDS R31, [R2] ;  /* 0x00000000021f7984 */ /* 0x000ee20000000800 */
[----:B-1----:R-:W-:Y:S01]  /*80c0*/  FFMA R13, R28, -R3, 1 ;  /* 0x3f8000001c0d7423 */ /* 0x002fe20000000803 */
[----:B0-----:R-:W-:-:S09]  /*80d0*/  ULEA UR8, UR9, UR8, 0x18 ;  /* 0x0000000809087291 */ /* 0x001fd2000f8ec0ff */
[----:B------:R0:W1:Y:S01]  /*80e0*/  LDS R25, [R24+UR8+0x4] ;  /* 0x0000040818197984 */ /* 0x0000620008000800 */
[----:B---3--:R-:W-:-:S04]  /*80f0*/  FADD R0, R0, -R31 ;  /* 0x8000001f00007221 */ /* 0x008fc80000000000 */
[----:B------:R-:W-:Y:S01]  /*8100*/  FMUL R14, R0, 0.5 ;  /* 0x3f000000000e7820 */ /* 0x000fe20000400000 */
[----:B------:R-:W-:-:S03]  /*8110*/  FFMA R0, R28, R13, R28 ;  /* 0x0000000d1c007223 */ /* 0x000fc6000000001c */
[----:B------:R-:W3:Y:S01]  /*8120*/  FCHK P0, R14, R3 ;  /* 0x000000030e007302 */ /* 0x000ee20000000000 */
[----:B------:R-:W-:-:S04]  /*8130*/  FFMA R13, R0, R14, RZ ;  /* 0x0000000e000d7223 */ /* 0x000fc800000000ff */
[----:B------:R-:W-:-:S04]  /*8140*/  FFMA R2, R13, -R3, R14 ;  /* 0x800000030d027223 */ /* 0x000fc8000000000e */
[----:B------:R-:W-:Y:S01]  /*8150*/  FFMA R0, R0, R2, R13 ;  /* 0x0000000200007223 */ /* 0x000fe2000000000d */
[----:B01-3--:R-:W-:Y:S06]  /*8160*/  @!P0 BRA `(.L_x_154) ;  /* 0x00000000000c8947 */ /* 0x00bfec0003800000 */
[----:B------:R-:W-:Y:S01]  /*8170*/  IMAD.MOV.U32 R0, RZ, RZ, R14 ;  /* 0x000000ffff007224 */ /* 0x000fe200078e000e */
[----:B------:R-:W-:-:S07]  /*8180*/  MOV R2, 0x81a0 ;  /* 0x000081a000027802 */ /* 0x000fce0000000f00 */
[----:B--2---:R-:W-:Y:S05]  /*8190*/  CALL.REL.NOINC `($__internal_1_$__cuda_sm3x_div_rn_noftz_f32_slowpath) ;  /* 0x000000fc008c7944 */ /* 0x004fea0003c00000 */
.L_x_154:
[----:B------:R-:W-:Y:S05]  /*81a0*/  BSYNC.RECONVERGENT B4 ;  /* 0x0000000000047941 */ /* 0x000fea0003800200 */
.L_x_153:
[----:B------:R-:W0:Y:S01]  /*81b0*/  LDCU UR8, c[0x3][0x10] ;  /* 0x00c00200ff0877ac */ /* 0x000e220008000800 */
[----:B------:R-:W-:Y:S01]  /*81c0*/  LDS R33, [R21+0x8] ;  /* 0x0000080015217984 */ /* 0x000fe20000000800 */
[----:B------:R-:W-:Y:S01]  /*81d0*/  IADD3 R28, P0, PT, R9, R16, RZ ;  /* 0x00000010091c7210 */ /* 0x000fe20007f1e0ff */
[----:B--2---:R-:W1:Y:S01]  /*81e0*/  MUFU.RCP R32, R3 ;  /* 0x0000000300207308 */ /* 0x004e620000001000 */
[----:B------:R-:W-:Y:S01]  /*81f0*/  SHF.R.S32.HI R14, RZ, 0x1f, R16 ;  /* 0x0000001fff0e7819 */ /* 0x000fe20000011410 */
[----:B------:R-:W-:Y:S01]  /*8200*/  LDS R24, [R24+UR10+0x4] ;  /* 0x0000040a18187984 */ /* 0x000fe20008000800 */
[----:B------:R-:W-:Y:S01]  /*8210*/  FADD R25, R25, -R0 ;  /* 0x8000000019197221 */ /* 0x000fe20000000000 */
[C---:B------:R-:W-:Y:S01]  /*8220*/  IMAD.SHL.U32 R13, R28.reuse, 0x4, RZ ;  /* 0x000000041c0d7824 */ /* 0x040fe200078e00ff */
[----:B------:R-:W-:Y:S01]  /*8230*/  LEA.HI.X.SX32 R31, R9, R14, 0x1, P0 ;  /* 0x0000000e091f7211 */ /* 0x000fe200000f0eff */
[----:B------:R-:W-:Y:S03]  /*8240*/  BSSY.RECONVERGENT B4, `(.L_x_155) ;  /* 0x0000015000047945 */ /* 0x000fe60003800200 */
        /* <DEDUP_REMOVED lines=20> */
.L_x_156:
[----:B------:R-:W-:Y:S05]  /*8390*/  BSYNC.RECONVERGENT B4 ;  /* 0x0000000000047941 */ /* 0x000fea0003800200 */
.L_x_155:
[----:B------:R-:W0:Y:S02]  /*83a0*/  LDCU.64 UR8, c[0x0][0x388] ;  /* 0x00007100ff0877ac */ /* 0x000e240008000a00 */
[----:B0-----:R-:W-:Y:S01]  /*83b0*/  IADD3 R30, P0, PT, R13, UR8, RZ ;  /* 0x000000080d1e7c10 */ /* 0x001fe2000ff1e0ff */
[----:B------:R-:W-:-:S03]  /*83c0*/  FADD R13, R24, -R0 ;  /* 0x80000000180d7221 */ /* 0x000fc60000000000 */
[----:B------:R-:W-:-:S05]  /*83d0*/  IADD3.X R31, PT, PT, R14, UR9, RZ, P0, !PT ;  /* 0x000000090e1f7c10 */ /* 0x000fca00087fe4ff */
[----:B------:R0:W-:Y:S04]  /*83e0*/  STG.E desc[UR12][R30.64+0x8], R13 ;  /* 0x0000080d1e007986 */ /* 0x0001e8000c10190c */
.L_x_152:
[----:B------:R-:W-:Y:S05]  /*83f0*/  BSYNC.RECONVERGENT B3 ;  /* 0x0000000000037941 */ /* 0x000fea0003800200 */
.L_x_151:
[----:B------:R-:W1:Y:S01]  /*8400*/  LDCU UR8, c[0x3][URZ] ;  /* 0x00c00000ff0877ac */ /* 0x000e620008000800 */
[C---:B------:R-:W-:Y:S01]  /*8410*/  ISETP.LT.OR P0, PT, R10.reuse, RZ, !P5 ;  /* 0x000000ff0a00720c */ /* 0x040fe20006f01670 */
[----:B------:R-:W-:Y:S03]  /*8420*/  BSSY.RECONVERGENT B3, `(.L_x_157) ;  /* 0x0000041000037945 */ /* 0x000fe60003800200 */
[----:B-1----:R-:W-:-:S13]  /*8430*/  ISETP.GE.OR P0, PT, R10, UR8, P0 ;  /* 0x000000080a007c0c */ /* 0x002fda0008706670 */
        /* <DEDUP_REMOVED lines=9> */
[----:B------:R-:W4:Y:S01]  /*84d0*/  LDS R25, [R26+0x4] ;  /* 0x000004001a197984 */ /* 0x000f220000000800 */
[----:B-1----:R-:W-:-:S06]  /*84e0*/  ULEA UR8, UR9, UR8, 0x18 ;  /* 0x0000000809087291 */ /* 0x002fcc000f8ec0ff */
[----:B0-----:R-:W-:-:S06]  /*84f0*/  LEA R13, R22, UR8, 0x2 ;  /* 0x00000008160d7c11 */ /* 0x001fcc000f8e10ff */
[----:B------:R-:W0:Y:S01]  /*8500*/  LDS R13, [R13+0x4] ;  /* 0x000004000d0d7984 */ /* 0x000e220000000800 */
[----:B----4-:R-:W-:Y:S01]  /*8510*/  FADD R0, R0, -R25 ;  /* 0x8000001900007221 */ /* 0x010fe20000000000 */
[----:B---3--:R-:W-:-:S03]  /*8520*/  FFMA R25, R14, -R3, 1 ;  /* 0x3f8000000e197423 */ /* 0x008fc60000000803 */
        /* <DEDUP_REMOVED lines=9> */
[----:B--2---:R-:W-:Y:S05]  /*85c0*/  CALL.REL.NOINC `($__internal_1_$__cuda_sm3x_div_rn_noftz_f32_slowpath) ;  /* 0x000000f800807944 */ /* 0x004fea0003c00000 */
.L_x_160:
[----:B------:R-:W-:Y:S05]  /*85d0*/  BSYNC.RECONVERGENT B4 ;  /* 0x0000000000047941 */ /* 0x000fea0003800200 */
.L_x_159:
[----:B------:R-:W0:Y:S01]  /*85e0*/  LDCU UR8, c[0x3][0x10] ;  /* 0x00c00200ff0877ac */ /* 0x000e220008000800 */
[----:B------:R-:W-:Y:S01]  /*85f0*/  LDS R21, [R21+0xc] ;  /* 0x00000c0015157984 */ /* 0x000fe20000000800 */
[----:B------:R-:W-:Y:S01]  /*8600*/  LEA R24, R22, UR10, 0x2 ;  /* 0x0000000a16187c11 */ /* 0x000fe2000f8e10ff */
[----:B------:R-:W1:Y:S01]  /*8610*/  MUFU.RCP R26, R3 ;  /* 0x00000003001a7308 */ /* 0x000e620000001000 */
[----:B------:R-:W-:Y:S01]  /*8620*/  SHF.R.S32.HI R14, RZ, 0x1f, R16 ;  /* 0x0000001fff0e7819 */ /* 0x000fe20000011410 */
[----:B------:R-:W-:Y:S01]  /*8630*/  FADD R13, R13, -R0 ;  /* 0x800000000d0d7221 */ /* 0x000fe20000000000 */
[C---:B------:R-:W-:Y:S01]  /*8640*/  IADD3 R22, P0, PT, R9.reuse, R16, RZ ;  /* 0x0000001009167210 */ /* 0x040fe20007f1e0ff */
[----:B------:R-:W-:Y:S01]  /*8650*/  BSSY.RECONVERGENT B4, `(.L_x_161) ;  /* 0x0000018000047945 */ /* 0x000fe20003800200 */
[----:B------:R-:W-:Y:S02]  /*8660*/  LDS R24, [R24+0x4] ;  /* 0x0000040018187984 */ /* 0x000fe40000000800 */
[----:B------:R-:W-:Y:S01]  /*8670*/  LEA.HI.X.SX32 R25, R9, R14, 0x1, P0 ;  /* 0x0000000e09197211 */ /* 0x000fe200000f0eff */
[----:B------:R-:W-:-:S03]  /*8680*/  IMAD.SHL.U32 R14, R22, 0x4, RZ ;  /* 0x00000004160e7824 */ /* 0x000fc600078e00ff */
[----:B------:R-:W-:Y:S02]  /*8690*/  SHF.L.U64.HI R22, R22, 0x2, R25 ;  /* 0x0000000216167819 */ /* 0x000fe40000010219 */
[----:B0-----:R-:W-:Y:S01]  /*86a0*/  IADD3 R2, PT, PT, R27, UR8, RZ ;  /* 0x000000081b027c10 */ /* 0x001fe2000fffe0ff */
[----:B------:R-:W0:Y:S03]  /*86b0*/  LDCU.64 UR8, c[0x0][0x380] ;  /* 0x00007000ff0877ac */ /* 0x000e260008000a00 */
[----:B------:R-:W-:-:S06]  /*86c0*/  LEA R2, R2, UR7, 0x2 ;  /* 0x0000000702027c11 */ /* 0x000fcc000f8e10ff */
[----:B------:R-:W3:Y:S01]  /*86d0*/  LDS R2, [R2+0xc] ;  /* 0x00000c0002027984 */ /* 0x000ee20000000800 */
[----:B0-----:R-:W-:-:S04]  /*86e0*/  IADD3 R30, P0, PT, R14, UR8, RZ ;  /* 0x000000080e1e7c10 */ /* 0x001fc8000ff1e0ff */
[----:B------:R-:W-:-:S05]  /*86f0*/  IADD3.X R31, PT, PT, R22, UR9, RZ, P0, !PT ;  /* 0x00000009161f7c10 */ /* 0x000fca00087fe4ff */
[----:B------:R0:W-:Y:S01]  /*8700*/  STG.E desc[UR12][R30.64+0xc], R13 ;  /* 0x00000c0d1e007986 */ /* 0x0001e2000c10190c */
[----:B---3--:R-:W-:Y:S01]  /*8710*/  FADD R2, R2, -R21 ;  /* 0x8000001502027221 */ /* 0x008fe20000000000 */
        /* <DEDUP_REMOVED lines=11> */
.L_x_162:
[----:B------:R-:W-:Y:S05]  /*87d0*/  BSYNC.RECONVERGENT B4 ;  /* 0x0000000000047941 */ /* 0x000fea0003800200 */
.L_x_161:
[----:B------:R-:W0:Y:S01]  /*87e0*/  LDCU.64 UR8, c[0x0][0x388] ;  /* 0x00007100ff0877ac */ /* 0x000e220008000a00 */
[----:B------:R-:W-:Y:S01]  /*87f0*/  FADD R13, R24, -R0 ;  /* 0x80000000180d7221 */ /* 0x000fe20000000000 */
[----:B0-----:R-:W-:-:S04]  /*8800*/  IADD3 R30, P0, PT, R14, UR8, RZ ;  /* 0x000000080e1e7c10 */ /* 0x001fc8000ff1e0ff */
[----:B------:R-:W-:-:S05]  /*8810*/  IADD3.X R31, PT, PT, R22, UR9, RZ, P0, !PT ;  /* 0x00000009161f7c10 */ /* 0x000fca00087fe4ff */
[----:B------:R1:W-:Y:S04]  /*8820*/  STG.E desc[UR12][R30.64+0xc], R13 ;  /* 0x00000c0d1e007986 */ /* 0x0003e8000c10190c */
.L_x_158:
[----:B------:R-:W-:Y:S05]  /*8830*/  BSYNC.RECONVERGENT B3 ;  /* 0x0000000000037941 */ /* 0x000fea0003800200 */
.L_x_157:
[----:B------:R-:W3:Y:S01]  /*8840*/  LDCU UR8, c[0x3][URZ] ;  /* 0x00c00000ff0877ac */ /* 0x000ee20008000800 */
[C---:B------:R-:W-:Y:S01]  /*8850*/  VIADD R26, R10.reuse, 0x2 ;  /* 0x000000020a1a7836 */ /* 0x040fe20000000000 */
[----:B------:R-:W-:Y:S01]  /*8860*/  ISETP.LT.OR P0, PT, R10, -0x1, !P6 ;  /* 0xffffffff0a00780c */ /* 0x000fe20007701670 */
[----:B------:R-:W-:Y:S01]  /*8870*/  BSSY.RECONVERGENT B3, `(.L_x_163) ;  /* 0x0000040000037945 */ /* 0x000fe20003800200 */
[----:B------:R-:W-:Y:S01]  /*8880*/  VIADD R16, R16, UR16 ;  /* 0x0000001010107c36 */ /* 0x000fe20008000000 */
[----:B------:R-:W-:Y:S01]  /*8890*/  IADD3 R25, PT, PT, R18, R27, RZ ;  /* 0x0000001b12197210 */ /* 0x000fe20007ffe0ff */
[----:B------:R-:W-:Y:S02]  /*88a0*/  IMAD R15, R8, 0x2, R15 ;  /* 0x00000002080f7824 */ /* 0x000fe400078e020f */
[----:B------:R-:W-:Y:S02]  /*88b0*/  VIADD R23, R23, UR16 ;  /* 0x0000001017177c36 */ /* 0x000fe40008000000 */
[----:B------:R-:W-:Y:S01]  /*88c0*/  VIADD R24, R27, 0xffffffff ;  /* 0xffffffff1b187836 */ /* 0x000fe20000000000 */
[----:B---3--:R-:W-:-:S13]  /*88d0*/  ISETP.GT.OR P0, PT, R26, UR8, P0 ;  /* 0x000000081a007c0c */ /* 0x008fda0008704670 */
[----:B------:R-:W-:Y:S05]  /*88e0*/  @P0 BRA `(.L_x_164) ;  /* 0x0000000000e00947 */ /* 0x000fea0003800000 */
[----:B------:R-:W0:Y:S01]  /*88f0*/  LDCU UR8, c[0x3][0x10] ;  /* 0x00c00200ff0877ac */ /* 0x000e220008000800 */
[----:B------:R-:W3:Y:S01]  /*8900*/  S2UR UR9, SR_CgaCtaId ;  /* 0x00000000000979c3 */ /* 0x000ee20000008800 */
[----:B------:R-:W4:Y:S01]  /*8910*/  MUFU.RCP R22, R3 ;  /* 0x0000000300167308 */ /* 0x000f220000001000 */
[----:B------:R-:W-:Y:S01]  /*8920*/  BSSY.RECONVERGENT B4, `(.L_x_165) ;  /* 0x0000015000047945 */ /* 0x000fe20003800200 */
[----:B01----:R-:W-:Y:S01]  /*8930*/  VIADD R13, R27, UR8 ;  /* 0x000000081b0d7c36 */ /* 0x003fe20008000000 */
[----:B------:R-:W-:-:S04]  /*8940*/  UMOV UR8, 0x400 ;  /* 0x0000040000087882 */ /* 0x000fc80000000000 */
[----:B------:R-:W-:Y:S01]  /*8950*/  LEA R13, R13, UR7, 0x2 ;  /* 0x000000070d0d7c11 */ /* 0x000fe2000f8e10ff */
[----:B---3--:R-:W-:-:S04]  /*8960*/  ULEA UR8, UR9, UR8, 0x18 ;  /* 0x0000000809087291 */ /* 0x008fc8000f8ec0ff */
[----:B------:R-:W-:Y:S02]  /*8970*/  LDS R0, [R13+0x4] ;  /* 0x000004000d007984 */ /* 0x000fe40000000800 */
[----:B------:R-:W-:Y:S02]  /*8980*/  LEA R14, R15, UR8, 0x2 ;  /* 0x000000080f0e7c11 */ /* 0x000fe4000f8e10ff */
[----:B------:R-:W0:Y:S04]  /*8990*/  LDS R21, [R13+-0x4] ;  /* 0xfffffc000d157984 */ /* 0x000e280000000800 */
[----:B------:R-:W1:Y:S01]  /*89a0*/  LDS R14, [R14] ;  /* 0x000000000e0e7984 */ /* 0x000e620000000800 */
        /* <DEDUP_REMOVED lines=12> */
.L_x_166:
[----:B------:R-:W-:Y:S05]  /*8a70*/  BSYNC.RECONVERGENT B4 ;  /* 0x0000000000047941 */ /* 0x000fea0003800200 */
.L_x_165:
[----:B------:R-:W0:Y:S01]  /*8a80*/  LDCU UR8, c[0x3][0x10] ;  /* 0x00c00200ff0877ac */ /* 0x000e220008000800 */
[----:B------:R-:W-:Y:S01]  /*8a90*/  IMAD R2, R18, 0x4, R13 ;  /* 0x0000000412027824 */ /* 0x000fe200078e020d */
[----:B------:R-:W1:Y:S01]  /*8aa0*/  LDC.64 R30, c[0x0][0x380] ;  /* 0x0000e000ff1e7b82 */ /* 0x000e620000000a00 */
[----:B------:R-:W-:Y:S01]  /*8ab0*/  LEA R13, R15, UR10, 0x2 ;  /* 0x0000000a0f0d7c11 */ /* 0x000fe2000f8e10ff */
[----:B------:R-:W3:Y:S01]  /*8ac0*/  MUFU.RCP R28, R3 ;  /* 0x00000003001c7308 */ /* 0x000ee20000001000 */
[----:B------:R-:W-:Y:S02]  /*8ad0*/  BSSY.RECONVERGENT B4, `(.L_x_167) ;  /* 0x0000015000047945 */ /* 0x000fe40003800200 */
[----:B------:R-:W-:Y:S04]  /*8ae0*/  LDS R2, [R2] ;  /* 0x0000000002027984 */ /* 0x000fe80000000800 */
[----:B------:R-:W-:Y:S01]  /*8af0*/  LDS R13, [R13] ;  /* 0x000000000d0d7984 */ /* 0x000fe20000000800 */
[----:B0-----:R-:W-:-:S02]  /*8b00*/  VIADD R21, R29, UR8 ;  /* 0x000000081d157c36 */ /* 0x001fc40008000000 */
[----:B---3--:R-:W-:-:S03]  /*8b10*/  FFMA R35, R28, -R3, 1 ;  /* 0x3f8000001c237423 */ /* 0x008fc60000000803 */
[----:B------:R-:W-:Y:S01]  /*8b20*/  LEA R22, R21, UR7, 0x2 ;  /* 0x0000000715167c11 */ /* 0x000fe2000f8e10ff */
[----:B------:R-:W-:Y:S01]  /*8b30*/  FADD R21, R14, -R0 ;  /* 0x800000000e157221 */ /* 0x000fe20000000000 */
[----:B------:R-:W-:Y:S01]  /*8b40*/  FFMA R0, R28, R35, R28 ;  /* 0x000000231c007223 */ /* 0x000fe2000000001c */
[----:B-1----:R-:W-:Y:S02]  /*8b50*/  IMAD.WIDE R30, R23, 0x4, R30 ;  /* 0x00000004171e7825 */ /* 0x002fe400078e021e */
[----:B------:R-:W0:Y:S04]  /*8b60*/  LDS R33, [R22] ;  /* 0x0000000016217984 */ /* 0x000e280000000800 */
[----:B------:R1:W-:Y:S01]  /*8b70*/  STG.E desc[UR12][R30.64], R21 ;  /* 0x000000151e007986 */ /* 0x0003e2000c10190c */
[----:B0-----:R-:W-:-:S04]  /*8b80*/  FADD R33, R2, -R33 ;  /* 0x8000002102217221 */ /* 0x001fc80000000000 */
[----:B------:R-:W-:-:S04]  /*8b90*/  FMUL R2, R33, 0.5 ;  /* 0x3f00000021027820 */ /* 0x000fc80000400000 */
        /* <DEDUP_REMOVED lines=8> */
.L_x_168:
[----:B------:R-:W-:Y:S05]  /*8c20*/  BSYNC.RECONVERGENT B4 ;  /* 0x0000000000047941 */ /* 0x000fea0003800200 */
.L_x_167:
[----:B------:R-:W0:Y:S01]  /*8c30*/  LDC.64 R30, c[0x0][0x388] ;  /* 0x0000e200ff1e7b82 */ /* 0x000e220000000a00 */
[----:B------:R-:W-:Y:S01]  /*8c40*/  FADD R13, R13, -R0 ;  /* 0x800000000d0d7221 */ /* 0x000fe20000000000 */
[----:B0-----:R-:W-:-:S05]  /*8c50*/  IMAD.WIDE R30, R23, 0x4, R30 ;  /* 0x00000004171e7825 */ /* 0x001fca00078e021e */
[----:B------:R3:W-:Y:S02]  /*8c60*/  STG.E desc[UR12][R30.64], R13 ;  /* 0x0000000d1e007986 */ /* 0x0007e4000c10190c */
.L_x_164:
[----:B------:R-:W-:Y:S05]  /*8c70*/  BSYNC.RECONVERGENT B3 ;  /* 0x0000000000037941 */ /* 0x000fea0003800200 */
.L_x_163:
[----:B------:R-:W4:Y:S01]  /*8c80*/  LDCU UR8, c[0x3][URZ] ;  /* 0x00c00000ff0877ac */ /* 0x000f220008000800 */
[----:B------:R-:W-:Y:S01]  /*8c90*/  ISETP.GE.AND P0, PT, R10, -0x1, PT ;  /* 0xffffffff0a00780c */ /* 0x000fe20003f06270 */
[----:B------:R-:W-:Y:S03]  /*8ca0*/  BSSY.RECONVERGENT B3, `(.L_x_169) ;  /* 0x0000043000037945 */ /* 0x000fe60003800200 */
[----:B------:R-:W-:-:S04]  /*8cb0*/  ISETP.LT.OR P0, PT, R9, RZ, !P0 ;  /* 0x000000ff0900720c */ /* 0x000fc80004701670 */
[----:B----4-:R-:W-:-:S04]  /*8cc0*/  ISETP.GE.OR P0, PT, R9, UR8, P0 ;  /* 0x0000000809007c0c */ /* 0x010fc80008706670 */
[----:B------:R-:W-:-:S13]  /*8cd0*/  ISETP.GT.OR P0, PT, R26, UR8, P0 ;  /* 0x000000081a007c0c */ /* 0x000fda0008704670 */
[----:B------:R-:W-:Y:S05]  /*8ce0*/  @P0 BRA `(.L_x_170) ;  /* 0x0000000000f80947 */ /* 0x000fea0003800000 */
[----:B------:R-:W-:Y:S01]  /*8cf0*/  IMAD.IADD R0, R27, 0x1, R20 ;  /* 0x000000011b007824 */ /* 0x000fe200078e0214 */
[----:B------:R-:W4:Y:S01]  /*8d00*/  S2UR UR9, SR_CgaCtaId ;  /* 0x00000000000979c3 */ /* 0x000f220000008800 */
[----:B------:R-:W-:Y:S01]  /*8d10*/  UMOV UR8, 0x400 ;  /* 0x0000040000087882 */ /* 0x000fe20000000000 */
[----:B------:R-:W5:Y:S01]  /*8d20*/  MUFU.RCP R28, R3 ;  /* 0x00000003001c7308 */ /* 0x000f620000001000 */
[----:B------:R-:W-:Y:S01]  /*8d30*/  BSSY.RECONVERGENT B4, `(.L_x_171) ;  /* 0x0000013000047945 */ /* 0x000fe20003800200 */
[----:B------:R-:W-:-:S05]  /*8d40*/  LEA R2, R0, UR7, 0x2 ;  /* 0x0000000700027c11 */ /* 0x000fca000f8e10ff */
[----:B------:R-:W-:Y:S04]  /*8d50*/  LDS R0, [R2+0x4] ;  /* 0x0000040002007984 */ /* 0x000fe80000000800 */
[----:B01-3--:R-:W0:Y:S01]  /*8d60*/  LDS R13, [R2+-0x4] ;  /* 0xfffffc00020d7984 */ /* 0x00be220000000800 */
[----:B----4-:R-:W-:-:S06]  /*8d70*/  ULEA UR8, UR9, UR8, 0x18 ;  /* 0x0000000809087291 */ /* 0x010fcc000f8ec0ff */
[----:B------:R-:W-:-:S06]  /*8d80*/  LEA R22, R15, UR8, 0x2 ;  /* 0x000000080f167c11 */ /* 0x000fcc000f8e10ff */
[----:B------:R-:W1:Y:S01]  /*8d90*/  LDS R22, [R22+0x4] ;  /* 0x0000040016167984 */ /* 0x000e620000000800 */
[----:B0-----:R-:W-:Y:S01]  /*8da0*/  FADD R0, R0, -R13 ;  /* 0x8000000d00007221 */ /* 0x001fe20000000000 */
[----:B-----5:R-:W-:-:S03]  /*8db0*/  FFMA R13, R28, -R3, 1 ;  /* 0x3f8000001c0d7423 */ /* 0x020fc60000000803 */
        /* <DEDUP_REMOVED lines=10> */
.L_x_172:
[----:B------:R-:W-:Y:S05]  /*8e60*/  BSYNC.RECONVERGENT B4 ;  /* 0x0000000000047941 */ /* 0x000fea0003800200 */
.L_x_171:
[----:B------:R-:W0:Y:S01]  /*8e70*/  LDCU UR8, c[0x3][0x10] ;  /* 0x00c00200ff0877ac */ /* 0x000e220008000800 */
[----:B------:R-:W-:Y:S01]  /*8e80*/  LEA R21, R15, UR10, 0x2 ;  /* 0x0000000a0f157c11 */ /* 0x000fe2000f8e10ff */
[----:B------:R-:W1:Y:S01]  /*8e90*/  MUFU.RCP R28, R3 ;  /* 0x00000003001c7308 */ /* 0x000e620000001000 */
[----:B------:R-:W-:Y:S01]  /*8ea0*/  IADD3 R31, P0, PT, R9, R16, RZ ;  /* 0x00000010091f7210 */ /* 0x000fe20007f1e0ff */
[----:B------:R-:W-:Y:S01]  /*8eb0*/  FADD R33, R22, -R0 ;  /* 0x8000000016217221 */ /* 0x000fe20000000000 */
[----:B------:R-:W-:Y:S02]  /*8ec0*/  BSSY.RECONVERGENT B4, `(.L_x_173) ;  /* 0x000001b000047945 */ /* 0x000fe40003800200 */
[----:B------:R-:W-:Y:S01]  /*8ed0*/  LDS R21, [R21+0x4] ;  /* 0x0000040015157984 */ /* 0x000fe20000000800 */
[----:B------:R-:W-:-:S04]  /*8ee0*/  LEA.HI.X.SX32 R14, R16, RZ, 0x1, P0 ;  /* 0x000000ff100e7211 */ /* 0x000fc800000f0eff */
[----:B------:R-:W-:Y:S01]  /*8ef0*/  SHF.L.U64.HI R14, R31, 0x2, R14 ;  /* 0x000000021f0e7819 */ /* 0x000fe2000001020e */
[----:B0-----:R-:W-:Y:S01]  /*8f00*/  VIADD R13, R29, UR8 ;  /* 0x000000081d0d7c36 */ /* 0x001fe20008000000 */
[----:B------:R-:W-:Y:S01]  /*8f10*/  IADD3 R2, PT, PT, R25, UR8, RZ ;  /* 0x0000000819027c10 */ /* 0x000fe2000fffe0ff */
[----:B------:R-:W0:Y:S03]  /*8f20*/  LDCU.64 UR8, c[0x0][0x380] ;  /* 0x00007000ff0877ac */ /* 0x000e260008000a00 */
[----:B------:R-:W-:Y:S02]  /*8f30*/  LEA R2, R2, UR7, 0x2 ;  /* 0x0000000702027c11 */ /* 0x000fe4000f8e10ff */
[----:B------:R-:W-:Y:S01]  /*8f40*/  LEA R35, R13, UR7, 0x2 ;  /* 0x000000070d237c11 */ /* 0x000fe2000f8e10ff */
[----:B------:R-:W-:-:S03]  /*8f50*/  IMAD.SHL.U32 R13, R31, 0x4, RZ ;  /* 0x000000041f0d7824 */ /* 0x000fc600078e00ff */
[----:B------:R-:W-:Y:S04]  /*8f60*/  LDS R2, [R2+0x4] ;  /* 0x0000040002027984 */ /* 0x000fe80000000800 */
        /* <DEDUP_REMOVED lines=16> */
.L_x_174:
[----:B------:R-:W-:Y:S05]  /*9070*/  BSYNC.RECONVERGENT B4 ;  /* 0x0000000000047941 */ /* 0x000fea0003800200 */
.L_x_173:
[----:B------:R-:W0:Y:S01]  /*9080*/  LDCU.64 UR8, c[0x0][0x388] ;  /* 0x00007100ff0877ac */ /* 0x000e220008000a00 */
[----:B------:R-:W-:Y:S01]  /*9090*/  FADD R21, R21, -R0 ;  /* 0x8000000015157221 */ /* 0x000fe20000000000 */
[----:B0-----:R-:W-:-:S04]  /*90a0*/  IADD3 R30, P0, PT, R13, UR8, RZ ;  /* 0x000000080d1e7c10 */ /* 0x001fc8000ff1e0ff */
[----:B------:R-:W-:-:S05]  /*90b0*/  IADD3.X R31, PT, PT, R14, UR9, RZ, P0, !PT ;  /* 0x000000090e1f7c10 */ /* 0x000fca00087fe4ff */
[----:B------:R4:W-:Y:S04]  /*90c0*/  STG.E desc[UR12][R30.64+0x4], R21 ;  /* 0x000004151e007986 */ /* 0x0009e8000c10190c */
.L_x_170:
[----:B------:R-:W-:Y:S05]  /*90d0*/  BSYNC.RECONVERGENT B3 ;  /* 0x0000000000037941 */ /* 0x000fea0003800200 */
.L_x_169:
[----:B------:R-:W5:Y:S01]  /*90e0*/  LDCU UR8, c[0x3][URZ] ;  /* 0x00c00000ff0877ac */ /* 0x000f620008000800 */
[----:B------:R-:W-:Y:S01]  /*90f0*/  ISETP.LT.OR P0, PT, R10, -0x1, !P4 ;  /* 0xffffffff0a00780c */ /* 0x000fe20006701670 */
[----:B------:R-:W-:Y:S03]  /*9100*/  BSSY.RECONVERGENT B3, `(.L_x_175) ;  /* 0x0000042000037945 */ /* 0x000fe60003800200 */
[----:B-----5:R-:W-:-:S13]  /*9110*/  ISETP.GT.OR P0, PT, R26, UR8, P0 ;  /* 0x000000081a007c0c */ /* 0x020fda0008704670 */
[----:B------:R-:W-:Y:S05]  /*9120*/  @P0 BRA `(.L_x_176) ;  /* 0x0000000000fc0947 */ /* 0x000fea0003800000 */
[----:B------:R-:W-:Y:S01]  /*9130*/  IMAD.IADD R0, R24, 0x1, R19 ;  /* 0x0000000118007824 */ /* 0x000fe200078e0213 */
[----:B------:R-:W5:Y:S01]  /*9140*/  S2UR UR9, SR_CgaCtaId ;  /* 0x00000000000979c3 */ /* 0x000f620000008800 */
[----:B------:R-:W-:Y:S01]  /*9150*/  UMOV UR8, 0x400 ;  /* 0x0000040000087882 */ /* 0x000fe20000000000 */
[----:B------:R-:W2:Y:S01]  /*9160*/  MUFU.RCP R28, R3 ;  /* 0x00000003001c7308 */ /* 0x000ea20000001000 */
[----:B------:R-:W-:Y:S01]  /*9170*/  BSSY.RECONVERGENT B4, `(.L_x_177) ;  /* 0x0000013000047945 */ /* 0x000fe20003800200 */
[----:B------:R-:W-:-:S05]  /*9180*/  LEA R2, R0, UR7, 0x2 ;  /* 0x0000000700027c11 */ /* 0x000fca000f8e10ff */
[----:B------:R-:W-:Y:S04]  /*9190*/  LDS R0, [R2+0x8] ;  /* 0x0000080002007984 */ /* 0x000fe80000000800 */
[----:B01-3--:R-:W0:Y:S01]  /*91a0*/  LDS R13, [R2] ;  /* 0x00000000020d7984 */ /* 0x00be220000000800 */
[----:B-----5:R-:W-:-:S06]  /*91b0*/  ULEA UR8, UR9, UR8, 0x18 ;  /* 0x0000000809087291 */ /* 0x020fcc000f8ec0ff */
[----:B------:R-:W-:-:S06]  /*91c0*/  LEA R22, R15, UR8, 0x2 ;  /* 0x000000080f167c11 */ /* 0x000fcc000f8e10ff */
[----:B------:R-:W1:Y:S01]  /*91d0*/  LDS R22, [R22+0x8] ;  /* 0x0000080016167984 */ /* 0x000e620000000800 */
[----:B0-----:R-:W-:Y:S01]  /*91e0*/  FADD R0, R0, -R13 ;  /* 0x8000000d00007221 */ /* 0x001fe20000000000 */
[----:B--2---:R-:W-:-:S03]  /*91f0*/  FFMA R13, R28, -R3, 1 ;  /* 0x3f8000001c0d7423 */ /* 0x004fc60000000803 */
        /* <DEDUP_REMOVED lines=9> */
[----:B----4-:R-:W-:Y:S05]  /*9290*/  CALL.REL.NOINC `($__internal_1_$__cuda_sm3x_div_rn_noftz_f32_slowpath) ;  /* 0x000000ec004c7944 */ /* 0x010fea0003c00000 */
.L_x_178:
[----:B------:R-:W-:Y:S05]  /*92a0*/  BSYNC.RECONVERGENT B4 ;  /* 0x0000000000047941 */ /* 0x000fea0003800200 */
.L_x_177:
[----:B------:R-:W0:Y:S01]  /*92b0*/  LDCU UR8, c[0x3][0x10] ;  /* 0x00c00200ff0877ac */ /* 0x000e220008000800 */
[----:B----4-:R-:W-:Y:S01]  /*92c0*/  LEA R21, R15, UR10, 0x2 ;  /* 0x0000000a0f157c11 */ /* 0x010fe2000f8e10ff */
[----:B------:R-:W1:Y:S01]  /*92d0*/  MUFU.RCP R32, R3 ;  /* 0x0000000300207308 */ /* 0x000e620000001000 */
[----:B------:R-:W-:Y:S01]  /*92e0*/  SHF.R.S32.HI R14, RZ, 0x1f, R16 ;  /* 0x0000001fff0e7819 */ /* 0x000fe20000011410 */
[----:B------:R-:W-:Y:S01]  /*92f0*/  FADD R33, R22, -R0 ;  /* 0x8000000016217221 */ /* 0x000fe20000000000 */
[C---:B------:R-:W-:Y:S01]  /*9300*/  IADD3 R28, P0, PT, R9.reuse, R16, RZ ;  /* 0x00000010091c7210 */ /* 0x040fe20007f1e0ff */
[----:B------:R-:W-:Y:S01]  /*9310*/  BSSY.RECONVERGENT B4, `(.L_x_179) ;  /* 0x000001b000047945 */ /* 0x000fe20003800200 */
[----:B------:R-:W-:Y:S02]  /*9320*/  LDS R21, [R21+0x8] ;  /* 0x0000080015157984 */ /* 0x000fe40000000800 */
[----:B------:R-:W-:-:S04]  /*9330*/  LEA.HI.X.SX32 R31, R9, R14, 0x1, P0 ;  /* 0x0000000e091f7211 */ /* 0x000fc800000f0eff */
[----:B------:R-:W-:Y:S01]  /*9340*/  SHF.L.U64.HI R14, R28, 0x2, R31 ;  /* 0x000000021c0e7819 */ /* 0x000fe2000001021f */
[----:B0-----:R-:W-:Y:S02]  /*9350*/  VIADD R2, R25, UR8 ;  /* 0x0000000819027c36 */ /* 0x001fe40008000000 */
[----:B------:R-:W-:Y:S01]  /*9360*/  VIADD R13, R29, UR8 ;  /* 0x000000081d0d7c36 */ /* 0x000fe20008000000 */
[----:B------:R-:W0:Y:S02]  /*9370*/  LDCU.64 UR8, c[0x0][0x380] ;  /* 0x00007000ff0877ac */ /* 0x000e240008000a00 */
[----:B------:R-:W-:Y:S02]  /*9380*/  LEA R2, R2, UR7, 0x2 ;  /* 0x0000000702027c11 */ /* 0x000fe4000f8e10ff */
[----:B------:R-:W-:Y:S02]  /*9390*/  LEA R35, R13, UR7, 0x2 ;  /* 0x000000070d237c11 */ /* 0x000fe4000f8e10ff */
[----:B------:R-:W-:-:S02]  /*93a0*/  SHF.L.U32 R13, R28, 0x2, RZ ;  /* 0x000000021c0d7819 */ /* 0x000fc400000006ff */
[----:B------:R-:W-:Y:S04]  /*93b0*/  LDS R2, [R2+0x8] ;  /* 0x0000080002027984 */ /* 0x000fe80000000800 */
        /* <DEDUP_REMOVED lines=16> */
.L_x_180:
[----:B------:R-:W-:Y:S05]  /*94c0*/  BSYNC.RECONVERGENT B4 ;  /* 0x0000000000047941 */ /* 0x000fea0003800200 */
.L_x_179:
[----:B------:R-:W0:Y:S01]  /*94d0*/  LDCU.64 UR8, c[0x0][0x388] ;  /* 0x00007100ff0877ac */ /* 0x000e220008000a00 */
[----:B------:R-:W-:Y:S01]  /*94e0*/  FADD R21, R21, -R0 ;  /* 0x8000000015157221 */ /* 0x000fe20000000000 */
[----:B0-----:R-:W-:-:S04]  /*94f0*/  IADD3 R30, P0, PT, R13, UR8, RZ ;  /* 0x000000080d1e7c10 */ /* 0x001fc8000ff1e0ff */
[----:B------:R-:W-:-:S05]  /*9500*/  IADD3.X R31, PT, PT, R14, UR9, RZ, P0, !PT ;  /* 0x000000090e1f7c10 */ /* 0x000fca00087fe4ff */
[----:B------:R0:W-:Y:S04]  /*9510*/  STG.E desc[UR12][R30.64+0x8], R21 ;  /* 0x000008151e007986 */ /* 0x0001e8000c10190c */
.L_x_176:
[----:B------:R-:W-:Y:S05]  /*9520*/  BSYNC.RECONVERGENT B3 ;  /* 0x0000000000037941 */ /* 0x000fea0003800200 */
.L_x_175:
        /* <DEDUP_REMOVED lines=12> */
[----:B0---4-:R-:W0:Y:S01]  /*95f0*/  LDS R21, [R24+0x4] ;  /* 0x0000040018157984 */ /* 0x011e220000000800 */
[----:B-----5:R-:W-:-:S06]  /*9600*/  ULEA UR8, UR9, UR8, 0x18 ;  /* 0x0000000809087291 */ /* 0x020fcc000f8ec0ff */
[----:B-1-3--:R-:W-:-:S06]  /*9610*/  LEA R13, R15, UR8, 0x2 ;  /* 0x000000080f0d7c11 */ /* 0x00afcc000f8e10ff */
        /* <DEDUP_REMOVED lines=12> */
[----:B------:R-:W-:Y:S05]  /*96e0*/  CALL.REL.NOINC `($__internal_1_$__cuda_sm3x_div_rn_noftz_f32_slowpath) ;  /* 0x000000e800387944 */ /* 0x000fea0003c00000 */
.L_x_184:
[----:B------:R-:W-:Y:S05]  /*96f0*/  BSYNC.RECONVERGENT B4 ;  /* 0x0000000000047941 */ /* 0x000fea0003800200 */
.L_x_183:
[----:B------:R-:W0:Y:S01]  /*9700*/  LDCU UR8, c[0x3][0x10] ;  /* 0x00c00200ff0877ac */ /* 0x000e220008000800 */
        /* <DEDUP_REMOVED lines=10> */
[----:B0-----:R-:W-:Y:S02]  /*97b0*/  VIADD R2, R25, UR8 ;  /* 0x0000000819027c36 */ /* 0x001fe40008000000 */
[----:B------:R-:W-:Y:S01]  /*97c0*/  VIADD R29, R29, UR8 ;  /* 0x000000081d1d7c36 */ /* 0x000fe20008000000 */
[----:B------:R-:W0:Y:S02]  /*97d0*/  LDCU.64 UR8, c[0x0][0x380] ;  /* 0x00007000ff0877ac */ /* 0x000e240008000a00 */
[----:B------:R-:W-:Y:S02]  /*97e0*/  LEA R2, R2, UR7, 0x2 ;  /* 0x0000000702027c11 */ /* 0x000fe4000f8e10ff */
[----:B------:R-:W-:-:S04]  /*97f0*/  LEA R31, R29, UR7, 0x2 ;  /* 0x000000071d1f7c11 */ /* 0x000fc8000f8e10ff */
        /* <DEDUP_REMOVED lines=17> */
.L_x_186:
[----:B------:R-:W-:Y:S05]  /*9910*/  BSYNC.RECONVERGENT B4 ;  /* 0x0000000000047941 */ /* 0x000fea0003800200 */
.L_x_185:
[----:B------:R-:W0:Y:S01]  /*9920*/  LDCU.64 UR8, c[0x0][0x388] ;  /* 0x00007100ff0877ac */ /* 0x000e220008000a00 */
[----:B------:R-:W-:Y:S01]  /*9930*/  FADD R13, R22, -R0 ;  /* 0x80000000160d7221 */ /* 0x000fe20000000000 */
[----:B0-----:R-:W-:-:S04]  /*9940*/  IADD3 R28, P0, PT, R14, UR8, RZ ;  /* 0x000000080e1c7c10 */ /* 0x001fc8000ff1e0ff */
[----:B------:R-:W-:-:S05]  /*9950*/  IADD3.X R29, PT, PT, R21, UR9, RZ, P0, !PT ;  /* 0x00000009151d7c10 */ /* 0x000fca00087fe4ff */
[----:B------:R0:W-:Y:S04]  /*9960*/  STG.E desc[UR12][R28.64+0xc], R13 ;  /* 0x00000c0d1c007986 */ /* 0x0001e8000c10190c */
.L_x_182:
[----:B------:R-:W-:Y:S05]  /*9970*/  BSYNC.RECONVERGENT B3 ;  /* 0x0000000000037941 */ /* 0x000fea0003800200 */
.L_x_181:
[----:B------:R-:W5:Y:S01]  /*9980*/  LDCU UR8, c[0x3][URZ] ;  /* 0x00c00000ff0877ac */ /* 0x000f620008000800 */
[C---:B------:R-:W-:Y:S01]  /*9990*/  ISETP.LT.OR P6, PT, R10.reuse, -0x2, !P6 ;  /* 0xfffffffe0a00780c */ /* 0x040fe200077c1670 */
[----:B------:R-:W-:Y:S01]  /*99a0*/  BSSY.RECONVERGENT B3, `(.L_x_187) ;  /* 0x0000041000037945 */ /* 0x000fe20003800200 */
[----:B01-3--:R-:W-:Y:S01]  /*99b0*/  IADD3 R13, PT, PT, R10, 0x3, RZ ;  /* 0x000000030a0d7810 */ /* 0x00bfe20007ffe0ff */
[----:B------:R-:W-:Y:S02]  /*99c0*/  VIADD R16, R16, UR16 ;  /* 0x0000001010107c36 */ /* 0x000fe40008000000 */
[----:B------:R-:W-:Y:S02]  /*99d0*/  IMAD.IADD R14, R8, 0x1, R15 ;  /* 0x00000001080e7824 */ /* 0x000fe400078e020f */
[----:B------:R-:W-:Y:S02]  /*99e0*/  VIADD R24, R25, 0xffffffff ;  /* 0xffffffff19187836 */ /* 0x000fe40000000000 */
[----:B------:R-:W-:Y:S01]  /*99f0*/  IMAD.IADD R22, R18, 0x1, R25 ;  /* 0x0000000112167824 */ /* 0x000fe200078e0219 */
[----:B-----5:R-:W-:-:S13]  /*9a00*/  ISETP.GT.OR P6, PT, R13, UR8, P6 ;  /* 0x000000080d007c0c */ /* 0x020fda000b7c4670 */
        /* <DEDUP_REMOVED lines=10> */
[----:B----4-:R-:W-:Y:S02]  /*9ab0*/  LEA R21, R14, UR8, 0x2 ;  /* 0x000000080e157c11 */ /* 0x010fe4000f8e10ff */
[----:B------:R-:W0:Y:S04]  /*9ac0*/  LDS R29, [R15+-0x4] ;  /* 0xfffffc000f1d7984 */ /* 0x000e280000000800 */
[----:B------:R-:W1:Y:S01]  /*9ad0*/  LDS R21, [R21] ;  /* 0x0000000015157984 */ /* 0x000e620000000800 */
        /* <DEDUP_REMOVED lines=12> */
.L_x_190:
[----:B------:R-:W-:Y:S05]  /*9ba0*/  BSYNC.RECONVERGENT B4 ;  /* 0x0000000000047941 */ /* 0x000fea0003800200 */
.L_x_189:
[----:B------:R-:W0:Y:S01]  /*9bb0*/  LDCU UR8, c[0x3][0x10] ;  /* 0x00c00200ff0877ac */ /* 0x000e220008000800 */
[----:B------:R-:W-:Y:S01]  /*9bc0*/  LEA R18, R18, R15, 0x2 ;  /* 0x0000000f12127211 */ /* 0x000fe200078e10ff */
[----:B------:R-:W1:Y:S01]  /*9bd0*/  LDC.64 R28, c[0x0][0x380] ;  /* 0x0000e000ff1c7b82 */ /* 0x000e620000000a00 */
[----:B------:R-:W-:Y:S01]  /*9be0*/  LEA R15, R14, UR10, 0x2 ;  /* 0x0000000a0e0f7c11 */ /* 0x000fe2000f8e10ff */
[----:B------:R-:W3:Y:S01]  /*9bf0*/  MUFU.RCP R26, R3 ;  /* 0x00000003001a7308 */ /* 0x000ee20000001000 */
[----:B------:R-:W-:Y:S02]  /*9c00*/  VIADD R23, R23, UR16 ;  /* 0x0000001017177c36 */ /* 0x000fe40008000000 */
[----:B------:R-:W-:Y:S01]  /*9c10*/  FADD R21, R21, -R0 ;  /* 0x8000000015157221 */ /* 0x000fe20000000000 */
[----:B------:R-:W-:Y:S01]  /*9c20*/  LDS R18, [R18] ;  /* 0x0000000012127984 */ /* 0x000fe20000000800 */
[----:B------:R-:W-:Y:S03]  /*9c30*/  BSSY.RECONVERGENT B4, `(.L_x_191) ;  /* 0x0000013000047945 */ /* 0x000fe60003800200 */
[----:B------:R-:W-:Y:S01]  /*9c40*/  LDS R15, [R15] ;  /* 0x000000000f0f7984 */ /* 0x000fe20000000800 */
[----:B0-----:R-:W-:-:S02]  /*9c50*/  VIADD R2, R27, UR8 ;  /* 0x000000081b027c36 */ /* 0x001fc40008000000 */
[----:B---3--:R-:W-:-:S03]  /*9c60*/  FFMA R33, R26, -R3, 1 ;  /* 0x3f8000001a217423 */ /* 0x008fc60000000803 */
[----:B------:R-:W-:Y:S01]  /*9c70*/  LEA R2, R2, UR7, 0x2 ;  /* 0x0000000702027c11 */ /* 0x000fe2000f8e10ff */
[----:B------:R-:W-:Y:S01]  /*9c80*/  FFMA R0, R26, R33, R26 ;  /* 0x000000211a007223 */ /* 0x000fe2000000001a */
[----:B-1----:R-:W-:-:S03]  /*9c90*/  IMAD.WIDE R28, R23, 0x4, R28 ;  /* 0x00000004171c7825 */ /* 0x002fc600078e021c */
        /* <DEDUP_REMOVED lines=12> */
.L_x_192:
[----:B------:R-:W-:Y:S05]  /*9d60*/  BSYNC.RECONVERGENT B4 ;  /* 0x0000000000047941 */ /* 0x000fea0003800200 */
.L_x_191:
[----:B------:R-:W0:Y:S01]  /*9d70*/  LDC.64 R28, c[0x0][0x388] ;  /* 0x0000e200ff1c7b82 */ /* 0x000e220000000a00 */
[----:B------:R-:W-:Y:S01]  /*9d80*/  FADD R15, R15, -R0 ;  /* 0x800000000f0f7221 */ /* 0x000fe20000000000 */
[----:B0-----:R-:W-:-:S05]  /*9d90*/  IMAD.WIDE R28, R23, 0x4, R28 ;  /* 0x00000004171c7825 */ /* 0x001fca00078e021c */
[----:B------:R0:W-:Y:S02]  /*9da0*/  STG.E desc[UR12][R28.64], R15 ;  /* 0x0000000f1c007986 */ /* 0x0001e4000c10190c */
.L_x_188:
[----:B------:R-:W-:Y:S05]  /*9db0*/  BSYNC.RECONVERGENT B3 ;  /* 0x0000000000037941 */ /* 0x000fea0003800200 */
.L_x_187:
[----:B------:R-:W1:Y:S01]  /*9dc0*/  LDCU UR8, c[0x3][URZ] ;  /* 0x00c00000ff0877ac */ /* 0x000e620008000800 */
[----:B------:R-:W-:Y:S01]  /*9dd0*/  ISETP.GE.AND P0, PT, R10, -0x2, PT ;  /* 0xfffffffe0a00780c */ /* 0x000fe20003f06270 */
[----:B------:R-:W-:Y:S03]  /*9de0*/  BSSY.RECONVERGENT B3, `(.L_x_193) ;  /* 0x0000043000037945 */ /* 0x000fe60003800200 */
[----:B------:R-:W-:-:S04]  /*9df0*/  ISETP.LT.OR P0, PT, R9, RZ, !P0 ;  /* 0x000000ff0900720c */ /* 0x000fc80004701670 */
[----:B-1----:R-:W-:-:S04]  /*9e00*/  ISETP.GE.OR P0, PT, R9, UR8, P0 ;  /* 0x0000000809007c0c */ /* 0x002fc80008706670 */
[----:B------:R-:W-:-:S13]  /*9e10*/  ISETP.GT.OR P0, PT, R13, UR8, P0 ;  /* 0x000000080d007c0c */ /* 0x000fda0008704670 */
[----:B------:R-:W-:Y:S05]  /*9e20*/  @P0 BRA `(.L_x_194) ;  /* 0x0000000000f80947 */ /* 0x000fea0003800000 */
[----:B------:R-:W-:Y:S01]  /*9e30*/  IMAD.IADD R20, R25, 0x1, R20 ;  /* 0x0000000119147824 */ /* 0x000fe200078e0214 */
[----:B------:R-:W1:Y:S01]  /*9e40*/  S2UR UR9, SR_CgaCtaId ;  /* 0x00000000000979c3 */ /* 0x000e620000008800 */
[----:B------:R-:W-:Y:S01]  /*9e50*/  UMOV UR8, 0x400 ;  /* 0x0000040000087882 */ /* 0x000fe20000000000 */
[----:B------:R-:W3:Y:S01]  /*9e60*/  MUFU.RCP R18, R3 ;  /* 0x0000000300127308 */ /* 0x000ee20000001000 */
[----:B------:R-:W-:Y:S01]  /*9e70*/  BSSY.RECONVERGENT B4, `(.L_x_195) ;  /* 0x0000013000047945 */ /* 0x000fe20003800200 */
[----:B------:R-:W-:-:S05]  /*9e80*/  LEA R20, R20, UR7, 0x2 ;  /* 0x0000000714147c11 */ /* 0x000fca000f8e10ff */
[----:B------:R-:W-:Y:S04]  /*9e90*/  LDS R0, [R20+0x4] ;  /* 0x0000040014007984 */ /* 0x000fe80000000800 */
[----:B0-----:R-:W0:Y:S01]  /*9ea0*/  LDS R15, [R20+-0x4] ;  /* 0xfffffc00140f7984 */ /* 0x001e220000000800 */
[----:B-1----:R-:W-:-:S06]  /*9eb0*/  ULEA UR8, UR9, UR8, 0x18 ;  /* 0x0000000809087291 */ /* 0x002fcc000f8ec0ff */
[----:B----4-:R-:W-:-:S06]  /*9ec0*/  LEA R21, R14, UR8, 0x2 ;  /* 0x000000080e157c11 */ /* 0x010fcc000f8e10ff */
        /* <DEDUP_REMOVED lines=13> */
.L_x_196:
[----:B------:R-:W-:Y:S05]  /*9fa0*/  BSYNC.RECONVERGENT B4 ;  /* 0x0000000000047941 */ /* 0x000fea0003800200 */
.L_x_195:
        /* <DEDUP_REMOVED lines=9> */
[----:B0-----:R-:W-:Y:S02]  /*a040*/  VIADD R2, R22, UR8 ;  /* 0x0000000816027c36 */ /* 0x001fe40008000000 */
[----:B------:R-:W-:Y:S01]  /*a050*/  VIADD R15, R27, UR8 ;  /* 0x000000081b0f7c36 */ /* 0x000fe20008000000 */
[----:B------:R-:W0:Y:S02]  /*a060*/  LDCU.64 UR8, c[0x0][0x380] ;  /* 0x00007000ff0877ac */ /* 0x000e240008000a00 */
        /* <DEDUP_REMOVED lines=17> */
[----:B------:R-:W-:Y:S02]  /*a180*/  MOV R0, R2 ;  /* 0x0000000200007202 */ /* 0x000fe40000000f00 */
[----:B------:R-:W-:-:S07]  /*a190*/  MOV R2, 0xa1b0 ;  /* 0x0000a1b000027802 */ /* 0x000fce0000000f00 */
[----:B--2---:R-:W-:Y:S05]  /*a1a0*/  CALL.REL.NOINC `($__internal_1_$__cuda_sm3x_div_rn_noftz_f32_slowpath) ;  /* 0x000000dc00887944 */ /* 0x004fea0003c00000 */
.L_x_198:
[----:B------:R-:W-:Y:S05]  /*a1b0*/  BSYNC.RECONVERGENT B4 ;  /* 0x0000000000047941 */ /* 0x000fea0003800200 */
.L_x_197:
[----:B------:R-:W0:Y:S02]  /*a1c0*/  LDCU.64 UR8, c[0x0][0x388] ;  /* 0x00007100ff0877ac */ /* 0x000e240008000a00 */
[----:B0-----:R-:W-:Y:S01]  /*a1d0*/  IADD3 R28, P0, PT, R15, UR8, RZ ;  /* 0x000000080f1c7c10 */ /* 0x001fe2000ff1e0ff */
[----:B------:R-:W-:-:S03]  /*a1e0*/  FADD R15, R20, -R0 ;  /* 0x80000000140f7221 */ /* 0x000fc60000000000 */
[----:B------:R-:W-:-:S05]  /*a1f0*/  IADD3.X R29, PT, PT, R18, UR9, RZ, P0, !PT ;  /* 0x00000009121d7c10 */ /* 0x000fca00087fe4ff */
[----:B------:R1:W-:Y:S04]  /*a200*/  STG.E desc[UR12][R28.64+0x4], R15 ;  /* 0x0000040f1c007986 */ /* 0x0003e8000c10190c */
.L_x_194:
[----:B------:R-:W-:Y:S05]  /*a210*/  BSYNC.RECONVERGENT B3 ;  /* 0x0000000000037941 */ /* 0x000fea0003800200 */
.L_x_193:
[----:B------:R-:W3:Y:S01]  /*a220*/  LDCU UR8, c[0x3][URZ] ;  /* 0x00c00000ff0877ac */ /* 0x000ee20008000800 */
[----:B------:R-:W-:Y:S01]  /*a230*/  ISETP.LT.OR P4, PT, R10, -0x2, !P4 ;  /* 0xfffffffe0a00780c */ /* 0x000fe20006781670 */
[----:B------:R-:W-:Y:S03]  /*a240*/  BSSY.RECONVERGENT B3, `(.L_x_199) ;  /* 0x0000042000037945 */ /* 0x000fe60003800200 */
[----:B---3--:R-:W-:-:S13]  /*a250*/  ISETP.GT.OR P4, PT, R13, UR8, P4 ;  /* 0x000000080d007c0c */ /* 0x008fda000a784670 */
[----:B------:R-:W-:Y:S05]  /*a260*/  @P4 BRA `(.L_x_200) ;  /* 0x0000000000fc4947 */ /* 0x000fea0003800000 */
[----:B------:R-:W-:Y:S01]  /*a270*/  IMAD.IADD R0, R24, 0x1, R19 ;  /* 0x0000000118007824 */ /* 0x000fe200078e0213 */
[----:B------:R-:W3:Y:S01]  /*a280*/  S2UR UR9, SR_CgaCtaId ;  /* 0x00000000000979c3 */ /* 0x000ee20000008800 */
[----:B------:R-:W-:Y:S01]  /*a290*/  UMOV UR8, 0x400 ;  /* 0x0000040000087882 */ /* 0x000fe20000000000 */
[----:B------:R-:W5:Y:S01]  /*a2a0*/  MUFU.RCP R20, R3 ;  /* 0x0000000300147308 */ /* 0x000f620000001000 */
[----:B------:R-:W-:Y:S01]  /*a2b0*/  BSSY.RECONVERGENT B4, `(.L_x_201) ;  /* 0x0000013000047945 */ /* 0x000fe20003800200 */
[----:B------:R-:W-:-:S05]  /*a2c0*/  LEA R2, R0, UR7, 0x2 ;  /* 0x0000000700027c11 */ /* 0x000fca000f8e10ff */
[----:B------:R-:W-:Y:S04]  /*a2d0*/  LDS R0, [R2+0x8] ;  /* 0x0000080002007984 */ /* 0x000fe80000000800 */
[----:B01----:R-:W0:Y:S01]  /*a2e0*/  LDS R15, [R2] ;  /* 0x00000000020f7984 */ /* 0x003e220000000800 */
[----:B---3--:R-:W-:-:S06]  /*a2f0*/  ULEA UR8, UR9, UR8, 0x18 ;  /* 0x0000000809087291 */ /* 0x008fcc000f8ec0ff */
[----:B----4-:R-:W-:-:S06]  /*a300*/  LEA R21, R14, UR8, 0x2 ;  /* 0x000000080e157c11 */ /* 0x010fcc000f8e10ff */
        /* <DEDUP_REMOVED lines=13> */
.L_x_202:
[----:B------:R-:W-:Y:S05]  /*a3e0*/  BSYNC.RECONVERGENT B4 ;  /* 0x0000000000047941 */ /* 0x000fea0003800200 */
.L_x_201:
[----:B------:R-:W0:Y:S01]  /*a3f0*/  LDCU UR8, c[0x3][0x10] ;  /* 0x00c00200ff0877ac */ /* 0x000e220008000800 */
[----:B------:R-:W-:Y:S01]  /*a400*/  LEA R20, R14, UR10, 0x2 ;  /* 0x0000000a0e147c11 */ /* 0x000fe2000f8e10ff */
[----:B------:R-:W1:Y:S01]  /*a410*/  MUFU.RCP R26, R3 ;  /* 0x00000003001a7308 */ /* 0x000e620000001000 */
[----:B------:R-:W-:Y:S01]  /*a420*/  IADD3 R25, P0, PT, R9, R16, RZ ;  /* 0x0000001009197210 */ /* 0x000fe20007f1e0ff */
[----:B------:R-:W-:Y:S01]  /*a430*/  FADD R21, R21, -R0 ;  /* 0x8000000015157221 */ /* 0x000fe20000000000 */
[----:B------:R-:W-:Y:S01]  /*a440*/  SHF.R.S32.HI R18, RZ, 0x1f, R16 ;  /* 0x0000001fff127819 */ /* 0x000fe20000011410 */
        /* <DEDUP_REMOVED lines=27> */
.L_x_204:
[----:B------:R-:W-:Y:S05]  /*a600*/  BSYNC.RECONVERGENT B4 ;  /* 0x0000000000047941 */ /* 0x000fea0003800200 */
.L_x_203:
[----:B------:R-:W0:Y:S02]  /*a610*/  LDCU.64 UR8, c[0x0][0x388] ;  /* 0x00007100ff0877ac */ /* 0x000e240008000a00 */
[----:B0-----:R-:W-:Y:S01]  /*a620*/  IADD3 R28, P0, PT, R15, UR8, RZ ;  /* 0x000000080f1c7c10 */ /* 0x001fe2000ff1e0ff */
[----:B------:R-:W-:-:S03]  /*a630*/  FADD R15, R20, -R0 ;  /* 0x80000000140f7221 */ /* 0x000fc60000000000 */
[----:B------:R-:W-:-:S05]  /*a640*/  IADD3.X R29, PT, PT, R18, UR9, RZ, P0, !PT ;  /* 0x00000009121d7c10 */ /* 0x000fca00087fe4ff */
[----:B------:R3:W-:Y:S04]  /*a650*/  STG.E desc[UR12][R28.64+0x8], R15 ;  /* 0x0000080f1c007986 */ /* 0x0007e8000c10190c */
.L_x_200:
[----:B------:R-:W-:Y:S05]  /*a660*/  BSYNC.RECONVERGENT B3 ;  /* 0x0000000000037941 */ /* 0x000fea0003800200 */
.L_x_199:
[----:B------:R-:W5:Y:S01]  /*a670*/  LDCU UR8, c[0x3][URZ] ;  /* 0x00c00000ff0877ac */ /* 0x000f620008000800 */
[----:B------:R-:W-:-:S04]  /*a680*/  ISETP.LT.OR P5, PT, R10, -0x2, !P5 ;  /* 0xfffffffe0a00780c */ /* 0x000fc80006fa1670 */
        /* <DEDUP_REMOVED lines=9> */
[----:B01-3--:R-:W0:Y:S01]  /*a720*/  LDS R15, [R19+0x4] ;  /* 0x00000400130f7984 */ /* 0x00be220000000800 */
        /* <DEDUP_REMOVED lines=12> */
[----:B------:R-:W-:Y:S02]  /*a7f0*/  MOV R0, R2 ;  /* 0x0000000200007202 */ /* 0x000fe40000000f00 */
[----:B------:R-:W-:-:S07]  /*a800*/  MOV R2, 0xa820 ;  /* 0x0000a82000027802 */ /* 0x000fce0000000f00 */
[----:B----4-:R-:W-:Y:S05]  /*a810*/  CALL.REL.NOINC `($__internal_1_$__cuda_sm3x_div_rn_noftz_f32_slowpath) ;  /* 0x000000d400ec7944 */ /* 0x010fea0003c00000 */
.L_x_206:
[----:B------:R-:W-:Y:S05]  /*a820*/  BSYNC.RECONVERGENT B3 ;  /* 0x0000000000037941 */ /* 0x000fea0003800200 */
.L_x_205:
[----:B------:R-:W0:Y:S01]  /*a830*/  LDCU UR8, c[0x3][0x10] ;  /* 0x00c00200ff0877ac */ /* 0x000e220008000800 */
[----:B------:R-:W-:Y:S01]  /*a840*/  LEA R20, R14, UR10, 0x2 ;  /* 0x0000000a0e147c11 */ /* 0x000fe2000f8e10ff */
[----:B------:R-:W-:Y:S01]  /*a850*/  FADD R13, R13, -R0 ;  /* 0x800000000d0d7221 */ /* 0x000fe20000000000 */
[----:B------:R-:W-:Y:S01]  /*a860*/  SHF.R.S32.HI R14, RZ, 0x1f, R16 ;  /* 0x0000001fff0e7819 */ /* 0x000fe20000011410 */
[----:B------:R-:W-:Y:S01]  /*a870*/  BSSY.RECONVERGENT B3, `(.L_x_207) ;  /* 0x000001d000037945 */ /* 0x000fe20003800200 */
[C---:B------:R-:W-:Y:S02]  /*a880*/  IADD3 R15, P0, PT, R9.reuse, R16, RZ ;  /* 0x00000010090f7210 */ /* 0x040fe40007f1e0ff */
        /* <DEDUP_REMOVED lines=8> */
[----:B----4-:R-:W-:Y:S01]  /*a910*/  LEA R21, R27, UR7, 0x2 ;  /* 0x000000071b157c11 */ /* 0x010fe2000f8e10ff */
[----:B------:R-:W1:Y:S03]  /*a920*/  MUFU.RCP R22, R3 ;  /* 0x0000000300167308 */ /* 0x000e660000001000 */
        /* <DEDUP_REMOVED lines=17> */
.L_x_208:
[----:B------:R-:W-:Y:S05]  /*aa40*/  BSYNC.RECONVERGENT B3 ;  /* 0x0000000000037941 */ /* 0x000fea0003800200 */
.L_x_207:
[----:B------:R-:W0:Y:S01]  /*aa50*/  LDCU.64 UR8, c[0x0][0x388] ;  /* 0x00007100ff0877ac */ /* 0x000e220008000a00 */
[----:B------:R-:W-:Y:S01]  /*aa60*/  FADD R13, R16, -R0 ;  /* 0x80000000100d7221 */ /* 0x000fe20000000000 */
[----:B0-----:R-:W-:-:S04]  /*aa70*/  IADD3 R14, P0, PT, R14, UR8, RZ ;  /* 0x000000080e0e7c10 */ /* 0x001fc8000ff1e0ff */
[----:B------:R-:W-:-:S05]  /*aa80*/  IADD3.X R15, PT, PT, R15, UR9, RZ, P0, !PT ;  /* 0x000000090f0f7c10 */ /* 0x000fca00087fe4ff */
[----:B------:R0:W-:Y:S04]  /*aa90*/  STG.E desc[UR12][R14.64+0xc], R13 ;  /* 0x00000c0d0e007986 */ /* 0x0001e8000c10190c */
.L_x_114:
[----:B------:R-:W-:Y:S05]  /*aaa0*/  BSYNC.RECONVERGENT B2 ;  /* 0x0000000000027941 */ /* 0x000fea0003800200 */
.L_x_113:
[----:B------:R-:W-:Y:S01]  /*aab0*/  IMAD.U32 R0, RZ, RZ, UR15 ;  /* 0x0000000fff007e24 */ /* 0x000fe2000f8e00ff */
[----:B------:R-:W-:Y:S01]  /*aac0*/  ISETP.GE.AND P0, PT, R11, UR16, PT ;  /* 0x000000100b007c0c */ /* 0x000fe2000bf06270 */
[----:B------:R-:W0:Y:S01]  /*aad0*/  LDCU UR17, c[0x3][URZ] ;  /* 0x00c00000ff1177ac */ /* 0x000e220008000800 */
[----:B------:R-:W-:Y:S02]  /*aae0*/  BSSY.RECONVERGENT B5, `(.L_x_209) ;  /* 0x00001cc000057945 */ /* 0x000fe40003800200 */
[----:B------:R-:W-:Y:S01]  /*aaf0*/  ISETP.LT.OR P0, PT, R0, 0x5, P0 ;  /* 0x000000050000780c */ /* 0x000fe20000701670 */
[----:B------:R-:W0:Y:S01]  /*ab00*/  LDCU UR11, c[0x3][0x10] ;  /* 0x00c00200ff0b77ac */ /* 0x000e220008000800 */
[----:B------:R-:W0:Y:S11]  /*ab10*/  LDCU.128 UR20, c[0x0][0x380] ;  /* 0x00007000ff1477ac */ /* 0x000e360008000c00 */
[----:B------:R-:W-:Y:S05]  /*ab20*/  @P0 BRA `(.L_x_210) ;  /* 0x0000001c001c0947 */ /* 0x000fea0003800000 */
[----:B------:R-:W5:Y:S01]  /*ab30*/  LDCU UR8, c[0x3][URZ] ;  /* 0x00c00000ff0877ac */ /* 0x000f620008000800 */
[----:B----4-:R-:W4:Y:S01]  /*ab40*/  LDC R21, c[0x3][0x10] ;  /* 0x00c00400ff157b82 */ /* 0x010f220000000800 */
[C---:B------:R-:W-:Y:S01]  /*ab50*/  VIADD R19, R4.reuse, 0xfffffffc ;  /* 0xfffffffc04137836 */ /* 0x040fe20000000000 */
[----:B01-3--:R-:W-:Y:S01]  /*ab60*/  IADD3 R15, PT, PT, R5, 0x3, RZ ;  /* 0x00000003050f7810 */ /* 0x00bfe20007ffe0ff */
[----:B------:R-:W-:Y:S01]  /*ab70*/  VIADD R0, R4, 0x3 ;  /* 0x0000000304007836 */ /* 0x000fe20000000000 */
[----:B------:R-:W-:Y:S01]  /*ab80*/  SHF.R.S32.HI R16, RZ, 0x1f, R9 ;  /* 0x0000001fff107819 */ /* 0x000fe20000011409 */
[----:B------:R-:W-:Y:S02]  /*ab90*/  VIADD R13, R9, 0x4 ;  /* 0x00000004090d7836 */ /* 0x000fe40000000000 */
[C---:B------:R-:W-:Y:S02]  /*aba0*/  IMAD R0, R17.reuse, R0, RZ ;  /* 0x0000000011007224 */ /* 0x040fe400078e02ff */
[----:B------:R-:W-:Y:S01]  /*abb0*/  IMAD R17, R17, UR4, RZ ;  /* 0x0000000411117c24 */ /* 0x000fe2000f8e02ff */
[----:B------:R-:W-:Y:S01]  /*abc0*/  ISETP.GE.AND P4, PT, R13, UR16, PT ;  /* 0x000000100d007c0c */ /* 0x000fe2000bf86270 */
[----:B------:R-:W-:-:S03]  /*abd0*/  IMAD R15, R15, R0, RZ ;  /* 0x000000000f0f7224 */ /* 0x000fc600078e02ff */
[----:B------:R-:W-:Y:S02]  /*abe0*/  ISETP.GT.AND P4, PT, R8, 0x4, !P4 ;  /* 0x000000040800780c */ /* 0x000fe40006784270 */
[----:B-----5:R-:W-:-:S04]  /*abf0*/  IADD3 R14, PT, PT, -R9, UR8, RZ ;  /* 0x00000008090e7c10 */ /* 0x020fc8000fffe1ff */
[----:B------:R-:W-:Y:S01]  /*ac00*/  VIADDMNMX.U32 R14, R14, 0xfffffffd, R19, PT ;  /* 0xfffffffd0e0e7846 */ /* 0x000fe20003800013 */
[----:B------:R-:W-:Y:S02]  /*ac10*/  IMAD.MOV.U32 R19, RZ, RZ, 0x4 ;  /* 0x00000004ff137424 */ /* 0x000fe400078e00ff */
[----:B----4-:R-:W-:Y:S02]  /*ac20*/  IMAD R18, R21, 0x2, R8 ;  /* 0x0000000215127824 */ /* 0x010fe400078e0208 */
[----:B------:R-:W-:-:S05]  /*ac30*/  VIADD R20, R14, 0x1 ;  /* 0x000000010e147836 */ /* 0x000fca0000000000 */
[C---:B------:R-:W-:Y:S02]  /*ac40*/  LOP3.LUT R0, R20.reuse, 0xfffffffc, RZ, 0xc0, !PT ;  /* 0xfffffffc14007812 */ /* 0x040fe400078ec0ff */
[----:B------:R-:W-:-:S03]  /*ac50*/  LOP3.LUT R20, R20, 0x3, RZ, 0xc0, !PT ;  /* 0x0000000314147812 */ /* 0x000fc600078ec0ff */
[----:B------:R-:W-:-:S07]  /*ac60*/  IMAD.MOV R21, RZ, RZ, -R0 ;  /* 0x000000ffff157224 */ /* 0x000fce00078e0a00 */
.L_x_257:
[----:B------:R-:W-:Y:S04]  /*ac70*/  BSSY.RECONVERGENT B4, `(.L_x_211) ;  /* 0x00001ad000047945 */ /* 0x000fe80003800200 */
[----:B012---:R-:W-:Y:S05]  /*ac80*/  @!P4 BRA `(.L_x_212) ;  /* 0x0000001800acc947 */ /* 0x007fea0003800000 */
[----:B------:R-:W0:Y:S01]  /*ac90*/  LDCU UR8, c[0x3][0x10] ;  /* 0x00c00200ff0877ac */ /* 0x000e220008000800 */
[----:B------:R-:W-:Y:S01]  /*aca0*/  ISETP.GE.U32.AND P0, PT, R14, 0x3, PT ;  /* 0x000000030e00780c */ /* 0x000fe20003f06070 */
[----:B------:R-:W-:Y:S01]  /*acb0*/  BSSY.RECONVERGENT B3, `(.L_x_213) ;  /* 0x00000f5000037945 */ /* 0x000fe20003800200 */
[----:B------:R-:W-:Y:S02]  /*acc0*/  HFMA2 R30, -RZ, RZ, 0, 2.384185791015625e-07 ;  /* 0x00000004ff1e7431 */ /* 0x000fe400000001ff */
[----:B------:R-:W-:Y:S02]  /*acd0*/  IMAD R24, R11, UR16, RZ ;  /* 0x000000100b187c24 */ /* 0x000fe4000f8e02ff */
[----:B------:R-:W-:Y:S02]  /*ace0*/  IMAD.MOV.U32 R38, RZ, RZ, R13 ;  /* 0x000000ffff267224 */ /* 0x000fe400078e000d */
[----:B0-----:R-:W-:-:S04]  /*acf0*/  VIADD R23, R19, UR8 ;  /* 0x0000000813177c36 */ /* 0x001fc80008000000 */
[----:B------:R-:W-:Y:S02]  /*ad00*/  IMAD R22, R18, R23, RZ ;  /* 0x0000001712167224 */ /* 0x000fe400078e02ff */
[----:B------:R-:W-:Y:S02]  /*ad10*/  IMAD R23, R8, R19, R17 ;  /* 0x0000001308177224 */ /* 0x000fe400078e0211 */
[----:B------:R-:W-:-:S04]  /*ad20*/  IMAD.IADD R25, R18, 0x1, R22 ;  /* 0x0000000112197824 */ /* 0x000fc800078e0216 */
[--C-:B------:R-:W-:Y:S02]  /*ad30*/  IMAD R26, R18, -0x2, R25.reuse ;  /* 0xfffffffe121a7824 */ /* 0x100fe400078e0219 */
[C---:B------:R-:W-:Y:S02]  /*ad40*/  IMAD.IADD R25, R15.reuse, 0x1, R25 ;  /* 0x000000010f197824 */ /* 0x040fe400078e0219 */
[----:B------:R-:W-:Y:S01]  /*ad50*/  IMAD.IADD R26, R15, 0x1, R26 ;  /* 0x000000010f1a7824 */ /* 0x000fe200078e021a */
[----:B------:R-:W-:Y:S06]  /*ad60*/  @!P0 BRA `(.L_x_214) ;  /* 0x0000000c00a48947 */ /* 0x000fec0003800000 */
[----:B------:R-:W-:Y:S01]  /*ad70*/  BSSY.RECONVERGENT B2, `(.L_x_215) ;  /* 0x00000e7000027945 */ /* 0x000fe20003800200 */
[----:B------:R-:W-:Y:S01]  /*ad80*/  SHF.R.S32.HI R27, RZ, 0x1f, R24 ;  /* 0x0000001fff1b7819 */ /* 0x000fe20000011418 */
[----:B--2---:R-:W-:Y:S02]  /*ad90*/  IMAD.MOV.U32 R32, RZ, RZ, 0x4 ;  /* 0x00000004ff207424 */ /* 0x004fe400078e00ff */
[----:B------:R-:W-:Y:S02]  /*ada0*/  IMAD.MOV.U32 R33, RZ, RZ, RZ ;  /* 0x000000ffff217224 */ /* 0x000fe400078e00ff */
[----:B------:R-:W-:Y:S02]  /*adb0*/  IMAD.MOV.U32 R34, RZ, RZ, R21 ;  /* 0x000000ffff227224 */ /* 0x000fe400078e0015 */
[----:B------:R-:W-:-:S07]  /*adc0*/  IMAD.MOV.U32 R38, RZ, RZ, R13 ;  /* 0x000000ffff267224 */ /* 0x000fce00078e000d */
.L_x_240:
[----:B0-----:R-:W0:Y:S01]  /*add0*/  S2UR UR9, SR_CgaCtaId ;  /* 0x00000000000979c3 */ /* 0x001e220000008800 */
[----:B------:R-:W-:Y:S01]  /*ade0*/  VIMNMX R0, PT, PT, R38, R11, !PT ;  /* 0x0000000b26007248 */ /* 0x000fe20007fe0100 */
[----:B------:R-:W-:Y:S01]  /*adf0*/  UMOV UR8, 0x400 ;  /* 0x0000040000087882 */ /* 0x000fe20000000000 */
[----:B------:R-:W-:Y:S01]  /*ae00*/  IMAD.IADD R42, R23, 0x1, R32 ;  /* 0x00000001172a7824 */ /* 0x000fe200078e0220 */
[----:B------:R-:W-:Y:S01]  /*ae10*/  IADD3 R34, PT, PT, R34, 0x4, RZ ;  /* 0x0000000422227810 */ /* 0x000fe20007ffe0ff */
[----:B------:R-:W-:Y:S01]  /*ae20*/  VIADD R36, R32, UR11 ;  /* 0x0000000b20247c36 */ /* 0x000fe20008000000 */
[----:B------:R-:W-:Y:S01]  /*ae30*/  ISETP.GT.AND P0, PT, R0, UR17, PT ;  /* 0x0000001100007c0c */ /* 0x000fe2000bf04270 */
[----:B------:R-:W-:Y:S01]  /*ae40*/  BSSY.RECONVERGENT B6, `(.L_x_216) ;  /* 0x0000039000067945 */ /* 0x000fe20003800200 */
[----:B--2---:R-:W-:Y:S01]  /*ae50*/  LEA R35, R42, UR10, 0x2 ;  /* 0x0000000a2a237c11 */ /* 0x004fe2000f8e10ff */
[----:B------:R-:W-:Y:S01]  /*ae60*/  IMAD.IADD R37, R26, 0x1, R36 ;  /* 0x000000011a257824 */ /* 0x000fe200078e0224 */
[----:B------:R-:W-:-:S02]  /*ae70*/  ISETP.LT.OR P0, PT, R38, 0x1, P0 ;  /* 0x000000012600780c */ /* 0x000fc40000701670 */
[----:B------:R-:W-:Y:S02]  /*ae80*/  IADD3 R41, PT, PT, R36, R15, R22 ;  /* 0x0000000f24297210 */ /* 0x000fe40007ffe016 */
[----:B------:R-:W-:Y:S02]  /*ae90*/  ISETP.NE.AND P5, PT, R34, RZ, PT ;  /* 0x000000ff2200720c */ /* 0x000fe40003fa5270 */
[----:B------:R-:W-:Y:S02]  /*aea0*/  LEA R41, R41, UR7, 0x2 ;  /* 0x0000000729297c11 */ /* 0x000fe4000f8e10ff */
[----:B------:R-:W-:Y:S01]  /*aeb0*/  LEA R37, R37, UR7, 0x2 ;  /* 0x0000000725257c11 */ /* 0x000fe2000f8e10ff */
[----:B0-----:R-:W-:-:S06]  /*aec0*/  ULEA UR8, UR9, UR8, 0x18 ;  /* 0x0000000809087291 */ /* 0x001fcc000f8ec0ff */
[----:B------:R-:W-:Y:S01]  /*aed0*/  LEA R42, R42, UR8, 0x2 ;  /* 0x000000082a2a7c11 */ /* 0x000fe2000f8e10ff */
[----:B-1----:R-:W-:Y:S06]  /*aee0*/  @P0 BRA `(.L_x_217) ;  /* 0x0000000000b80947 */ /* 0x002fec0003800000 */
[----:B------:R-:W-:Y:S01]  /*aef0*/  LDS R0, [R41+0x4] ;  /* 0x0000040029007984 */ /* 0x000fe20000000800 */
[----:B------:R-:W0:Y:S01]  /*af00*/  MUFU.RCP R2, R3 ;  /* 0x0000000300027308 */ /* 0x000e220000001000 */
[----:B------:R-:W-:Y:S02]  /*af10*/  BSSY.RECONVERGENT B7, `(.L_x_218) ;  /* 0x000000f000077945 */ /* 0x000fe40003800200 */
[----:B------:R-:W1:Y:S04]  /*af20*/  LDS R31, [R41+-0x4] ;  /* 0xfffffc00291f7984 */ /* 0x000e680000000800 */
[----:B------:R2:W3:Y:S01]  /*af30*/  LDS R29, [R42] ;  /* 0x000000002a1d7984 */ /* 0x0004e20000000800 */
[----:B-1----:R-:W-:Y:S01]  /*af40*/  FADD R0, R0, -R31 ;  /* 0x8000001f00007221 */ /* 0x002fe20000000000 */
[----:B0-----:R-:W-:-:S03]  /*af50*/  FFMA R31, R2, -R3, 1 ;  /* 0x3f800000021f7423 */ /* 0x001fc60000000803 */
[----:B------:R-:W-:Y:S01]  /*af60*/  FMUL R39, R0, 0.5 ;  /* 0x3f00000000277820 */ /* 0x000fe20000400000 */
[----:B------:R-:W-:-:S03]  /*af70*/  FFMA R0, R2, R31, R2 ;  /* 0x0000001f02007223 */ /* 0x000fc60000000002 */
[----:B------:R-:W0:Y:S01]  /*af80*/  FCHK P0, R39, R3 ;  /* 0x0000000327007302 */ /* 0x000e220000000000 */
[----:B------:R-:W-:-:S04]  /*af90*/  FFMA R2, R0, R39, RZ ;  /* 0x0000002700027223 */ /* 0x000fc800000000ff */
[----:B------:R-:W-:-:S04]  /*afa0*/  FFMA R31, R2, -R3, R39 ;  /* 0x80000003021f7223 */ /* 0x000fc80000000027 */
[----:B------:R-:W-:Y:S01]  /*afb0*/  FFMA R0, R0, R31, R2 ;  /* 0x0000001f00007223 */ /* 0x000fe20000000002 */
[----:B0-23--:R-:W-:Y:S06]  /*afc0*/  @!P0 BRA `(.L_x_219) ;  /* 0x00000000000c8947 */ /* 0x00dfec0003800000 */
[----:B------:R-:W-:Y:S01]  /*afd0*/  IMAD.MOV.U32 R0, RZ, RZ, R39 ;  /* 0x000000ffff007224 */ /* 0x000fe200078e0027 */
[----:B------:R-:W-:-:S07]  /*afe0*/  MOV R2, 0xb000 ;  /* 0x0000b00000027802 */ /* 0x000fce0000000f00 */
[----:B------:R-:W-:Y:S05]  /*aff0*/  CALL.REL.NOINC `($__internal_1_$__cuda_sm3x_div_rn_noftz_f32_slowpath) ;  /* 0x000000cc00f47944 */ /* 0x000fea0003c00000 */
.L_x_219:
[----:B------:R-:W-:Y:S05]  /*b000*/  BSYNC.RECONVERGENT B7 ;  /* 0x0000000000077941 */ /* 0x000fea0003800200 */
.L_x_218:
[----:B------:R-:W-:Y:S01]  /*b010*/  IMAD R2, R18, 0x4, R41 ;  /* 0x0000000412027824 */ /* 0x000fe200078e0229 */
[----:B------:R-:W-:Y:S01]  /*b020*/  LDS R31, [R37] ;  /* 0x00000000251f7984 */ /* 0x000fe20000000800 */
[----:B------:R-:W0:Y:S01]  /*b030*/  LDC.64 R44, c[0x0][0x380] ;  /* 0x0000e000ff2c7b82 */ /* 0x000e220000000a00 */
[----:B------:R-:W1:Y:S01]  /*b040*/  MUFU.RCP R40, R3 ;  /* 0x0000000300287308 */ /* 0x000e620000001000 */
[----:B------:R-:W-:Y:S01]  /*b050*/  IMAD.IADD R30, R24, 0x1, R38 ;  /* 0x00000001181e7824 */ /* 0x000fe200078e0226 */
[----:B------:R-:W-:Y:S01]  /*b060*/  LDS R28, [R35] ;  /* 0x00000000231c7984 */ /* 0x000fe20000000800 */
[----:B------:R-:W-:Y:S01]  /*b070*/  FADD R29, R29, -R0 ;  /* 0x800000001d1d7221 */ /* 0x000fe20000000000 */
[----:B------:R-:W-:Y:S02]  /*b080*/  BSSY.RECONVERGENT B7, `(.L_x_220) ;  /* 0x0000010000077945 */ /* 0x000fe40003800200 */
[----:B------:R-:W2:Y:S01]  /*b090*/  LDS R2, [R2] ;  /* 0x0000000002027984 */ /* 0x000ea20000000800 */
[----:B-1----:R-:W-:-:S04]  /*b0a0*/  FFMA R43, R40, -R3, 1 ;  /* 0x3f800000282b7423 */ /* 0x002fc80000000803 */
[----:B------:R-:W-:Y:S01]  /*b0b0*/  FFMA R0, R40, R43, R40 ;  /* 0x0000002b28007223 */ /* 0x000fe20000000028 */
[----:B0-----:R-:W-:-:S05]  /*b0c0*/  IMAD.WIDE R44, R30, 0x4, R44 ;  /* 0x000000041e2c7825 */ /* 0x001fca00078e022c */
[----:B------:R0:W-:Y:S01]  /*b0d0*/  STG.E desc[UR12][R44.64], R29 ;  /* 0x0000001d2c007986 */ /* 0x0001e2000c10190c */
[----:B--2---:R-:W-:-:S04]  /*b0e0*/  FADD R31, R2, -R31 ;  /* 0x8000001f021f7221 */ /* 0x004fc80000000000 */
[----:B------:R-:W-:-:S04]  /*b0f0*/  FMUL R39, R31, 0.5 ;  /* 0x3f0000001f277820 */ /* 0x000fc80000400000 */
        /* <DEDUP_REMOVED lines=8> */
.L_x_221:
[----:B------:R-:W-:Y:S05]  /*b180*/  BSYNC.RECONVERGENT B7 ;  /* 0x0000000000077941 */ /* 0x000fea0003800200 */
.L_x_220:
[----:B------:R-:W0:Y:S01]  /*b190*/  LDC.64 R38, c[0x0][0x388] ;  /* 0x0000e200ff267b82 */ /* 0x000e220000000a00 */
[----:B------:R-:W-:Y:S01]  /*b1a0*/  FADD R29, R28, -R0 ;  /* 0x800000001c1d7221 */ /* 0x000fe20000000000 */
[----:B0-----:R-:W-:-:S05]  /*b1b0*/  IMAD.WIDE R38, R30, 0x4, R38 ;  /* 0x000000041e267825 */ /* 0x001fca00078e0226 */
[----:B------:R0:W-:Y:S02]  /*b1c0*/  STG.E desc[UR12][R38.64], R29 ;  /* 0x0000001d26007986 */ /* 0x0001e4000c10190c */
.L_x_217:
[----:B------:R-:W-:Y:S05]  /*b1d0*/  BSYNC.RECONVERGENT B6 ;  /* 0x0000000000067941 */ /* 0x000fea0003800200 */
.L_x_216:
[-C--:B0-----:R-:W-:Y:S01]  /*b1e0*/  IADD3 R38, PT, PT, R9, R32.reuse, RZ ;  /* 0x0000002009267210 */ /* 0x081fe20007ffe0ff */
[----:B------:R-:W-:Y:S01]  /*b1f0*/  BSSY.RECONVERGENT B6, `(.L_x_222) ;  /* 0x0000039000067945 */ /* 0x000fe20003800200 */
[----:B------:R-:W-:Y:S02]  /*b200*/  SHF.R.S32.HI R0, RZ, 0x1f, R32 ;  /* 0x0000001fff007819 */ /* 0x000fe40000011420 */
[----:B------:R-:W-:Y:S01]  /*b210*/  IADD3 R2, P0, P1, R24, R32, R9 ;  /* 0x0000002018027210 */ /* 0x000fe2000791e009 */
[----:B------:R-:W-:-:S03]  /*b220*/  VIADD R46, R38, 0x1 ;  /* 0x00000001262e7836 */ /* 0x000fc60000000000 */
[----:B------:R-:W-:Y:S01]  /*b230*/  IADD3.X R29, PT, PT, R27, R0, R16, P0, P1 ;  /* 0x000000001b1d7210 */ /* 0x000fe200007e2410 */
[----:B------:R-:W-:Y:S01]  /*b240*/  IMAD.SHL.U32 R30, R2, 0x4, RZ ;  /* 0x00000004021e7824 */ /* 0x000fe200078e00ff */
[----:B------:R-:W-:Y:S02]  /*b250*/  VIMNMX R28, PT, PT, R46, R11, !PT ;  /* 0x0000000b2e1c7248 */ /* 0x000fe40007fe0100 */
[----:B------:R-:W-:Y:S02]  /*b260*/  SHF.L.U64.HI R0, R2, 0x2, R29 ;  /* 0x0000000202007819 */ /* 0x000fe4000001021d */
[----:B------:R-:W-:Y:S02]  /*b270*/  ISETP.GT.AND P0, PT, R28, UR17, PT ;  /* 0x000000111c007c0c */ /* 0x000fe4000bf04270 */
[----:B------:R-:W-:Y:S02]  /*b280*/  IADD3 R28, P1, PT, R30, UR22, RZ ;  /* 0x000000161e1c7c10 */ /* 0x000fe4000ff3e0ff */
[----:B------:R-:W-:-:S02]  /*b290*/  ISETP.LT.OR P0, PT, R46, 0x1, P0 ;  /* 0x000000012e00780c */ /* 0x000fc40000701670 */
[----:B------:R-:W-:Y:S02]  /*b2a0*/  IADD3 R30, P2, PT, R30, UR20, RZ ;  /* 0x000000141e1e7c10 */ /* 0x000fe4000ff5e0ff */
[C---:B------:R-:W-:Y:S02]  /*b2b0*/  IADD3.X R29, PT, PT, R0.reuse, UR23, RZ, P1, !PT ;  /* 0x00000017001d7c10 */ /* 0x040fe40008ffe4ff */
[----:B------:R-:W-:-:S07]  /*b2c0*/  IADD3.X R31, PT, PT, R0, UR21, RZ, P2, !PT ;  /* 0x00000015001f7c10 */ /* 0x000fce00097fe4ff */
[----:B------:R-:W-:Y:S05]  /*b2d0*/  @P0 BRA `(.L_x_223) ;  /* 0x0000000000a80947 */ /* 0x000fea0003800000 */
[----:B------:R-:W-:Y:S01]  /*b2e0*/  LDS R0, [R41+0x8] ;  /* 0x0000080029007984 */ /* 0x000fe20000000800 */
[----:B------:R-:W0:Y:S01]  /*b2f0*/  MUFU.RCP R2, R3 ;  /* 0x0000000300027308 */ /* 0x000e220000001000 */
[----:B------:R-:W-:Y:S02]  /*b300*/  BSSY.RECONVERGENT B7, `(.L_x_224) ;  /* 0x000000f000077945 */ /* 0x000fe40003800200 */
[----:B------:R-:W1:Y:S04]  /*b310*/  LDS R39, [R41] ;  /* 0x0000000029277984 */ /* 0x000e680000000800 */
[----:B------:R2:W3:Y:S01]  /*b320*/  LDS R44, [R42+0x4] ;  /* 0x000004002a2c7984 */ /* 0x0004e20000000800 */
        /* <DEDUP_REMOVED lines=12> */
.L_x_225:
[----:B------:R-:W-:Y:S05]  /*b3f0*/  BSYNC.RECONVERGENT B7 ;  /* 0x0000000000077941 */ /* 0x000fea0003800200 */
.L_x_224:
[----:B------:R-:W-:Y:S01]  /*b400*/  IMAD.IADD R2, R25, 0x1, R36 ;  /* 0x0000000119027824 */ /* 0x000fe200078e0224 */
[----:B------:R-:W-:Y:S01]  /*b410*/  LDS R45, [R37+0x4] ;  /* 0x00000400252d7984 */ /* 0x000fe20000000800 */
[----:B------:R-:W0:Y:S01]  /*b420*/  MUFU.RCP R40, R3 ;  /* 0x0000000300287308 */ /* 0x000e220000001000 */
[----:B------:R-:W-:Y:S01]  /*b430*/  FADD R39, R44, -R0 ;  /* 0x800000002c277221 */ /* 0x000fe20000000000 */
[----:B------:R-:W-:Y:S01]  /*b440*/  BSSY.RECONVERGENT B7, `(.L_x_226) ;  /* 0x0000011000077945 */ /* 0x000fe20003800200 */
[----:B------:R-:W-:Y:S01]  /*b450*/  LEA R2, R2, UR7, 0x2 ;  /* 0x0000000702027c11 */ /* 0x000fe2000f8e10ff */
[----:B------:R-:W-:Y:S04]  /*b460*/  LDS R43, [R35+0x4] ;  /* 0x00000400232b7984 */ /* 0x000fe80000000800 */
[----:B------:R-:W-:Y:S04]  /*b470*/  STG.E desc[UR12][R30.64+0x4], R39 ;  /* 0x000004271e007986 */ /* 0x000fe8000c10190c */
[----:B------:R-:W1:Y:S01]  /*b480*/  LDS R2, [R2+0x4] ;  /* 0x0000040002027984 */ /* 0x000e620000000800 */
[----:B0-----:R-:W-:-:S04]  /*b490*/  FFMA R49, R40, -R3, 1 ;  /* 0x3f80000028317423 */ /* 0x001fc80000000803 */
[----:B------:R-:W-:Y:S01]  /*b4a0*/  FFMA R0, R40, R49, R40 ;  /* 0x0000003128007223 */ /* 0x000fe20000000028 */
[----:B-1----:R-:W-:-:S04]  /*b4b0*/  FADD R45, R2, -R45 ;  /* 0x8000002d022d7221 */ /* 0x002fc80000000000 */
[----:B------:R-:W-:-:S04]  /*b4c0*/  FMUL R47, R45, 0.5 ;  /* 0x3f0000002d2f7820 */ /* 0x000fc80000400000 */
[----:B------:R-:W0:Y:S01]  /*b4d0*/  FCHK P0, R47, R3 ;  /* 0x000000032f007302 */ /* 0x000e220000000000 */
[----:B------:R-:W-:-:S04]  /*b4e0*/  FFMA R40, R0, R47, RZ ;  /* 0x0000002f00287223 */ /* 0x000fc800000000ff */
[----:B------:R-:W-:-:S04]  /*b4f0*/  FFMA R45, R40, -R3, R47 ;  /* 0x80000003282d7223 */ /* 0x000fc8000000002f */
[----:B------:R-:W-:Y:S01]  /*b500*/  FFMA R0, R0, R45, R40 ;  /* 0x0000002d00007223 */ /* 0x000fe20000000028 */
[----:B0-----:R-:W-:Y:S06]  /*b510*/  @!P0 BRA `(.L_x_227) ;  /* 0x00000000000c8947 */ /* 0x001fec0003800000 */
[----:B------:R-:W-:Y:S01]  /*b520*/  IMAD.MOV.U32 R0, RZ, RZ, R47 ;  /* 0x000000ffff007224 */ /* 0x000fe200078e002f */
[----:B------:R-:W-:-:S07]  /*b530*/  MOV R2, 0xb550 ;  /* 0x0000b55000027802 */ /* 0x000fce0000000f00 */
[----:B------:R-:W-:Y:S05]  /*b540*/  CALL.REL.NOINC `($__internal_1_$__cuda_sm3x_div_rn_noftz_f32_slowpath) ;  /* 0x000000c800a07944 */ /* 0x000fea0003c00000 */
.L_x_227:
[----:B------:R-:W-:Y:S05]  /*b550*/  BSYNC.RECONVERGENT B7 ;  /* 0x0000000000077941 */ /* 0x000fea0003800200 */
.L_x_226:
[----:B------:R-:W-:-:S05]  /*b560*/  FADD R43, R43, -R0 ;  /* 0x800000002b2b7221 */ /* 0x000fca0000000000 */
[----:B------:R0:W-:Y:S02]  /*b570*/  STG.E desc[UR12][R28.64+0x4], R43 ;  /* 0x0000042b1c007986 */ /* 0x0001e4000c10190c */
.L_x_223:
[----:B------:R-:W-:Y:S05]  /*b580*/  BSYNC.RECONVERGENT B6 ;  /* 0x0000000000067941 */ /* 0x000fea0003800200 */
.L_x_222:
[----:B------:R-:W-:Y:S01]  /*b590*/  VIADDMNMX R0, R38, 0x2, R11, !PT ;  /* 0x0000000226007846 */ /* 0x000fe2000780010b */
[----:B------:R-:W-:Y:S03]  /*b5a0*/  BSSY.RECONVERGENT B6, `(.L_x_228) ;  /* 0x000002e000067945 */ /* 0x000fe60003800200 */
[----:B------:R-:W-:-:S04]  /*b5b0*/  ISETP.GT.AND P0, PT, R0, UR17, PT ;  /* 0x0000001100007c0c */ /* 0x000fc8000bf04270 */
[----:B------:R-:W-:-:S13]  /*b5c0*/  ISETP.GT.U32.OR P0, PT, R46, 0x7ffffffe, P0 ;  /* 0x7ffffffe2e00780c */ /* 0x000fda0000704470 */
[----:B------:R-:W-:Y:S05]  /*b5d0*/  @P0 BRA `(.L_x_229) ;  /* 0x0000000000a80947 */ /* 0x000fea0003800000 */
[----:B------:R-:W-:Y:S01]  /*b5e0*/  LDS R0, [R41+0xc] ;  /* 0x00000c0029007984 */ /* 0x000fe20000000800 */
[----:B------:R-:W1:Y:S01]  /*b5f0*/  MUFU.RCP R2, R3 ;  /* 0x0000000300027308 */ /* 0x000e620000001000 */
[----:B------:R-:W-:Y:S02]  /*b600*/  BSSY.RECONVERGENT B7, `(.L_x_230) ;  /* 0x000000f000077945 */ /* 0x000fe40003800200 */
[----:B------:R-:W2:Y:S04]  /*b610*/  LDS R39, [R41+0x4] ;  /* 0x0000040029277984 */ /* 0x000ea80000000800 */
[----:B------:R3:W4:Y:S01]  /*b620*/  LDS R44, [R42+0x8] ;  /* 0x000008002a2c7984 */ /* 0x0007220000000800 */
[----:B--2---:R-:W-:Y:S01]  /*b630*/  FADD R0, R0, -R39 ;  /* 0x8000002700007221 */ /* 0x004fe20000000000 */
[----:B-1----:R-:W-:-:S03]  /*b640*/  FFMA R39, R2, -R3, 1 ;  /* 0x3f80000002277423 */ /* 0x002fc60000000803 */
[----:B0-----:R-:W-:Y:S01]  /*b650*/  FMUL R43, R0, 0.5 ;  /* 0x3f000000002b7820 */ /* 0x001fe20000400000 */
[----:B------:R-:W-:-:S03]  /*b660*/  FFMA R0, R2, R39, R2 ;  /* 0x0000002702007223 */ /* 0x000fc60000000002 */
[----:B------:R-:W0:Y:S01]  /*b670*/  FCHK P0, R43, R3 ;  /* 0x000000032b007302 */ /* 0x000e220000000000 */
[----:B------:R-:W-:-:S04]  /*b680*/  FFMA R2, R0, R43, RZ ;  /* 0x0000002b00027223 */ /* 0x000fc800000000ff */
[----:B------:R-:W-:-:S04]  /*b690*/  FFMA R39, R2, -R3, R43 ;  /* 0x8000000302277223 */ /* 0x000fc8000000002b */
[----:B------:R-:W-:Y:S01]  /*b6a0*/  FFMA R0, R0, R39, R2 ;  /* 0x0000002700007223 */ /* 0x000fe20000000002 */
[----:B0--34-:R-:W-:Y:S06]  /*b6b0*/  @!P0 BRA `(.L_x_231) ;  /* 0x00000000000c8947 */ /* 0x019fec0003800000 */
[----:B------:R-:W-:Y:S01]  /*b6c0*/  IMAD.MOV.U32 R0, RZ, RZ, R43 ;  /* 0x000000ffff007224 */ /* 0x000fe200078e002b */
[----:B------:R-:W-:-:S07]  /*b6d0*/  MOV R2, 0xb6f0 ;  /* 0x0000b6f000027802 */ /* 0x000fce0000000f00 */
[----:B------:R-:W-:Y:S05]  /*b6e0*/  CALL.REL.NOINC `($__internal_1_$__cuda_sm3x_div_rn_noftz_f32_slowpath) ;  /* 0x000000c800387944 */ /* 0x000fea0003c00000 */
.L_x_231:
[----:B------:R-:W-:Y:S05]  /*b6f0*/  BSYNC.RECONVERGENT B7 ;  /* 0x0000000000077941 */ /* 0x000fea0003800200 */
.L_x_230:
[----:B------:R-:W-:Y:S01]  /*b700*/  IMAD.IADD R2, R25, 0x1, R36 ;  /* 0x0000000119027824 */ /* 0x000fe200078e0224 */
[----:B------:R-:W-:Y:S01]  /*b710*/  LDS R45, [R37+0x8] ;  /* 0x00000800252d7984 */ /* 0x000fe20000000800 */
[----:B------:R-:W0:Y:S01]  /*b720*/  MUFU.RCP R46, R3 ;  /* 0x00000003002e7308 */ /* 0x000e220000001000 */
[----:B------:R-:W-:Y:S01]  /*b730*/  FADD R39, R44, -R0 ;  /* 0x800000002c277221 */ /* 0x000fe20000000000 */
[----:B------:R-:W-:Y:S01]  /*b740*/  BSSY.RECONVERGENT B7, `(.L_x_232) ;  /* 0x0000011000077945 */ /* 0x000fe20003800200 */
[----:B------:R-:W-:Y:S01]  /*b750*/  LEA R40, R2, UR7, 0x2 ;  /* 0x0000000702287c11 */ /* 0x000fe2000f8e10ff */
[----:B------:R-:W-:Y:S04]  /*b760*/  LDS R43, [R35+0x8] ;  /* 0x00000800232b7984 */ /* 0x000fe80000000800 */
[----:B------:R-:W1:Y:S04]  /*b770*/  LDS R2, [R40+0x8] ;  /* 0x0000080028027984 */ /* 0x000e680000000800 */
[----:B------:R2:W-:Y:S01]  /*b780*/  STG.E desc[UR12][R30.64+0x8], R39 ;  /* 0x000008271e007986 */ /* 0x0005e2000c10190c */
        /* <DEDUP_REMOVED lines=8> */
[----:B0-2---:R-:W-:Y:S06]  /*b810*/  @!P0 BRA `(.L_x_233) ;  /* 0x00000000000c8947 */ /* 0x005fec0003800000 */
[----:B------:R-:W-:Y:S02]  /*b820*/  MOV R0, R47 ;  /* 0x0000002f00007202 */ /* 0x000fe40000000f00 */
[----:B------:R-:W-:-:S07]  /*b830*/  MOV R2, 0xb850 ;  /* 0x0000b85000027802 */ /* 0x000fce0000000f00 */
[----:B------:R-:W-:Y:S05]  /*b840*/  CALL.REL.NOINC `($__internal_1_$__cuda_sm3x_div_rn_noftz_f32_slowpath) ;  /* 0x000000c400e07944 */ /* 0x000fea0003c00000 */
.L_x_233:
[----:B------:R-:W-:Y:S05]  /*b850*/  BSYNC.RECONVERGENT B7 ;  /* 0x0000000000077941 */ /* 0x000fea0003800200 */
.L_x_232:
[----:B------:R-:W-:-:S05]  /*b860*/  FADD R43, R43, -R0 ;  /* 0x800000002b2b7221 */ /* 0x000fca0000000000 */
[----:B------:R1:W-:Y:S02]  /*b870*/  STG.E desc[UR12][R28.64+0x8], R43 ;  /* 0x0000082b1c007986 */ /* 0x0003e4000c10190c */
.L_x_229:
[----:B------:R-:W-:Y:S05]  /*b880*/  BSYNC.RECONVERGENT B6 ;  /* 0x0000000000067941 */ /* 0x000fea0003800200 */
.L_x_228:
[----:B------:R-:W-:Y:S01]  /*b890*/  VIADD R0, R38, 0x3 ;  /* 0x0000000326007836 */ /* 0x000fe20000000000 */
[----:B------:R-:W-:Y:S04]  /*b8a0*/  BSSY.RECONVERGENT B6, `(.L_x_234) ;  /* 0x000002f000067945 */ /* 0x000fe80003800200 */
[----:B------:R-:W-:-:S04]  /*b8b0*/  VIMNMX R2, PT, PT, R0, R11, !PT ;  /* 0x0000000b00027248 */ /* 0x000fc80007fe0100 */
[----:B------:R-:W-:-:S04]  /*b8c0*/  ISETP.GT.AND P0, PT, R2, UR17, PT ;  /* 0x0000001102007c0c */ /* 0x000fc8000bf04270 */
[----:B------:R-:W-:-:S13]  /*b8d0*/  ISETP.LT.OR P0, PT, R0, 0x1, P0 ;  /* 0x000000010000780c */ /* 0x000fda0000701670 */
[----:B------:R-:W-:Y:S05]  /*b8e0*/  @P0 BRA `(.L_x_235) ;  /* 0x0000000000a80947 */ /* 0x000fea0003800000 */
[----:B------:R-:W-:Y:S01]  /*b8f0*/  LDS R0, [R41+0x10] ;  /* 0x0000100029007984 */ /* 0x000fe20000000800 */
[----:B------:R-:W2:Y:S01]  /*b900*/  MUFU.RCP R2, R3 ;  /* 0x0000000300027308 */ /* 0x000ea20000001000 */
[----:B------:R-:W-:Y:S02]  /*b910*/  BSSY.RECONVERGENT B7, `(.L_x_236) ;  /* 0x000000f000077945 */ /* 0x000fe40003800200 */
[----:B------:R-:W3:Y:S04]  /*b920*/  LDS R39, [R41+0x8] ;  /* 0x0000080029277984 */ /* 0x000ee80000000800 */
[----:B------:R-:W4:Y:S01]  /*b930*/  LDS R42, [R42+0xc] ;  /* 0x00000c002a2a7984 */ /* 0x000f220000000800 */
[----:B---3--:R-:W-:Y:S01]  /*b940*/  FADD R0, R0, -R39 ;  /* 0x8000002700007221 */ /* 0x008fe20000000000 */
[----:B--2---:R-:W-:-:S03]  /*b950*/  FFMA R39, R2, -R3, 1 ;  /* 0x3f80000002277423 */ /* 0x004fc60000000803 */
[----:B01----:R-:W-:Y:S01]  /*b960*/  FMUL R43, R0, 0.5 ;  /* 0x3f000000002b7820 */ /* 0x003fe20000400000 */
[----:B------:R-:W-:-:S03]  /*b970*/  FFMA R0, R2, R39, R2 ;  /* 0x0000002702007223 */ /* 0x000fc60000000002 */
[----:B------:R-:W0:Y:S01]  /*b980*/  FCHK P0, R43, R3 ;  /* 0x000000032b007302 */ /* 0x000e220000000000 */
[----:B------:R-:W-:-:S04]  /*b990*/  FFMA R2, R0, R43, RZ ;  /* 0x0000002b00027223 */ /* 0x000fc800000000ff */
[----:B------:R-:W-:-:S04]  /*b9a0*/  FFMA R39, R2, -R3, R43 ;  /* 0x8000000302277223 */ /* 0x000fc8000000002b */
[----:B------:R-:W-:Y:S01]  /*b9b0*/  FFMA R0, R0, R39, R2 ;  /* 0x0000002700007223 */ /* 0x000fe20000000002 */
[----:B0---4-:R-:W-:Y:S06]  /*b9c0*/  @!P0 BRA `(.L_x_237) ;  /* 0x00000000000c8947 */ /* 0x011fec0003800000 */
[----:B------:R-:W-:Y:S01]  /*b9d0*/  IMAD.MOV.U32 R0, RZ, RZ, R43 ;  /* 0x000000ffff007224 */ /* 0x000fe200078e002b */
[----:B------:R-:W-:-:S07]  /*b9e0*/  MOV R2, 0xba00 ;  /* 0x0000ba0000027802 */ /* 0x000fce0000000f00 */
[----:B------:R-:W-:Y:S05]  /*b9f0*/  CALL.REL.NOINC `($__internal_1_$__cuda_sm3x_div_rn_noftz_f32_slowpath) ;  /* 0x000000c400747944 */ /* 0x000fea0003c00000 */
.L_x_237:
[----:B------:R-:W-:Y:S05]  /*ba00*/  BSYNC.RECONVERGENT B7 ;  /* 0x0000000000077941 */ /* 0x000fea0003800200 */
.L_x_236:
        /* <DEDUP_REMOVED lines=17> */
[----:B0-2---:R-:W-:Y:S06]  /*bb20*/  @!P0 BRA `(.L_x_239) ;  /* 0x00000000000c8947 */ /* 0x005fec0003800000 */
[----:B------:R-:W-:Y:S01]  /*bb30*/  IMAD.MOV.U32 R0, RZ, RZ, R41 ;  /* 0x000000ffff007224 */ /* 0x000fe200078e0029 */
[----:B------:R-:W-:-:S07]  /*bb40*/  MOV R2, 0xbb60 ;  /* 0x0000bb6000027802 */ /* 0x000fce0000000f00 */
[----:B------:R-:W-:Y:S05]  /*bb50*/  CALL.REL.NOINC `($__internal_1_$__cuda_sm3x_div_rn_noftz_f32_slowpath) ;  /* 0x000000c4001c7944 */ /* 0x000fea0003c00000 */
.L_x_239:
[----:B------:R-:W-:Y:S05]  /*bb60*/  BSYNC.RECONVERGENT B7 ;  /* 0x0000000000077941 */ /* 0x000fea0003800200 */
.L_x_238:
[----:B------:R-:W-:-:S05]  /*bb70*/  FADD R35, R35, -R0 ;  /* 0x8000000023237221 */ /* 0x000fca0000000000 */
[----:B------:R2:W-:Y:S02]  /*bb80*/  STG.E desc[UR12][R28.64+0xc], R35 ;  /* 0x00000c231c007986 */ /* 0x0005e4000c10190c */
.L_x_235:
[----:B------:R-:W-:Y:S05]  /*bb90*/  BSYNC.RECONVERGENT B6 ;  /* 0x0000000000067941 */ /* 0x000fea0003800200 */
.L_x_234:
[----:B------:R-:W-:Y:S02]  /*bba0*/  VIADD R32, R32, 0x4 ;  /* 0x0000000420207836 */ /* 0x000fe40000000000 */
[----:B------:R-:W-:Y:S02]  /*bbb0*/  VIADD R38, R38, 0x4 ;  /* 0x0000000426267836 */ /* 0x000fe40000000000 */
[----:B------:R-:W-:Y:S01]  /*bbc0*/  VIADD R33, R33, 0x4 ;  /* 0x0000000421217836 */ /* 0x000fe20000000000 */
[----:B------:R-:W-:Y:S06]  /*bbd0*/  @P5 BRA `(.L_x_240) ;  /* 0xfffffff0007c5947 */ /* 0x000fec000383ffff */
[----:B------:R-:W-:Y:S05]  /*bbe0*/  BSYNC.RECONVERGENT B2 ;  /* 0x0000000000027941 */ /* 0x000fea0003800200 */
.L_x_215:
[----:B------:R-:W-:-:S07]  /*bbf0*/  IADD3 R30, PT, PT, R33, 0x4, RZ ;  /* 0x00000004211e7810 */ /* 0x000fce0007ffe0ff */
.L_x_214:
[----:B------:R-:W-:Y:S05]  /*bc00*/  BSYNC.RECONVERGENT B3 ;  /* 0x0000000000037941 */ /* 0x000fea0003800200 */
.L_x_213:
[----:B------:R-:W-:-:S13]  /*bc10*/  ISETP.NE.AND P0, PT, R20, RZ, PT ;  /* 0x000000ff1400720c */ /* 0x000fda0003f05270 */
[----:B------:R-:W-:Y:S05]  /*bc20*/  @!P0 BRA `(.L_x_212) ;  /* 0x0000000800c48947 */ /* 0x000fea0003800000 */
[----:B------:R-:W3:Y:S01]  /*bc30*/  LDCU UR8, c[0x3][URZ] ;  /* 0x00c00000ff0877ac */ /* 0x000ee20008000800 */
[----:B------:R-:W4:Y:S01]  /*bc40*/  S2UR UR9, SR_CgaCtaId ;  /* 0x00000000000979c3 */ /* 0x000f220000008800 */
[----:B------:R-:W-:Y:S01]  /*bc50*/  VIMNMX R0, PT, PT, R38, R11, !PT ;  /* 0x0000000b26007248 */ /* 0x000fe20007fe0100 */
[----:B------:R-:W-:Y:S01]  /*bc60*/  IMAD.IADD R23, R23, 0x1, R30 ;  /* 0x0000000117177824 */ /* 0x000fe200078e021e */
[----:B------:R-:W0:Y:S01]  /*bc70*/  LDCU UR18, c[0x3][0x10] ;  /* 0x00c00200ff1277ac */ /* 0x000e220008000800 */
[----:B------:R-:W-:Y:S01]  /*bc80*/  BSSY.RECONVERGENT B2, `(.L_x_241) ;  /* 0x000003b000027945 */ /* 0x000fe20003800200 */
[----:B---3--:R-:W-:Y:S01]  /*bc90*/  ISETP.GT.AND P0, PT, R0, UR8, PT ;  /* 0x0000000800007c0c */ /* 0x008fe2000bf04270 */
[----:B------:R-:W-:-:S03]  /*bca0*/  UMOV UR8, 0x400 ;  /* 0x0000040000087882 */ /* 0x000fc60000000000 */
[----:B------:R-:W-:Y:S01]  /*bcb0*/  ISETP.LT.OR P0, PT, R38, 0x1, P0 ;  /* 0x000000012600780c */ /* 0x000fe20000701670 */
[----:B012---:R-:W-:Y:S01]  /*bcc0*/  VIADD R28, R30, UR18 ;  /* 0x000000121e1c7c36 */ /* 0x007fe20008000000 */
[----:B----4-:R-:W-:-:S03]  /*bcd0*/  ULEA UR8, UR9, UR8, 0x18 ;  /* 0x0000000809087291 */ /* 0x010fc6000f8ec0ff */
[----:B------:R-:W-:Y:S01]  /*bce0*/  IMAD.IADD R26, R26, 0x1, R28 ;  /* 0x000000011a1a7824 */ /* 0x000fe200078e021c */
[----:B------:R-:W-:Y:S02]  /*bcf0*/  IADD3 R27, PT, PT, R28, R15, R22 ;  /* 0x0000000f1c1b7210 */ /* 0x000fe40007ffe016 */
[C---:B------:R-:W-:Y:S02]  /*bd00*/  LEA R22, R23.reuse, UR10, 0x2 ;  /* 0x0000000a17167c11 */ /* 0x040fe4000f8e10ff */
[----:B------:R-:W-:Y:S02]  /*bd10*/  LEA R23, R23, UR8, 0x2 ;  /* 0x0000000817177c11 */ /* 0x000fe4000f8e10ff */
[----:B------:R-:W-:Y:S02]  /*bd20*/  LEA R27, R27, UR7, 0x2 ;  /* 0x000000071b1b7c11 */ /* 0x000fe4000f8e10ff */
[----:B------:R-:W-:Y:S01]  /*bd30*/  LEA R26, R26, UR7, 0x2 ;  /* 0x000000071a1a7c11 */ /* 0x000fe2000f8e10ff */
[----:B------:R-:W-:Y:S06]  /*bd40*/  @P0 BRA `(.L_x_242) ;  /* 0x0000000000b80947 */ /* 0x000fec0003800000 */
        /* <DEDUP_REMOVED lines=17> */
.L_x_244:
[----:B------:R-:W-:Y:S05]  /*be60*/  BSYNC.RECONVERGENT B3 ;  /* 0x0000000000037941 */ /* 0x000fea0003800200 */
.L_x_243:
        /* <DEDUP_REMOVED lines=23> */
.L_x_246:
[----:B------:R-:W-:Y:S05]  /*bfe0*/  BSYNC.RECONVERGENT B3 ;  /* 0x0000000000037941 */ /* 0x000fea0003800200 */
.L_x_245:
[----:B------:R-:W0:Y:S01]  /*bff0*/  LDC.64 R34, c[0x0][0x388] ;  /* 0x0000e200ff227b82 */ /* 0x000e220000000a00 */
[----:B------:R-:W-:Y:S01]  /*c000*/  FADD R29, R29, -R0 ;  /* 0x800000001d1d7221 */ /* 0x000fe20000000000 */
[----:B0-----:R-:W-:-:S05]  /*c010*/  IMAD.WIDE R34, R32, 0x4, R34 ;  /* 0x0000000420227825 */ /* 0x001fca00078e0222 */
[----:B------:R0:W-:Y:S02]  /*c020*/  STG.E desc[UR12][R34.64], R29 ;  /* 0x0000001d22007986 */ /* 0x0001e4000c10190c */
.L_x_242:
[----:B------:R-:W-:Y:S05]  /*c030*/  BSYNC.RECONVERGENT B2 ;  /* 0x0000000000027941 */ /* 0x000fea0003800200 */
.L_x_241:
[----:B------:R-:W-:-:S13]  /*c040*/  ISETP.NE.AND P0, PT, R20, 0x1, PT ;  /* 0x000000011400780c */ /* 0x000fda0003f05270 */
[----:B------:R-:W-:Y:S05]  /*c050*/  @!P0 BRA `(.L_x_212) ;  /* 0x0000000400b88947 */ /* 0x000fea0003800000 */
[----:B------:R-:W1:Y:S01]  /*c060*/  LDCU UR8, c[0x3][URZ] ;  /* 0x00c00000ff0877ac */ /* 0x000e620008000800 */
[-C--:B------:R-:W-:Y:S01]  /*c070*/  IADD3 R32, PT, PT, R9, R30.reuse, RZ ;  /* 0x0000001e09207210 */ /* 0x080fe20007ffe0ff */
[----:B------:R-:W-:Y:S01]  /*c080*/  BSSY.RECONVERGENT B2, `(.L_x_247) ;  /* 0x000003b000027945 */ /* 0x000fe20003800200 */
[----:B0-----:R-:W-:Y:S01]  /*c090*/  SHF.R.S32.HI R29, RZ, 0x1f, R30 ;  /* 0x0000001fff1d7819 */ /* 0x001fe2000001141e */
[----:B------:R-:W0:Y:S01]  /*c0a0*/  LDCU.128 UR24, c[0x0][0x380] ;  /* 0x00007000ff1877ac */ /* 0x000e220008000c00 */
[----:B------:R-:W-:Y:S01]  /*c0b0*/  IADD3 R0, P0, P1, R24, R30, R9 ;  /* 0x0000001e18007210 */ /* 0x000fe2000791e009 */
[----:B------:R-:W-:Y:S01]  /*c0c0*/  VIADD R30, R32, 0x1 ;  /* 0x00000001201e7836 */ /* 0x000fe20000000000 */
[----:B------:R-:W-:-:S03]  /*c0d0*/  SHF.R.S32.HI R24, RZ, 0x1f, R24 ;  /* 0x0000001fff187819 */ /* 0x000fc60000011418 */
[----:B------:R-:W-:Y:S01]  /*c0e0*/  IMAD.SHL.U32 R34, R0, 0x4, RZ ;  /* 0x0000000400227824 */ /* 0x000fe200078e00ff */
[----:B------:R-:W-:Y:S02]  /*c0f0*/  VIMNMX R2, PT, PT, R30, R11, !PT ;  /* 0x0000000b1e027248 */ /* 0x000fe40007fe0100 */
[----:B------:R-:W-:-:S04]  /*c100*/  IADD3.X R29, PT, PT, R24, R29, R16, P0, P1 ;  /* 0x0000001d181d7210 */ /* 0x000fc800007e2410 */
[----:B------:R-:W-:Y:S02]  /*c110*/  SHF.L.U64.HI R0, R0, 0x2, R29 ;  /* 0x0000000200007819 */ /* 0x000fe4000001021d */
[----:B-1----:R-:W-:Y:S02]  /*c120*/  ISETP.GT.AND P0, PT, R2, UR8, PT ;  /* 0x0000000802007c0c */ /* 0x002fe4000bf04270 */
[----:B0-----:R-:W-:Y:S02]  /*c130*/  IADD3 R36, P1, PT, R34, UR26, RZ ;  /* 0x0000001a22247c10 */ /* 0x001fe4000ff3e0ff */
[----:B------:R-:W-:Y:S02]  /*c140*/  ISETP.LT.OR P0, PT, R30, 0x1, P0 ;  /* 0x000000011e00780c */ /* 0x000fe40000701670 */
[----:B------:R-:W-:Y:S02]  /*c150*/  IADD3 R34, P2, PT, R34, UR24, RZ ;  /* 0x0000001822227c10 */ /* 0x000fe4000ff5e0ff */
[----:B------:R-:W-:-:S02]  /*c160*/  IADD3.X R37, PT, PT, R0, UR27, RZ, P1, !PT ;  /* 0x0000001b00257c10 */ /* 0x000fc40008ffe4ff */
        /* <DEDUP_REMOVED lines=19> */
.L_x_250:
[----:B------:R-:W-:Y:S05]  /*c2a0*/  BSYNC.RECONVERGENT B3 ;  /* 0x0000000000037941 */ /* 0x000fea0003800200 */
.L_x_249:
        /* <DEDUP_REMOVED lines=21> */
.L_x_252:
[----:B------:R-:W-:Y:S05]  /*c400*/  BSYNC.RECONVERGENT B3 ;  /* 0x0000000000037941 */ /* 0x000fea0003800200 */
.L_x_251:
[----:B------:R-:W-:-:S05]  /*c410*/  FADD R29, R24, -R0 ;  /* 0x80000000181d7221 */ /* 0x000fca0000000000 */
[----:B------:R0:W-:Y:S02]  /*c420*/  STG.E desc[UR12][R36.64+0x4], R29 ;  /* 0x0000041d24007986 */ /* 0x0001e4000c10190c */
.L_x_248:
[----:B------:R-:W-:Y:S05]  /*c430*/  BSYNC.RECONVERGENT B2 ;  /* 0x0000000000027941 */ /* 0x000fea0003800200 */
.L_x_247:
[----:B------:R-:W1:Y:S01]  /*c440*/  LDCU UR8, c[0x3][URZ] ;  /* 0x00c00000ff0877ac */ /* 0x000e620008000800 */
[----:B------:R-:W-:-:S04]  /*c450*/  VIADDMNMX R11, R32, 0x2, R11, !PT ;  /* 0x00000002200b7846 */ /* 0x000fc8000780010b */
[----:B-1----:R-:W-:-:S04]  /*c460*/  ISETP.GT.AND P0, PT, R11, UR8, PT ;  /* 0x000000080b007c0c */ /* 0x002fc8000bf04270 */
[----:B------:R-:W-:-:S04]  /*c470*/  ISETP.GT.U32.OR P0, PT, R30, 0x7ffffffe, P0 ;  /* 0x7ffffffe1e00780c */ /* 0x000fc80000704470 */
[----:B------:R-:W-:-:S13]  /*c480*/  ISETP.EQ.OR P0, PT, R20, 0x2, P0 ;  /* 0x000000021400780c */ /* 0x000fda0000702670 */
[----:B------:R-:W-:Y:S05]  /*c490*/  @P0 BRA `(.L_x_212) ;  /* 0x0000000000a80947 */ /* 0x000fea0003800000 */
[----:B------:R-:W-:Y:S01]  /*c4a0*/  LDS R0, [R27+0xc] ;  /* 0x00000c001b007984 */ /* 0x000fe20000000800 */
[----:B------:R-:W1:Y:S01]  /*c4b0*/  MUFU.RCP R2, R3 ;  /* 0x0000000300027308 */ /* 0x000e620000001000 */
[----:B------:R-:W-:Y:S02]  /*c4c0*/  BSSY.RECONVERGENT B2, `(.L_x_253) ;  /* 0x000000f000027945 */ /* 0x000fe40003800200 */
[----:B------:R-:W2:Y:S04]  /*c4d0*/  LDS R11, [R27+0x4] ;  /* 0x000004001b0b7984 */ /* 0x000ea80000000800 */
[----:B------:R-:W3:Y:S01]  /*c4e0*/  LDS R23, [R23+0x8] ;  /* 0x0000080017177984 */ /* 0x000ee20000000800 */
        /* <DEDUP_REMOVED lines=8> */
[----:B0--3--:R-:W-:Y:S06]  /*c570*/  @!P0 BRA `(.L_x_254) ;  /* 0x00000000000c8947 */ /* 0x009fec0003800000 */
[----:B------:R-:W-:Y:S01]  /*c580*/  IMAD.MOV.U32 R0, RZ, RZ, R29 ;  /* 0x000000ffff007224 */ /* 0x000fe200078e001d */
[----:B------:R-:W-:-:S07]  /*c590*/  MOV R2, 0xc5b0 ;  /* 0x0000c5b000027802 */ /* 0x000fce0000000f00 */
[----:B------:R-:W-:Y:S05]  /*c5a0*/  CALL.REL.NOINC `($__internal_1_$__cuda_sm3x_div_rn_noftz_f32_slowpath) ;  /* 0x000000b800887944 */ /* 0x000fea0003c00000 */
.L_x_254:
[----:B------:R-:W-:Y:S05]  /*c5b0*/  BSYNC.RECONVERGENT B2 ;  /* 0x0000000000027941 */ /* 0x000fea0003800200 */
.L_x_253:
        /* <DEDUP_REMOVED lines=21> */
.L_x_256:
[----:B------:R-:W-:Y:S05]  /*c710*/  BSYNC.RECONVERGENT B2 ;  /* 0x0000000000027941 */ /* 0x000fea0003800200 */
.L_x_255:
[----:B------:R-:W-:-:S05]  /*c720*/  FADD R11, R22, -R0 ;  /* 0x80000000160b7221 */ /* 0x000fca0000000000 */
[----:B------:R3:W-:Y:S02]  /*c730*/  STG.E desc[UR12][R36.64+0x8], R11 ;  /* 0x0000080b24007986 */ /* 0x0007e4000c10190c */
.L_x_212:
[----:B------:R-:W-:Y:S05]  /*c740*/  BSYNC.RECONVERGENT B4 ;  /* 0x0000000000047941 */ /* 0x000fea0003800200 */
.L_x_211:
[----:B---3--:R-:W-:Y:S02]  /*c750*/  IMAD.IADD R11, R12, 0x1, R19 ;  /* 0x000000010c0b7824 */ /* 0x008fe400078e0213 */
[----:B------:R-:W-:-:S03]  /*c760*/  VIADD R19, R19, 0x1 ;  /* 0x0000000113137836 */ /* 0x000fc60000000000 */
[----:B------:R-:W-:Y:S02]  /*c770*/  ISETP.LT.AND P1, PT, R11, UR16, PT ;  /* 0x000000100b007c0c */ /* 0x000fe4000bf21270 */
[----:B------:R-:W-:-:S13]  /*c780*/  ISETP.GE.AND P0, PT, R19, UR15, PT ;  /* 0x0000000f13007c0c */ /* 0x000fda000bf06270 */
[----:B------:R-:W-:Y:S05]  /*c790*/  @!P0 BRA P1, `(.L_x_257) ;  /* 0xffffffe400348947 */ /* 0x000fea000083ffff */
.L_x_210:
[----:B0-----:R-:W-:Y:S05]  /*c7a0*/  BSYNC.RECONVERGENT B5 ;  /* 0x0000000000057941 */ /* 0x001fea0003800200 */
.L_x_209:
[----:B------:R-:W-:Y:S01]  /*c7b0*/  LOP3.LUT P0, R19, R7, RZ, R6, 0xfa, !PT ;  /* 0x000000ff07137212 */ /* 0x000fe2000780fa06 */
[----:B------:R-:W0:Y:S01]  /*c7c0*/  LDCU UR17, c[0x3][URZ] ;  /* 0x00c00000ff1177ac */ /* 0x000e220008000800 */
[----:B------:R-:W-:Y:S11]  /*c7d0*/  BSSY.RECONVERGENT B0, `(.L_x_258) ;  /* 0x00007a3000007945 */ /* 0x000ff60003800200 */
[----:B------:R-:W-:Y:S05]  /*c7e0*/  @P0 BRA `(.L_x_259) ;  /* 0x0000001400040947 */ /* 0x000fea0003800000 */
[----:B------:R-:W-:-:S13]  /*c7f0*/  ISETP.GT.U32.AND P0, PT, R5, 0x7ffffffe, PT ;  /* 0x7ffffffe0500780c */ /* 0x000fda0003f04070 */
[----:B------:R-:W-:Y:S05]  /*c800*/  @P0 BRA `(.L_x_260) ;  /* 0x0000000400200947 */ /* 0x000fea0003800000 */
[----:B------:R-:W-:Y:S01]  /*c810*/  ISETP.GE.U32.AND P0, PT, R5, 0x3, PT ;  /* 0x000000030500780c */ /* 0x000fe20003f06070 */
[----:B------:R-:W-:Y:S02]  /*c820*/  IMAD.U32 R0, RZ, RZ, UR15 ;  /* 0x0000000fff007e24 */ /* 0x000fe4000f8e00ff */
[----:B------:R-:W-:-:S03]  /*c830*/  IMAD.MOV.U32 R11, RZ, RZ, RZ ;  /* 0x000000ffff0b7224 */ /* 0x000fc600078e00ff */
[----:B------:R-:W-:-:S04]  /*c840*/  LOP3.LUT R0, R0, 0x3, RZ, 0xc0, !PT ;  /* 0x0000000300007812 */ /* 0x000fc800078ec0ff */
[----:B------:R-:W-:-:S03]  /*c850*/  ISETP.NE.AND P1, PT, R0, RZ, PT ;  /* 0x000000ff0000720c */ /* 0x000fc60003f25270 */
[----:B------:R-:W-:Y:S10]  /*c860*/  @!P0 BRA `(.L_x_261) ;  /* 0x0000000000c88947 */ /* 0x000ff40003800000 */
[----:B------:R-:W5:Y:S01]  /*c870*/  LDCU UR4, c[0x3][URZ] ;  /* 0x00c00000ff0477ac */ /* 0x000f620008000800 */
[----:B------:R-:W0:Y:S01]  /*c880*/  LDC R22, c[0x3][RZ] ;  /* 0x00c00000ff167b82 */ /* 0x000e220000000800 */
[----:B------:R-:W-:Y:S02]  /*c890*/  IMAD.U32 R11, RZ, RZ, UR15 ;  /* 0x0000000fff0b7e24 */ /* 0x000fe4000f8e00ff */
[----:B------:R-:W-:Y:S02]  /*c8a0*/  IMAD.MOV.U32 R20, RZ, RZ, RZ ;  /* 0x000000ffff147224 */ /* 0x000fe400078e00ff */
[----:B----4-:R-:W-:Y:S01]  /*c8b0*/  IMAD.MOV.U32 R21, RZ, RZ, 0x4 ;  /* 0x00000004ff157424 */ /* 0x010fe200078e00ff */
[----:B------:R-:W-:Y:S02]  /*c8c0*/  LOP3.LUT R11, R11, 0xfffffffc, RZ, 0xc0, !PT ;  /* 0xfffffffc0b0b7812 */ /* 0x000fe400078ec0ff */
[----:B------:R-:W4:Y:S01]  /*c8d0*/  LDC R31, c[0x3][RZ] ;  /* 0x00c00000ff1f7b82 */ /* 0x000f220000000800 */
[----:B-----5:R-:W-:-:S02]  /*c8e0*/  USHF.L.U32 UR7, UR4, 0x1, URZ ;  /* 0x0000000104077899 */ /* 0x020fc400080006ff */
[----:B------:R-:W-:Y:S02]  /*c8f0*/  UIMAD UR8, UR4, 0x3, URZ ;  /* 0x00000003040878a4 */ /* 0x000fe4000f8e02ff */
[----:B------:R-:W-:Y:S02]  /*c900*/  ULEA UR4, UR4, 0x8, 0x2 ;  /* 0x0000000804047891 */ /* 0x000fe4000f8e10ff */
[----:B------:R-:W-:Y:S02]  /*c910*/  MOV R13, UR7 ;  /* 0x00000007000d7c02 */ /* 0x000fe40008000f00 */
[----:B------:R-:W-:-:S08]  /*c920*/  IMAD.U32 R18, RZ, RZ, UR8 ;  /* 0x00000008ff127e24 */ /* 0x000fd0000f8e00ff */
.L_x_262:
[----:B----4-:R-:W-:-:S04]  /*c930*/  ISETP.GT.AND P0, PT, R20, R31, PT ;  /* 0x0000001f1400720c */ /* 0x010fc80003f04270 */
[----:B------:R-:W-:-:S13]  /*c940*/  ISETP.EQ.OR P0, PT, R20, RZ, P0 ;  /* 0x000000ff1400720c */ /* 0x000fda0000702670 */
[----:B-1-3--:R-:W3:Y:S01]  /*c950*/  @!P0 LDC.64 R2, c[0x0][0x380] ;  /* 0x0000e000ff028b82 */ /* 0x00aee20000000a00 */
[----:B-1----:R-:W-:-:S04]  /*c960*/  @!P0 VIADD R15, R21, 0xfffffffc ;  /* 0xfffffffc150f8836 */ /* 0x002fc80000000000 */
[----:B---3--:R-:W-:-:S05]  /*c970*/  @!P0 IMAD.WIDE R2, R15, 0x4, R2 ;  /* 0x000000040f028825 */ /* 0x008fca00078e0202 */
[----:B------:R-:W3:Y:S01]  /*c980*/  @!P0 LDG.E R16, desc[UR12][R2.64+0x4] ;  /* 0x0000040c02108981 */ /* 0x000ee2000c1e1900 */
[----:B------:R-:W-:-:S13]  /*c990*/  ISETP.GE.AND P2, PT, R20, R31, PT ;  /* 0x0000001f1400720c */ /* 0x000fda0003f46270 */
[----:B------:R-:W1:Y:S01]  /*c9a0*/  @!P2 LDC.64 R14, c[0x0][0x380] ;  /* 0x0000e000ff0eab82 */ /* 0x000e620000000a00 */
[----:B0-----:R-:W-:-:S04]  /*c9b0*/  @!P2 VIADD R17, R22, 0x2 ;  /* 0x000000021611a836 */ /* 0x001fc80000000000 */
[----:B-1----:R-:W-:-:S04]  /*c9c0*/  @!P2 IMAD.WIDE R14, R17, 0x4, R14 ;  /* 0x00000004110ea825 */ /* 0x002fc800078e020e */
[----:B---3--:R-:W-:-:S05]  /*c9d0*/  @!P0 FADD R27, -R16, -RZ ;  /* 0x800000ff101b8221 */ /* 0x008fca0000000100 */
[----:B------:R0:W-:Y:S04]  /*c9e0*/  @!P0 STG.E desc[UR12][R2.64], R27 ;  /* 0x0000001b02008986 */ /* 0x0001e8000c10190c */
[----:B------:R-:W2:Y:S01]  /*c9f0*/  @!P2 LDG.E R23, desc[UR12][R14.64+0x4] ;  /* 0x0000040c0e17a981 */ /* 0x000ea2000c1e1900 */
[----:B------:R-:W-:-:S05]  /*ca00*/  VIADD R16, R20, 0x2 ;  /* 0x0000000214107836 */ /* 0x000fca0000000000 */
[----:B------:R-:W-:-:S13]  /*ca10*/  ISETP.GT.AND P0, PT, R16, R31, PT ;  /* 0x0000001f1000720c */ /* 0x000fda0003f04270 */
[----:B------:R-:W1:Y:S01]  /*ca20*/  @!P0 LDC.64 R16, c[0x0][0x380] ;  /* 0x0000e000ff108b82 */ /* 0x000e620000000a00 */
[----:B------:R-:W-:-:S04]  /*ca30*/  @!P0 VIADD R25, R13, 0x4 ;  /* 0x000000040d198836 */ /* 0x000fc80000000000 */
[----:B-1----:R-:W-:-:S04]  /*ca40*/  @!P0 IMAD.WIDE R16, R25, 0x4, R16 ;  /* 0x0000000419108825 */ /* 0x002fc800078e0210 */
[----:B--2---:R-:W-:-:S05]  /*ca50*/  @!P2 FADD R29, -R23, -RZ ;  /* 0x800000ff171da221 */ /* 0x004fca0000000100 */
[----:B------:R1:W-:Y:S04]  /*ca60*/  @!P2 STG.E desc[UR12][R14.64], R29 ;  /* 0x0000001d0e00a986 */ /* 0x0003e8000c10190c */
[----:B------:R-:W2:Y:S01]  /*ca70*/  @!P0 LDG.E R23, desc[UR12][R16.64+0x4] ;  /* 0x0000040c10178981 */ /* 0x000ea2000c1e1900 */
[----:B------:R-:W-:-:S05]  /*ca80*/  VIADD R24, R20, 0x3 ;  /* 0x0000000314187836 */ /* 0x000fca0000000000 */
[----:B------:R-:W-:-:S13]  /*ca90*/  ISETP.GT.AND P2, PT, R24, R31, PT ;  /* 0x0000001f1800720c */ /* 0x000fda0003f44270 */
[----:B0-----:R-:W0:Y:S01]  /*caa0*/  @!P2 LDC.64 R2, c[0x0][0x380] ;  /* 0x0000e000ff02ab82 */ /* 0x001e220000000a00 */
[----:B------:R-:W-:-:S04]  /*cab0*/  @!P2 VIADD R25, R18, 0x6 ;  /* 0x000000061219a836 */ /* 0x000fc80000000000 */
[----:B0-----:R-:W-:-:S04]  /*cac0*/  @!P2 IMAD.WIDE R2, R25, 0x4, R2 ;  /* 0x000000041902a825 */ /* 0x001fc800078e0202 */
[----:B--2---:R-:W-:-:S05]  /*cad0*/  @!P0 FADD R27, -R23, -RZ ;  /* 0x800000ff171b8221 */ /* 0x004fca0000000100 */
[----:B------:R1:W-:Y:S04]  /*cae0*/  @!P0 STG.E desc[UR12][R16.64], R27 ;  /* 0x0000001b10008986 */ /* 0x0003e8000c10190c */
[----:B------:R-:W2:Y:S01]  /*caf0*/  @!P2 LDG.E R23, desc[UR12][R2.64+0x4] ;  /* 0x0000040c0217a981 */ /* 0x000ea2000c1e1900 */
[----:B------:R-:W-:Y:S01]  /*cb00*/  IADD3 R20, PT, PT, R20, 0x4, RZ ;  /* 0x0000000414147810 */ /* 0x000fe20007ffe0ff */
[----:B------:R-:W-:Y:S02]  /*cb10*/  VIADD R22, R22, UR4 ;  /* 0x0000000416167c36 */ /* 0x000fe40008000000 */
[----:B------:R-:W-:Y:S01]  /*cb20*/  VIADD R21, R21, UR4 ;  /* 0x0000000415157c36 */ /* 0x000fe20008000000 */
[----:B------:R-:W-:Y:S01]  /*cb30*/  ISETP.NE.AND P0, PT, R20, R11, PT ;  /* 0x0000000b1400720c */ /* 0x000fe20003f05270 */
[----:B------:R-:W-:-:S02]  /*cb40*/  VIADD R13, R13, UR4 ;  /* 0x000000040d0d7c36 */ /* 0x000fc40008000000 */
[----:B------:R-:W-:Y:S02]  /*cb50*/  VIADD R18, R18, UR4 ;  /* 0x0000000412127c36 */ /* 0x000fe40008000000 */
[----:B--2---:R-:W-:-:S05]  /*cb60*/  @!P2 FADD R23, -R23, -RZ ;  /* 0x800000ff1717a221 */ /* 0x004fca0000000100 */
[----:B------:R1:W-:Y:S03]  /*cb70*/  @!P2 STG.E desc[UR12][R2.64], R23 ;  /* 0x000000170200a986 */ /* 0x0003e6000c10190c */
[----:B------:R-:W-:Y:S05]  /*cb80*/  @P0 BRA `(.L_x_262) ;  /* 0xfffffffc00680947 */ /* 0x000fea000383ffff */
.L_x_261:
[----:B------:R-:W-:Y:S05]  /*cb90*/  @!P1 BRA `(.L_x_260) ;  /* 0x00000000003c9947 */ /* 0x000fea0003800000 */
[----:B-1----:R-:W1:Y:S01]  /*cba0*/  LDC R16, c[0x3][RZ] ;  /* 0x00c00000ff107b82 */ /* 0x002e620000000800 */
[----:B------:R-:W-:Y:S02]  /*cbb0*/  IMAD.MOV R0, RZ, RZ, -R0 ;  /* 0x000000ffff007224 */ /* 0x000fe400078e0a00 */
[----:B------:R-:W-:-:S07]  /*cbc0*/  IMAD R13, R11, UR16, RZ ;  /* 0x000000100b0d7c24 */ /* 0x000fce000f8e02ff */
.L_x_263:
[----:B-1----:R-:W-:-:S04]  /*cbd0*/  ISETP.GT.AND P0, PT, R11, R16, PT ;  /* 0x000000100b00720c */ /* 0x002fc80003f04270 */
[----:B------:R-:W-:-:S13]  /*cbe0*/  ISETP.EQ.OR P0, PT, R11, RZ, P0 ;  /* 0x000000ff0b00720c */ /* 0x000fda0000702670 */
[----:B---3--:R-:W1:Y:S02]  /*cbf0*/  @!P0 LDC.64 R2, c[0x0][0x380] ;  /* 0x0000e000ff028b82 */ /* 0x008e640000000a00 */
[----:B-1----:R-:W-:-:S05]  /*cc00*/  @!P0 IMAD.WIDE R2, R13, 0x4, R2 ;  /* 0x000000040d028825 */ /* 0x002fca00078e0202 */
[----:B------:R-:W3:Y:S01]  /*cc10*/  @!P0 LDG.E R14, desc[UR12][R2.64+0x4] ;  /* 0x0000040c020e8981 */ /* 0x000ee2000c1e1900 */
[----:B------:R-:W-:Y:S01]  /*cc20*/  VIADD R0, R0, 0x1 ;  /* 0x0000000100007836 */ /* 0x000fe20000000000 */
[----:B------:R-:W-:Y:S01]  /*cc30*/  IADD3 R13, PT, PT, R13, UR16, RZ ;  /* 0x000000100d0d7c10 */ /* 0x000fe2000fffe0ff */
[----:B------:R-:W-:Y:S02]  /*cc40*/  VIADD R11, R11, 0x1 ;  /* 0x000000010b0b7836 */ /* 0x000fe40000000000 */
[----:B---3--:R-:W-:-:S05]  /*cc50*/  @!P0 FADD R15, -R14, -RZ ;  /* 0x800000ff0e0f8221 */ /* 0x008fca0000000100 */
[----:B------:R1:W-:Y:S01]  /*cc60*/  @!P0 STG.E desc[UR12][R2.64], R15 ;  /* 0x0000000f02008986 */ /* 0x0003e2000c10190c */
[----:B------:R-:W-:-:S13]  /*cc70*/  ISETP.NE.AND P0, PT, R0, RZ, PT ;  /* 0x000000ff0000720c */ /* 0x000fda0003f05270 */
[----:B-1----:R-:W-:Y:S05]  /*cc80*/  @P0 BRA `(.L_x_263) ;  /* 0xfffffffc00d00947 */ /* 0x002fea000383ffff */
.L_x_260:
[----:B------:R-:W-:-:S13]  /*cc90*/  ISETP.GT.U32.AND P0, PT, R4, 0x7ffffffe, PT ;  /* 0x7ffffffe0400780c */ /* 0x000fda0003f04070 */
[----:B------:R-:W-:Y:S05]  /*cca0*/  @P0 BRA `(.L_x_264) ;  /* 0x0000000c00ac0947 */ /* 0x000fea0003800000 */
[----:B------:R-:W-:Y:S01]  /*ccb0*/  ISETP.GE.U32.AND P0, PT, R4, 0x3, PT ;  /* 0x000000030400780c */ /* 0x000fe20003f06070 */
[----:B------:R-:W-:Y:S01]  /*ccc0*/  IMAD.MOV.U32 R0, RZ, RZ, RZ ;  /* 0x000000ffff007224 */ /* 0x000fe200078e00ff */
[----:B-1-3--:R-:W-:-:S11]  /*ccd0*/  LOP3.LUT R2, R8, 0x3, RZ, 0xc0, !PT ;  /* 0x0000000308027812 */ /* 0x00afd600078ec0ff */
[----:B------:R-:W-:Y:S05]  /*cce0*/  @!P0 BRA `(.L_x_265) ;  /* 0x0000000c003c8947 */ /* 0x000fea0003800000 */
[----:B------:R-:W1:Y:S01]  /*ccf0*/  LDCU.64 UR8, c[0x0][0x380] ;  /* 0x00007000ff0877ac */ /* 0x000e620008000a00 */
[----:B------:R-:W3:Y:S01]  /*cd00*/  LDC R24, c[0x3][RZ] ;  /* 0x00c00000ff187b82 */ /* 0x000ee20000000800 */
[----:B------:R-:W-:Y:S01]  /*cd10*/  LOP3.LUT R0, R8, 0xfffffffc, RZ, 0xc0, !PT ;  /* 0xfffffffc08007812 */ /* 0x000fe200078ec0ff */
[----:B------:R-:W-:Y:S01]  /*cd20*/  IMAD.MOV.U32 R11, RZ, RZ, 0x2 ;  /* 0x00000002ff0b7424 */ /* 0x000fe200078e00ff */
[----:B------:R-:W5:Y:S02]  /*cd30*/  LDCU UR10, c[0x3][URZ] ;  /* 0x00c00000ff0a77ac */ /* 0x000f640008000800 */
[----:B------:R-:W-:Y:S01]  /*cd40*/  ISETP.GT.AND P0, PT, R0, RZ, PT ;  /* 0x000000ff0000720c */ /* 0x000fe20003f04270 */
[----:B-1----:R-:W-:-:S04]  /*cd50*/  UIADD3 UR4, UP0, UPT, UR8, 0x8, URZ ;  /* 0x0000000808047890 */ /* 0x002fc8000ff1e0ff */
[----:B------:R-:W-:Y:S01]  /*cd60*/  UIADD3.X UR7, UPT, UPT, URZ, UR9, URZ, UP0, !UPT ;  /* 0x00000009ff077290 */ /* 0x000fe200087fe4ff */
[----:B-----5:R-:W-:Y:S02]  /*cd70*/  IMAD.U32 R3, RZ, RZ, UR10 ;  /* 0x0000000aff037e24 */ /* 0x020fe4000f8e00ff */
[----:B------:R-:W-:Y:S01]  /*cd80*/  IMAD.U32 R20, RZ, RZ, UR4 ;  /* 0x00000004ff147e24 */ /* 0x000fe2000f8e00ff */
[----:B------:R-:W-:Y:S02]  /*cd90*/  UMOV UR4, URZ ;  /* 0x000000ff00047c82 */ /* 0x000fe40008000000 */
[----:B------:R-:W-:Y:S02]  /*cda0*/  IMAD.U32 R25, RZ, RZ, UR7 ;  /* 0x00000007ff197e24 */ /* 0x000fe4000f8e00ff */
[----:B------:R-:W-:Y:S05]  /*cdb0*/  @!P0 BRA `(.L_x_266) ;  /* 0x0000000800908947 */ /* 0x000fea0003800000 */
[----:B------:R-:W-:Y:S01]  /*cdc0*/  VIADD R13, R0, -UR4 ;  /* 0x80000004000d7c36 */ /* 0x000fe20008000000 */
[----:B------:R-:W-:-:S04]  /*cdd0*/  PLOP3.LUT P0, PT, PT, PT, PT, 0x80, 0x8 ;  /* 0x000000000008781c */ /* 0x000fc80003f0f070 */
[----:B------:R-:W-:-:S13]  /*cde0*/  ISETP.GT.AND P1, PT, R13, 0xc, PT ;  /* 0x0000000c0d00780c */ /* 0x000fda0003f24270 */
[----:B------:R-:W-:Y:S05]  /*cdf0*/  @!P1 BRA `(.L_x_267) ;  /* 0x00000004008c9947 */ /* 0x000fea0003800000 */
[----:B------:R-:W1:Y:S01]  /*ce00*/  LDC R27, c[0x3][RZ] ;  /* 0x00c00000ff1b7b82 */ /* 0x000e620000000800 */
[----:B------:R-:W-:Y:S01]  /*ce10*/  PLOP3.LUT P0, PT, PT, PT, PT, 0x8, 0x80 ;  /* 0x000000000080781c */ /* 0x000fe20003f0e170 */
[----:B------:R-:W-:-:S06]  /*ce20*/  VIADD R26, R0, 0xfffffff4 ;  /* 0xfffffff4001a7836 */ /* 0x000fcc0000000000 */
[----:B------:R-:W0:Y:S06]  /*ce30*/  LDC.64 R14, c[0x0][0x380] ;  /* 0x0000e000ff0e7b82 */ /* 0x000e2c0000000a00 */
.L_x_280:
[----:B-1----:R-:W-:Y:S01]  /*ce40*/  ISETP.LT.AND P1, PT, R27, UR4, PT ;  /* 0x000000041b007c0c */ /* 0x002fe2000bf21270 */
[----:B------:R-:W-:Y:S01]  /*ce50*/  UIADD3 UR7, UPT, UPT, UR4, 0x2, URZ ;  /* 0x0000000204077890 */ /* 0x000fe2000fffe0ff */
[----:B----4-:R-:W-:Y:S01]  /*ce60*/  IADD3 R21, PT, PT, R3, 0x2, RZ ;  /* 0x0000000203157810 */ /* 0x010fe20007ffe0ff */
[----:B------:R-:W-:Y:S01]  /*ce70*/  UIADD3 UR8, UPT, UPT, UR4, 0x3, URZ ;  /* 0x0000000304087890 */ /* 0x000fe2000fffe0ff */
[----:B------:R-:W-:Y:S01]  /*ce80*/  ISETP.EQ.OR P1, PT, R11, 0x2, P1 ;  /* 0x000000020b00780c */ /* 0x000fe20000f22670 */
[----:B------:R-:W-:Y:S01]  /*ce90*/  IMAD.MOV.U32 R16, RZ, RZ, R20 ;  /* 0x000000ffff107224 */ /* 0x000fe200078e0014 */
[C---:B------:R-:W-:Y:S01]  /*cea0*/  ISETP.LE.AND P3, PT, R27.reuse, UR4, PT ;  /* 0x000000041b007c0c */ /* 0x040fe2000bf63270 */
[----:B------:R-:W-:Y:S01]  /*ceb0*/  IMAD.MOV.U32 R17, RZ, RZ, R25 ;  /* 0x000000ffff117224 */ /* 0x000fe200078e0019 */
[----:B------:R-:W-:Y:S01]  /*cec0*/  ISETP.LT.AND P4, PT, R27, UR7, PT ;  /* 0x000000071b007c0c */ /* 0x000fe2000bf81270 */
[----:B0-----:R-:W-:Y:S01]  /*ced0*/  IMAD.WIDE R20, R21, 0x4, R14 ;  /* 0x0000000415147825 */ /* 0x001fe200078e020e */
[----:B------:R-:W-:-:S07]  /*cee0*/  ISETP.LT.AND P2, PT, R27, UR8, PT ;  /* 0x000000081b007c0c */ /* 0x000fce000bf41270 */
[----:B------:R-:W-:Y:S06]  /*cef0*/  @P1 BRA `(.L_x_268) ;  /* 0x0000000000081947 */ /* 0x000fec0003800000 */
[----:B------:R-:W4:Y:S04]  /*cf00*/  LDG.E R13, desc[UR12][R20.64] ;  /* 0x0000000c140d7981 */ /* 0x000f28000c1e1900 */
[----:B----4-:R0:W-:Y:S02]  /*cf10*/  STG.E desc[UR12][R16.64+-0x8], R13 ;  /* 0xfffff80d10007986 */ /* 0x0101e4000c10190c */
.L_x_268:
[----:B------:R-:W-:Y:S05]  /*cf20*/  @P3 BRA `(.L_x_269) ;  /* 0x0000000000083947 */ /* 0x000fea0003800000 */
[----:B0-----:R-:W4:Y:S04]  /*cf30*/  LDG.E R13, desc[UR12][R20.64+0x4] ;  /* 0x0000040c140d7981 */ /* 0x001f28000c1e1900 */
[----:B----4-:R1:W-:Y:S02]  /*cf40*/  STG.E desc[UR12][R16.64+-0x4], R13 ;  /* 0xfffffc0d10007986 */ /* 0x0103e4000c10190c */
.L_x_269:
[----:B------:R-:W-:Y:S05]  /*cf50*/  @P4 BRA `(.L_x_270) ;  /* 0x0000000000084947 */ /* 0x000fea0003800000 */
[----:B01----:R-:W4:Y:S04]  /*cf60*/  LDG.E R13, desc[UR12][R20.64+0x8] ;  /* 0x0000080c140d7981 */ /* 0x003f28000c1e1900 */
[----:B----4-:R4:W-:Y:S02]  /*cf70*/  STG.E desc[UR12][R16.64], R13 ;  /* 0x0000000d10007986 */ /* 0x0109e4000c10190c */
.L_x_270:
[----:B01--4-:R0:W4:Y:S01]  /*cf80*/  @!P2 LDG.E R13, desc[UR12][R20.64+0xc] ;  /* 0x00000c0c140da981 */ /* 0x013122000c1e1900 */
[----:B------:R-:W-:Y:S01]  /*cf90*/  UIADD3 UR9, UPT, UPT, UR4, 0x4, URZ ;  /* 0x0000000404097890 */ /* 0x000fe2000fffe0ff */
[----:B------:R-:W-:Y:S01]  /*cfa0*/  VIADD R18, R11, 0x4 ;  /* 0x000000040b127836 */ /* 0x000fe20000000000 */
[----:B------:R-:W-:Y:S01]  /*cfb0*/  UIADD3 UR7, UPT, UPT, UR4, 0x6, URZ ;  /* 0x0000000604077890 */ /* 0x000fe2000fffe0ff */
[----:B------:R-:W-:Y:S01]  /*cfc0*/  VIADD R23, R3, 0x6 ;  /* 0x0000000603177836 */ /* 0x000fe20000000000 */
[----:B------:R-:W-:Y:S02]  /*cfd0*/  UIADD3 UR8, UPT, UPT, UR4, 0x7, URZ ;  /* 0x0000000704087890 */ /* 0x000fe4000fffe0ff */
[C---:B------:R-:W-:Y:S02]  /*cfe0*/  ISETP.LT.AND P1, PT, R27.reuse, UR9, PT ;  /* 0x000000091b007c0c */ /* 0x040fe4000bf21270 */
[----:B------:R-:W-:Y:S01]  /*cff0*/  ISETP.LE.AND P4, PT, R27, UR9, PT ;  /* 0x000000091b007c0c */ /* 0x000fe2000bf83270 */
[----:B0-----:R-:W-:Y:S01]  /*d000*/  IMAD.WIDE R20, R23, 0x4, R14 ;  /* 0x0000000417147825 */ /* 0x001fe200078e020e */
[----:B------:R-:W-:-:S02]  /*d010*/  ISETP.EQ.OR P1, PT, R18, 0x2, P1 ;  /* 0x000000021200780c */ /* 0x000fc40000f22670 */
[C---:B------:R-:W-:Y:S02]  /*d020*/  ISETP.LT.AND P5, PT, R27.reuse, UR7, PT ;  /* 0x000000071b007c0c */ /* 0x040fe4000bfa1270 */
[----:B------:R-:W-:Y:S01]  /*d030*/  ISETP.LT.AND P3, PT, R27, UR8, PT ;  /* 0x000000081b007c0c */ /* 0x000fe2000bf61270 */
[----:B----4-:R0:W-:Y:S08]  /*d040*/  @!P2 STG.E desc[UR12][R16.64+0x4], R13 ;  /* 0x0000040d1000a986 */ /* 0x0101f0000c10190c */
[----:B------:R-:W-:Y:S05]  /*d050*/  @P1 BRA `(.L_x_271) ;  /* 0x0000000000081947 */ /* 0x000fea0003800000 */
[----:B0-----:R-:W4:Y:S04]  /*d060*/  LDG.E R13, desc[UR12][R20.64] ;  /* 0x0000000c140d7981 */ /* 0x001f28000c1e1900 */
[----:B----4-:R1:W-:Y:S02]  /*d070*/  STG.E desc[UR12][R16.64+0x8], R13 ;  /* 0x0000080d10007986 */ /* 0x0103e4000c10190c */
.L_x_271:
[----:B------:R-:W-:Y:S05]  /*d080*/  @P4 BRA `(.L_x_272) ;  /* 0x0000000000084947 */ /* 0x000fea0003800000 */
[----:B01----:R-:W4:Y:S04]  /*d090*/  LDG.E R13, desc[UR12][R20.64+0x4] ;  /* 0x0000040c140d7981 */ /* 0x003f28000c1e1900 */
[----:B----4-:R4:W-:Y:S02]  /*d0a0*/  STG.E desc[UR12][R16.64+0xc], R13 ;  /* 0x00000c0d10007986 */ /* 0x0109e4000c10190c */
.L_x_272:
[----:B------:R-:W-:Y:S05]  /*d0b0*/  @P5 BRA `(.L_x_273) ;  /* 0x0000000000085947 */ /* 0x000fea0003800000 */
[----:B01--4-:R-:W4:Y:S04]  /*d0c0*/  LDG.E R13, desc[UR12][R20.64+0x8] ;  /* 0x0000080c140d7981 */ /* 0x013f28000c1e1900 */
[----:B----4-:R0:W-:Y:S02]  /*d0d0*/  STG.E desc[UR12][R16.64+0x10], R13 ;  /* 0x0000100d10007986 */ /* 0x0101e4000c10190c */
.L_x_273:
        /* <DEDUP_REMOVED lines=16> */
.L_x_274:
[----:B------:R-:W-:Y:S05]  /*d1e0*/  @P4 BRA `(.L_x_275) ;  /* 0x0000000000084947 */ /* 0x000fea0003800000 */
[----:B01----:R-:W4:Y:S04]  /*d1f0*/  LDG.E R13, desc[UR12][R20.64+0x4] ;  /* 0x0000040c140d7981 */ /* 0x003f28000c1e1900 */
[----:B----4-:R4:W-:Y:S02]  /*d200*/  STG.E desc[UR12][R16.64+0x1c], R13 ;  /* 0x00001c0d10007986 */ /* 0x0109e4000c10190c */
.L_x_275:
[----:B------:R-:W-:Y:S05]  /*d210*/  @P5 BRA `(.L_x_276) ;  /* 0x0000000000085947 */ /* 0x000fea0003800000 */
[----:B01--4-:R-:W4:Y:S04]  /*d220*/  LDG.E R13, desc[UR12][R20.64+0x8] ;  /* 0x0000080c140d7981 */ /* 0x013f28000c1e1900 */
[----:B----4-:R0:W-:Y:S02]  /*d230*/  STG.E desc[UR12][R16.64+0x20], R13 ;  /* 0x0000200d10007986 */ /* 0x0101e4000c10190c */
.L_x_276:
[----:B------:R-:W5:Y:S01]  /*d240*/  @!P2 LDG.E R21, desc[UR12][R20.64+0xc] ;  /* 0x00000c0c1415a981 */ /* 0x000f62000c1e1900 */
[----:B------:R-:W-:Y:S01]  /*d250*/  UIADD3 UR8, UPT, UPT, UR4, 0xc, URZ ;  /* 0x0000000c04087890 */ /* 0x000fe2000fffe0ff */
[----:B01--4-:R-:W-:Y:S01]  /*d260*/  VIADD R13, R11, 0xc ;  /* 0x0000000c0b0d7836 */ /* 0x013fe20000000000 */
[----:B------:R-:W-:Y:S01]  /*d270*/  UIADD3 UR7, UPT, UPT, UR4, 0xe, URZ ;  /* 0x0000000e04077890 */ /* 0x000fe2000fffe0ff */
[----:B------:R-:W-:-:S03]  /*d280*/  IADD3 R23, PT, PT, R3, 0xe, RZ ;  /* 0x0000000e03177810 */ /* 0x000fc60007ffe0ff */
[C---:B------:R-:W-:Y:S02]  /*d290*/  ISETP.LT.AND P1, PT, R27.reuse, UR8, PT ;  /* 0x000000081b007c0c */ /* 0x040fe4000bf21270 */
[----:B------:R-:W-:Y:S01]  /*d2a0*/  ISETP.LE.AND P3, PT, R27, UR8, PT ;  /* 0x000000081b007c0c */ /* 0x000fe2000bf63270 */
[----:B------:R-:W-:Y:S01]  /*d2b0*/  IMAD.WIDE R22, R23, 0x4, R14 ;  /* 0x0000000417167825 */ /* 0x000fe200078e020e */
[----:B------:R-:W-:Y:S02]  /*d2c0*/  ISETP.EQ.OR P1, PT, R13, 0x2, P1 ;  /* 0x000000020d00780c */ /* 0x000fe40000f22670 */
[----:B------:R-:W-:Y:S01]  /*d2d0*/  ISETP.LT.AND P4, PT, R27, UR7, PT ;  /* 0x000000071b007c0c */ /* 0x000fe2000bf81270 */
[----:B-----5:R0:W-:Y:S10]  /*d2e0*/  @!P2 STG.E desc[UR12][R16.64+0x24], R21 ;  /* 0x000024151000a986 */ /* 0x0201f4000c10190c */
[----:B------:R-:W-:Y:S05]  /*d2f0*/  @P1 BRA `(.L_x_277) ;  /* 0x0000000000081947 */ /* 0x000fea0003800000 */
[----:B------:R-:W4:Y:S04]  /*d300*/  LDG.E R13, desc[UR12][R22.64] ;  /* 0x0000000c160d7981 */ /* 0x000f28000c1e1900 */
[----:B----4-:R1:W-:Y:S02]  /*d310*/  STG.E desc[UR12][R16.64+0x28], R13 ;  /* 0x0000280d10007986 */ /* 0x0103e4000c10190c */
.L_x_277:
[----:B------:R-:W-:Y:S05]  /*d320*/  @P3 BRA `(.L_x_278) ;  /* 0x0000000000083947 */ /* 0x000fea0003800000 */
[----:B-1----:R-:W4:Y:S04]  /*d330*/  LDG.E R13, desc[UR12][R22.64+0x4] ;  /* 0x0000040c160d7981 */ /* 0x002f28000c1e1900 */
[----:B----4-:R4:W-:Y:S02]  /*d340*/  STG.E desc[UR12][R16.64+0x2c], R13 ;  /* 0x00002c0d10007986 */ /* 0x0109e4000c10190c */
.L_x_278:
[----:B------:R-:W-:Y:S05]  /*d350*/  @P4 BRA `(.L_x_279) ;  /* 0x0000000000084947 */ /* 0x000fea0003800000 */
[----:B-1--4-:R-:W4:Y:S04]  /*d360*/  LDG.E R13, desc[UR12][R22.64+0x8] ;  /* 0x0000080c160d7981 */ /* 0x012f28000c1e1900 */
[----:B----4-:R1:W-:Y:S02]  /*d370*/  STG.E desc[UR12][R16.64+0x30], R13 ;  /* 0x0000300d10007986 */ /* 0x0103e4000c10190c */
.L_x_279:
[----:B------:R-:W-:-:S06]  /*d380*/  UIADD3 UR7, UPT, UPT, UR4, 0xf, URZ ;  /* 0x0000000f04077890 */ /* 0x000fcc000fffe0ff */
[----:B------:R-:W-:-:S13]  /*d390*/  ISETP.LT.AND P1, PT, R27, UR7, PT ;  /* 0x000000071b007c0c */ /* 0x000fda000bf21270 */
[----:B------:R-:W5:Y:S01]  /*d3a0*/  @!P1 LDG.E R23, desc[UR12][R22.64+0xc] ;  /* 0x00000c0c16179981 */ /* 0x000f62000c1e1900 */
[----:B------:R-:W-:Y:S01]  /*d3b0*/  UIADD3 UR4, UPT, UPT, UR4, 0x10, URZ ;  /* 0x0000001004047890 */ /* 0x000fe2000fffe0ff */
[----:B------:R-:W-:Y:S01]  /*d3c0*/  IADD3 R20, P2, PT, R16, 0x40, RZ ;  /* 0x0000004010147810 */ /* 0x000fe20007f5e0ff */
[----:B------:R-:W-:Y:S02]  /*d3d0*/  VIADD R3, R3, 0x10 ;  /* 0x0000001003037836 */ /* 0x000fe40000000000 */
[----:B------:R-:W-:Y:S02]  /*d3e0*/  VIADD R11, R11, 0x10 ;  /* 0x000000100b0b7836 */ /* 0x000fe40000000000 */
[----:B------:R-:W-:Y:S01]  /*d3f0*/  IMAD.X R25, RZ, RZ, R17, P2 ;  /* 0x000000ffff197224 */ /* 0x000fe200010e0611 */
[----:B-----5:R0:W-:Y:S01]  /*d400*/  @!P1 STG.E desc[UR12][R16.64+0x34], R23 ;  /* 0x0000341710009986 */ /* 0x0201e2000c10190c */
[----:B------:R-:W-:-:S13]  /*d410*/  ISETP.LE.AND P1, PT, R26, UR4, PT ;  /* 0x000000041a007c0c */ /* 0x000fda000bf23270 */
[----:B0-----:R-:W-:Y:S05]  /*d420*/  @!P1 BRA `(.L_x_280) ;  /* 0xfffffff800849947 */ /* 0x001fea000383ffff */
.L_x_267:
[----:B-1--4-:R-:W-:-:S05]  /*d430*/  VIADD R13, R0, -UR4 ;  /* 0x80000004000d7c36 */ /* 0x012fca0008000000 */
[----:B------:R-:W-:-:S13]  /*d440*/  ISETP.GT.AND P1, PT, R13, 0x4, PT ;  /* 0x000000040d00780c */ /* 0x000fda0003f24270 */
[----:B------:R-:W-:Y:S05]  /*d450*/  @!P1 BRA `(.L_x_281) ;  /* 0x0000000000e09947 */ /* 0x000fea0003800000 */
[----:B------:R-:W1:Y:S01]  /*d460*/  LDC R22, c[0x3][RZ] ;  /* 0x00c00000ff167b82 */ /* 0x000e620000000800 */
[----:B------:R-:W-:Y:S01]  /*d470*/  UIADD3 UR7, UPT, UPT, UR4, 0x2, URZ ;  /* 0x0000000204077890 */ /* 0x000fe2000fffe0ff */
[----:B------:R-:W-:Y:S01]  /*d480*/  VIADD R15, R3, 0x2 ;  /* 0x00000002030f7836 */ /* 0x000fe20000000000 */
[----:B------:R-:W-:-:S05]  /*d490*/  UIADD3 UR8, UPT, UPT, UR4, 0x3, URZ ;  /* 0x0000000304087890 */ /* 0x000fca000fffe0ff */
[----:B------:R-:W4:Y:S01]  /*d4a0*/  LDC.64 R16, c[0x0][0x380] ;  /* 0x0000e000ff107b82 */ /* 0x000f220000000a00 */
[C---:B-1----:R-:W-:Y:S02]  /*d4b0*/  ISETP.LT.AND P0, PT, R22.reuse, UR4, PT ;  /* 0x0000000416007c0c */ /* 0x042fe4000bf01270 */
[C---:B------:R-:W-:Y:S02]  /*d4c0*/  ISETP.LE.AND P1, PT, R22.reuse, UR4, PT ;  /* 0x0000000416007c0c */ /* 0x040fe4000bf23270 */
[----:B------:R-:W-:Y:S02]  /*d4d0*/  ISETP.EQ.OR P0, PT, R11, 0x2, P0 ;  /* 0x000000020b00780c */ /* 0x000fe40000702670 */
[C---:B------:R-:W-:Y:S02]  /*d4e0*/  ISETP.LT.AND P2, PT, R22.reuse, UR7, PT ;  /* 0x0000000716007c0c */ /* 0x040fe4000bf41270 */
[----:B------:R-:W-:Y:S01]  /*d4f0*/  ISETP.LT.AND P3, PT, R22, UR8, PT ;  /* 0x0000000816007c0c */ /* 0x000fe2000bf61270 */
[----:B----4-:R-:W-:-:S08]  /*d500*/  IMAD.WIDE R14, R15, 0x4, R16 ;  /* 0x000000040f0e7825 */ /* 0x010fd000078e0210 */
[----:B------:R-:W-:Y:S05]  /*d510*/  @P0 BRA `(.L_x_282) ;  /* 0x00000000000c0947 */ /* 0x000fea0003800000 */
[----:B------:R-:W4:Y:S01]  /*d520*/  LDG.E R13, desc[UR12][R14.64] ;  /* 0x0000000c0e0d7981 */ /* 0x000f22000c1e1900 */
[----:B------:R-:W-:-:S05]  /*d530*/  IMAD.MOV.U32 R21, RZ, RZ, R25 ;  /* 0x000000ffff157224 */ /* 0x000fca00078e0019 */
[----:B----4-:R1:W-:Y:S02]  /*d540*/  STG.E desc[UR12][R20.64+-0x8], R13 ;  /* 0xfffff80d14007986 */ /* 0x0103e4000c10190c */
.L_x_282:
[----:B------:R-:W-:Y:S05]  /*d550*/  @P1 BRA `(.L_x_283) ;  /* 0x00000000000c1947 */ /* 0x000fea0003800000 */
[----:B-1----:R-:W4:Y:S01]  /*d560*/  LDG.E R13, desc[UR12][R14.64+0x4] ;  /* 0x0000040c0e0d7981 */ /* 0x002f22000c1e1900 */
[----:B------:R-:W-:-:S05]  /*d570*/  IMAD.MOV.U32 R21, RZ, RZ, R25 ;  /* 0x000000ffff157224 */ /* 0x000fca00078e0019 */
[----:B----4-:R4:W-:Y:S02]  /*d580*/  STG.E desc[UR12][R20.64+-0x4], R13 ;  /* 0xfffffc0d14007986 */ /* 0x0109e4000c10190c */
.L_x_283:
[----:B------:R-:W-:Y:S05]  /*d590*/  @P2 BRA `(.L_x_284) ;  /* 0x00000000000c2947 */ /* 0x000fea0003800000 */
[----:B-1--4-:R-:W4:Y:S01]  /*d5a0*/  LDG.E R13, desc[UR12][R14.64+0x8] ;  /* 0x0000080c0e0d7981 */ /* 0x012f22000c1e1900 */
[----:B------:R-:W-:-:S05]  /*d5b0*/  MOV R21, R25 ;  /* 0x0000001900157202 */ /* 0x000fca0000000f00 */
[----:B----4-:R1:W-:Y:S02]  /*d5c0*/  STG.E desc[UR12][R20.64], R13 ;  /* 0x0000000d14007986 */ /* 0x0103e4000c10190c */
.L_x_284:
[----:B-1--4-:R-:W4:Y:S01]  /*d5d0*/  @!P3 LDG.E R13, desc[UR12][R14.64+0xc] ;  /* 0x00000c0c0e0db981 */ /* 0x012f22000c1e1900 */
[----:B------:R-:W-:Y:S01]  /*d5e0*/  UIADD3 UR4, UPT, UPT, UR4, 0x4, URZ ;  /* 0x0000000404047890 */ /* 0x000fe2000fffe0ff */
[----:B------:R-:W-:Y:S02]  /*d5f0*/  VIADD R18, R11, 0x4 ;  /* 0x000000040b127836 */ /* 0x000fe40000000000 */
[----:B------:R-:W-:Y:S02]  /*d600*/  VIADD R11, R3, 0x6 ;  /* 0x00000006030b7836 */ /* 0x000fe40000000000 */
[----:B------:R-:W-:Y:S01]  /*d610*/  @!P3 IMAD.MOV.U32 R21, RZ, RZ, R25 ;  /* 0x000000ffff15b224 */ /* 0x000fe200078e0019 */
[----:B------:R-:W-:Y:S01]  /*d620*/  ISETP.LT.AND P0, PT, R22, UR4, PT ;  /* 0x0000000416007c0c */ /* 0x000fe2000bf01270 */
[----:B------:R-:W-:-:S03]  /*d630*/  IMAD.WIDE R16, R11, 0x4, R16 ;  /* 0x000000040b107825 */ /* 0x000fc600078e0210 */
[----:B------:R-:W-:Y:S01]  /*d640*/  ISETP.EQ.OR P0, PT, R18, 0x2, P0 ;  /* 0x000000021200780c */ /* 0x000fe20000702670 */
[----:B----4-:R1:W-:-:S12]  /*d650*/  @!P3 STG.E desc[UR12][R20.64+0x4], R13 ;  /* 0x0000040d1400b986 */ /* 0x0103d8000c10190c */
[----:B------:R-:W4:Y:S01]  /*d660*/  @!P0 LDG.E R11, desc[UR12][R16.64] ;  /* 0x0000000c100b8981 */ /* 0x000f22000c1e1900 */
[----:B------:R-:W-:Y:S01]  /*d670*/  ISETP.LE.AND P1, PT, R22, UR4, PT ;  /* 0x0000000416007c0c */ /* 0x000fe2000bf23270 */
[----:B-1----:R-:W-:Y:S01]  /*d680*/  @!P0 IMAD.MOV.U32 R21, RZ, RZ, R25 ;  /* 0x000000ffff158224 */ /* 0x002fe200078e0019 */
[----:B------:R-:W-:-:S04]  /*d690*/  IADD3 R14, P3, PT, R20, 0x10, RZ ;  /* 0x00000010140e7810 */ /* 0x000fc80007f7e0ff */
[----:B----4-:R1:W-:Y:S07]  /*d6a0*/  @!P0 STG.E desc[UR12][R20.64+0x8], R11 ;  /* 0x0000080b14008986 */ /* 0x0103ee000c10190c */
[----:B------:R-:W4:Y:S01]  /*d6b0*/  @!P1 LDG.E R23, desc[UR12][R16.64+0x4] ;  /* 0x0000040c10179981 */ /* 0x000f22000c1e1900 */
[----:B------:R-:W-:Y:S01]  /*d6c0*/  IMAD.X R15, RZ, RZ, R25, P3 ;  /* 0x000000ffff0f7224 */ /* 0x000fe200018e0619 */
[----:B------:R-:W-:Y:S02]  /*d6d0*/  UIADD3 UR7, UPT, UPT, UR4, 0x2, URZ ;  /* 0x0000000204077890 */ /* 0x000fe4000fffe0ff */
[----:B------:R-:W-:-:S04]  /*d6e0*/  UIADD3 UR8, UPT, UPT, UR4, 0x3, URZ ;  /* 0x0000000304087890 */ /* 0x000fc8000fffe0ff */
[C---:B------:R-:W-:Y:S02]  /*d6f0*/  ISETP.LT.AND P0, PT, R22.reuse, UR7, PT ;  /* 0x0000000716007c0c */ /* 0x040fe4000bf01270 */
[----:B------:R-:W-:Y:S01]  /*d700*/  ISETP.LT.AND P2, PT, R22, UR8, PT ;  /* 0x0000000816007c0c */ /* 0x000fe2000bf41270 */
[----:B----4-:R1:W-:Y:S10]  /*d710*/  @!P1 STG.E desc[UR12][R14.64+-0x4], R23 ;  /* 0xfffffc170e009986 */ /* 0x0103f4000c10190c */
[----:B------:R-:W-:Y:S05]  /*d720*/  @P0 BRA `(.L_x_285) ;  /* 0x0000000000080947 */ /* 0x000fea0003800000 */
[----:B-1----:R-:W4:Y:S04]  /*d730*/  LDG.E R11, desc[UR12][R16.64+0x8] ;  /* 0x0000080c100b7981 */ /* 0x002f28000c1e1900 */
[----:B----4-:R4:W-:Y:S02]  /*d740*/  STG.E desc[UR12][R14.64], R11 ;  /* 0x0000000b0e007986 */ /* 0x0109e4000c10190c */
.L_x_285:
[----:B------:R-:W5:Y:S01]  /*d750*/  @!P2 LDG.E R17, desc[UR12][R16.64+0xc] ;  /* 0x00000c0c1011a981 */ /* 0x000f62000c1e1900 */
[----:B-1----:R-:W-:Y:S01]  /*d760*/  IADD3 R20, P1, PT, R14, 0x10, RZ ;  /* 0x000000100e147810 */ /* 0x002fe20007f3e0ff */
[----:B------:R-:W-:Y:S01]  /*d770*/  VIADD R3, R3, 0x4 ;  /* 0x0000000403037836 */ /* 0x000fe20000000000 */
[----:B------:R-:W-:Y:S01]  /*d780*/  PLOP3.LUT P0, PT, PT, PT, PT, 0x8, 0x80 ;  /* 0x000000000080781c */ /* 0x000fe20003f0e170 */
[----:B------:R-:W-:Y:S01]  /*d790*/  UIADD3 UR4, UPT, UPT, UR4, 0x4, URZ ;  /* 0x0000000404047890 */ /* 0x000fe2000fffe0ff */
[----:B----4-:R-:W-:Y:S01]  /*d7a0*/  IADD3 R11, PT, PT, R18, 0x4, RZ ;  /* 0x00000004120b7810 */ /* 0x010fe20007ffe0ff */
[----:B------:R-:W-:Y:S02]  /*d7b0*/  VIADD R3, R3, 0x4 ;  /* 0x0000000403037836 */ /* 0x000fe40000000000 */
[----:B------:R-:W-:Y:S01]  /*d7c0*/  IMAD.X R25, RZ, RZ, R15, P1 ;  /* 0x000000ffff197224 */ /* 0x000fe200008e060f */
[----:B-----5:R1:W-:Y:S07]  /*d7d0*/  @!P2 STG.E desc[UR12][R14.64+0x4], R17 ;  /* 0x000004110e00a986 */ /* 0x0203ee000c10190c */
.L_x_281:
[----:B------:R-:W-:-:S13]  /*d7e0*/  ISETP.NE.OR P0, PT, R0, UR4, P0 ;  /* 0x0000000400007c0c */ /* 0x000fda0008705670 */
[----:B------:R-:W-:Y:S05]  /*d7f0*/  @!P0 BRA `(.L_x_265) ;  /* 0x0000000000788947 */ /* 0x000fea0003800000 */
.L_x_266:
[----:B-1----:R-:W1:Y:S01]  /*d800*/  LDC.64 R14, c[0x0][0x380] ;  /* 0x0000e000ff0e7b82 */ /* 0x002e620000000a00 */
[C---:B---3--:R-:W-:Y:S01]  /*d810*/  ISETP.LT.AND P0, PT, R24.reuse, UR4, PT ;  /* 0x0000000418007c0c */ /* 0x048fe2000bf01270 */
[----:B------:R-:W-:Y:S01]  /*d820*/  UIADD3 UR7, UPT, UPT, UR4, 0x2, URZ ;  /* 0x0000000204077890 */ /* 0x000fe2000fffe0ff */
[----:B------:R-:W-:Y:S01]  /*d830*/  VIADD R13, R3, 0x2 ;  /* 0x00000002030d7836 */ /* 0x000fe20000000000 */
[C---:B------:R-:W-:Y:S01]  /*d840*/  ISETP.LE.AND P1, PT, R24.reuse, UR4, PT ;  /* 0x0000000418007c0c */ /* 0x040fe2000bf23270 */
[----:B------:R-:W-:Y:S01]  /*d850*/  IMAD.MOV.U32 R16, RZ, RZ, R20 ;  /* 0x000000ffff107224 */ /* 0x000fe200078e0014 */
[----:B------:R-:W-:Y:S01]  /*d860*/  ISETP.EQ.OR P0, PT, R11, 0x2, P0 ;  /* 0x000000020b00780c */ /* 0x000fe20000702670 */
[----:B------:R-:W-:Y:S01]  /*d870*/  IMAD.MOV.U32 R17, RZ, RZ, R25 ;  /* 0x000000ffff117224 */ /* 0x000fe200078e0019 */
[----:B------:R-:W-:Y:S01]  /*d880*/  ISETP.LT.AND P2, PT, R24, UR7, PT ;  /* 0x0000000718007c0c */ /* 0x000fe2000bf41270 */
[----:B-1----:R-:W-:-:S10]  /*d890*/  IMAD.WIDE R14, R13, 0x4, R14 ;  /* 0x000000040d0e7825 */ /* 0x002fd400078e020e */
[----:B------:R-:W-:Y:S05]  /*d8a0*/  @P0 BRA `(.L_x_286) ;  /* 0x0000000000080947 */ /* 0x000fea0003800000 */
[----:B------:R-:W3:Y:S04]  /*d8b0*/  LDG.E R13, desc[UR12][R14.64] ;  /* 0x0000000c0e0d7981 */ /* 0x000ee8000c1e1900 */
[----:B---3--:R1:W-:Y:S02]  /*d8c0*/  STG.E desc[UR12][R16.64+-0x8], R13 ;  /* 0xfffff80d10007986 */ /* 0x0083e4000c10190c */
.L_x_286:
[----:B------:R-:W-:Y:S05]  /*d8d0*/  @P1 BRA `(.L_x_287) ;  /* 0x0000000000081947 */ /* 0x000fea0003800000 */
[----:B-1----:R-:W3:Y:S04]  /*d8e0*/  LDG.E R13, desc[UR12][R14.64+0x4] ;  /* 0x0000040c0e0d7981 */ /* 0x002ee8000c1e1900 */
[----:B---3--:R3:W-:Y:S02]  /*d8f0*/  STG.E desc[UR12][R16.64+-0x4], R13 ;  /* 0xfffffc0d10007986 */ /* 0x0087e4000c10190c */
.L_x_287:
[----:B------:R-:W-:Y:S05]  /*d900*/  @P2 BRA `(.L_x_288) ;  /* 0x0000000000082947 */ /* 0x000fea0003800000 */
[----:B-1-3--:R-:W3:Y:S04]  /*d910*/  LDG.E R13, desc[UR12][R14.64+0x8] ;  /* 0x0000080c0e0d7981 */ /* 0x00aee8000c1e1900 */
[----:B---3--:R1:W-:Y:S02]  /*d920*/  STG.E desc[UR12][R16.64], R13 ;  /* 0x0000000d10007986 */ /* 0x0083e4000c10190c */
.L_x_288:
        /* <DEDUP_REMOVED lines=9> */
[----:B------:R-:W-:-:S13]  /*d9c0*/  ISETP.NE.AND P0, PT, R0, UR4, PT ;  /* 0x0000000400007c0c */ /* 0x000fda000bf05270 */
[----:B0-----:R-:W-:Y:S05]  /*d9d0*/  @P0 BRA `(.L_x_266) ;  /* 0xfffffffc00880947 */ /* 0x001fea000383ffff */
.L_x_265:
[----:B------:R-:W-:-:S13]  /*d9e0*/  ISETP.NE.AND P0, PT, R2, RZ, PT ;  /* 0x000000ff0200720c */ /* 0x000fda0003f05270 */
[----:B------:R-:W-:Y:S05]  /*d9f0*/  @!P0 BRA `(.L_x_264) ;  /* 0x0000000000588947 */ /* 0x000fea0003800000 */
[----:B-1----:R-:W1:Y:S01]  /*da00*/  LDC.64 R14, c[0x0][0x380] ;  /* 0x0000e000ff0e7b82 */ /* 0x002e620000000a00 */
[----:B------:R-:W5:Y:S01]  /*da10*/  LDCU UR4, c[0x3][URZ] ;  /* 0x00c00000ff0477ac */ /* 0x000f620008000800 */
[----:B---3--:R-:W-:Y:S01]  /*da20*/  IMAD.MOV R13, RZ, RZ, -R2 ;  /* 0x000000ffff0d7224 */ /* 0x008fe200078e0a02 */
[----:B------:R-:W3:Y:S05]  /*da30*/  LDCU UR7, c[0x3][URZ] ;  /* 0x00c00000ff0777ac */ /* 0x000eea0008000800 */
[----:B------:R-:W0:Y:S01]  /*da40*/  LDC.64 R16, c[0x0][0x380] ;  /* 0x0000e000ff107b82 */ /* 0x000e220000000a00 */
[C---:B-----5:R-:W-:Y:S01]  /*da50*/  IADD3.X R11, PT, PT, R0.reuse, UR4, RZ, PT, PT ;  /* 0x00000004000b7c10 */ /* 0x060fe2000bfee4ff */
[----:B-1----:R-:W-:-:S05]  /*da60*/  IMAD.WIDE.U32 R14, R0, 0x4, R14 ;  /* 0x00000004000e7825 */ /* 0x002fca00078e000e */
[----:B---34-:R-:W-:-:S07]  /*da70*/  MOV R21, R15 ;  /* 0x0000000f00157202 */ /* 0x018fce0000000f00 */
.L_x_289:
[----:B------:R-:W-:Y:S01]  /*da80*/  ISETP.GT.AND P0, PT, R0, UR7, PT ;  /* 0x0000000700007c0c */ /* 0x000fe2000bf04270 */
[----:B0-----:R-:W-:-:S03]  /*da90*/  IMAD.WIDE R2, R11, 0x4, R16 ;  /* 0x000000040b027825 */ /* 0x001fc600078e0210 */
[----:B------:R-:W-:-:S13]  /*daa0*/  ISETP.EQ.OR P0, PT, R0, RZ, P0 ;  /* 0x000000ff0000720c */ /* 0x000fda0000702670 */
[----:B------:R0:W3:Y:S01]  /*dab0*/  @!P0 LDG.E R15, desc[UR12][R2.64] ;  /* 0x0000000c020f8981 */ /* 0x0000e2000c1e1900 */
[----:B------:R-:W-:Y:S02]  /*dac0*/  VIADD R13, R13, 0x1 ;  /* 0x000000010d0d7836 */ /* 0x000fe40000000000 */
[----:B------:R-:W-:Y:S02]  /*dad0*/  VIADD R11, R11, 0x1 ;  /* 0x000000010b0b7836 */ /* 0x000fe40000000000 */
[----:B------:R-:W-:Y:S01]  /*dae0*/  VIADD R0, R0, 0x1 ;  /* 0x0000000100007836 */ /* 0x000fe20000000000 */
[----:B------:R-:W-:Y:S01]  /*daf0*/  ISETP.NE.AND P1, PT, R13, RZ, PT ;  /* 0x000000ff0d00720c */ /* 0x000fe20003f25270 */
[----:B0-----:R-:W-:Y:S02]  /*db00*/  @!P0 IMAD.MOV.U32 R2, RZ, RZ, R14 ;  /* 0x000000ffff028224 */ /* 0x001fe400078e000e */
[----:B------:R-:W-:-:S05]  /*db10*/  @!P0 IMAD.MOV.U32 R3, RZ, RZ, R21 ;  /* 0x000000ffff038224 */ /* 0x000fca00078e0015 */
[----:B---3--:R0:W-:Y:S01]  /*db20*/  @!P0 STG.E desc[UR12][R2.64], R15 ;  /* 0x0000000f02008986 */ /* 0x0081e2000c10190c */
[----:B------:R-:W-:-:S05]  /*db30*/  IADD3 R14, P0, PT, R14, 0x4, RZ ;  /* 0x000000040e0e7810 */ /* 0x000fca0007f1e0ff */
[----:B------:R-:W-:Y:S01]  /*db40*/  IMAD.X R21, RZ, RZ, R21, P0 ;  /* 0x000000ffff157224 */ /* 0x000fe200000e0615 */
[----:B------:R-:W-:Y:S07]  /*db50*/  @P1 BRA `(.L_x_289) ;  /* 0xfffffffc00c81947 */ /* 0x000fee000383ffff */
.L_x_264:
[----:B------:R-:W5:Y:S08]  /*db60*/  LDC R11, c[0x3][RZ] ;  /* 0x00c00000ff0b7b82 */ /* 0x000f700000000800 */
[----:B01-3--:R-:W5:Y:S08]  /*db70*/  LDC.64 R2, c[0x0][0x380] ;  /* 0x0000e000ff027b82 */ /* 0x00bf700000000a00 */
[----:B------:R-:W0:Y:S01]  /*db80*/  LDC.64 R14, c[0x0][0x380] ;  /* 0x0000e000ff0e7b82 */ /* 0x000e220000000a00 */
[----:B-----5:R-:W-:-:S06]  /*db90*/  IMAD.WIDE R2, R11, 0x4, R2 ;  /* 0x000000040b027825 */ /* 0x020fcc00078e0202 */
[----:B------:R-:W3:Y:S04]  /*dba0*/  LDG.E R3, desc[UR12][R2.64+0x8] ;  /* 0x0000080c02037981 */ /* 0x000ee8000c1e1900 */
[----:B0-----:R-:W3:Y:S02]  /*dbb0*/  LDG.E R0, desc[UR12][R14.64+0x4] ;  /* 0x0000040c0e007981 */ /* 0x001ee4000c1e1900 */
[----:B---3--:R-:W-:-:S04]  /*dbc0*/  FADD R0, R0, R3 ;  /* 0x0000000300007221 */ /* 0x008fc80000000000 */
[----:B------:R-:W-:-:S05]  /*dbd0*/  FMUL R11, R0, 0.5 ;  /* 0x3f000000000b7820 */ /* 0x000fca0000400000 */
[----:B------:R0:W-:Y:S01]  /*dbe0*/  STG.E desc[UR12][R14.64], R11 ;  /* 0x0000000b0e007986 */ /* 0x0001e2000c10190c */
[----:B------:R-:W-:Y:S05]  /*dbf0*/  BRA `(.L_x_290) ;  /* 0x0000005800d07947 */ /* 0x000fea0003800000 */
.L_x_259:
[----:B------:R-:W-:-:S06]  /*dc00*/  UIADD3 UR4, UPT, UPT, UR5, -0x1, URZ ;  /* 0xffffffff05047890 */ /* 0x000fcc000fffe0ff */
[----:B------:R-:W-:-:S13]  /*dc10*/  ISETP.NE.AND P0, PT, R7, UR4, PT ;  /* 0x0000000407007c0c */ /* 0x000fda000bf05270 */
[----:B------:R-:W-:Y:S05]  /*dc20*/  @P0 BRA `(.L_x_291) ;  /* 0x0000002c00c80947 */ /* 0x000fea0003800000 */
[----:B------:R-:W-:-:S06]  /*dc30*/  UIADD3 UR4, UPT, UPT, UR6, -0x1, URZ ;  /* 0xffffffff06047890 */ /* 0x000fcc000fffe0ff */
[----:B------:R-:W-:-:S13]  /*dc40*/  ISETP.NE.AND P1, PT, R6, UR4, PT ;  /* 0x0000000406007c0c */ /* 0x000fda000bf25270 */
[----:B------:R-:W-:Y:S05]  /*dc50*/  @P1 BRA `(.L_x_292) ;  /* 0x0000001400d81947 */ /* 0x000fea0003800000 */
[----:B------:R-:W-:-:S13]  /*dc60*/  ISETP.GT.U32.AND P0, PT, R5, 0x7ffffffe, PT ;  /* 0x7ffffffe0500780c */ /* 0x000fda0003f04070 */
[----:B------:R-:W-:Y:S05]  /*dc70*/  @P0 BRA `(.L_x_293) ;  /* 0x0000000400c80947 */ /* 0x000fea0003800000 */
[----:B------:R-:W-:Y:S01]  /*dc80*/  ISETP.GE.U32.AND P0, PT, R5, 0x3, PT ;  /* 0x000000030500780c */ /* 0x000fe20003f06070 */
[----:B-1-3--:R-:W-:Y:S01]  /*dc90*/  IMAD.MOV.U32 R15, RZ, RZ, RZ ;  /* 0x000000ffff0f7224 */ /* 0x00afe200078e00ff */
[----:B------:R-:W-:-:S04]  /*dca0*/  MOV R0, UR15 ;  /* 0x0000000f00007c02 */ /* 0x000fc80008000f00 */
[----:B------:R-:W-:-:S04]  /*dcb0*/  LOP3.LUT R0, R0, 0x3, RZ, 0xc0, !PT ;  /* 0x0000000300007812 */ /* 0x000fc800078ec0ff */
[----:B------:R-:W-:-:S03]  /*dcc0*/  ISETP.NE.AND P2, PT, R0, RZ, PT ;  /* 0x000000ff0000720c */ /* 0x000fc60003f45270 */
[----:B------:R-:W-:Y:S10]  /*dcd0*/  @!P0 BRA `(.L_x_294) ;  /* 0x0000000400488947 */ /* 0x000ff40003800000 */
[----:B------:R-:W1:Y:S01]  /*dce0*/  LDCU UR7, c[0x3][URZ] ;  /* 0x00c00000ff0777ac */ /* 0x000e620008000800 */
[----:B------:R-:W-:Y:S02]  /*dcf0*/  IMAD.U32 R15, RZ, RZ, UR15 ;  /* 0x0000000fff0f7e24 */ /* 0x000fe4000f8e00ff */
[C---:B------:R-:W-:Y:S01]  /*dd00*/  VIADD R3, R10.reuse, 0x3 ;  /* 0x000000030a037836 */ /* 0x040fe20000000000 */
[----:B------:R-:W3:Y:S01]  /*dd10*/  LDCU UR9, c[0x3][URZ] ;  /* 0x00c00000ff0977ac */ /* 0x000ee20008000800 */
[----:B------:R-:W-:Y:S01]  /*dd20*/  VIADD R11, R10, 0x2 ;  /* 0x000000020a0b7836 */ /* 0x000fe20000000000 */
[----:B------:R-:W-:Y:S01]  /*dd30*/  LOP3.LUT R15, R15, 0xfffffffc, RZ, 0xc0, !PT ;  /* 0xfffffffc0f0f7812 */ /* 0x000fe200078ec0ff */
[----:B------:R-:W-:Y:S02]  /*dd40*/  IMAD R17, R6, UR16, RZ ;  /* 0x0000001006117c24 */ /* 0x000fe4000f8e02ff */
[----:B------:R-:W-:Y:S02]  /*dd50*/  IMAD R3, R3, UR16, RZ ;  /* 0x0000001003037c24 */ /* 0x000fe4000f8e02ff */
[----:B------:R-:W-:-:S02]  /*dd60*/  IMAD R2, R12, UR16, RZ ;  /* 0x000000100c027c24 */ /* 0x000fc4000f8e02ff */
[----:B------:R-:W-:Y:S02]  /*dd70*/  IMAD R11, R11, UR16, RZ ;  /* 0x000000100b0b7c24 */ /* 0x000fe4000f8e02ff */
[----:B------:R-:W-:Y:S02]  /*dd80*/  IMAD R17, R17, UR15, RZ ;  /* 0x0000000f11117c24 */ /* 0x000fe4000f8e02ff */
[----:B------:R-:W-:Y:S01]  /*dd90*/  IMAD.MOV.U32 R13, RZ, RZ, R12 ;  /* 0x000000ffff0d7224 */ /* 0x000fe200078e000c */
[----:B-1----:R-:W-:Y:S01]  /*dda0*/  IADD3 R18, PT, PT, R3, UR7, RZ ;  /* 0x0000000703127c10 */ /* 0x002fe2000fffe0ff */
[----:B------:R-:W-:Y:S01]  /*ddb0*/  VIADD R14, R2, UR7 ;  /* 0x00000007020e7c36 */ /* 0x000fe20008000000 */
[----:B------:R-:W-:Y:S02]  /*ddc0*/  ULEA UR8, UR7, 0x8, 0x2 ;  /* 0x0000000807087891 */ /* 0x000fe4000f8e10ff */
[----:B------:R-:W-:Y:S01]  /*ddd0*/  VIADD R20, R11, UR7 ;  /* 0x000000070b147c36 */ /* 0x000fe20008000000 */
[----:B------:R-:W-:-:S02]  /*dde0*/  USHF.R.S32.HI UR4, URZ, 0x1f, UR7 ;  /* 0x0000001fff047899 */ /* 0x000fc40008011407 */
[----:B------:R-:W-:Y:S02]  /*ddf0*/  VIADD R16, R17, UR7 ;  /* 0x0000000711107c36 */ /* 0x000fe40008000000 */
[----:B---34-:R-:W-:-:S08]  /*de00*/  IMAD.MOV R21, RZ, RZ, -R15 ;  /* 0x000000ffff157224 */ /* 0x018fd000078e0a0f */
.L_x_295:
[----:B------:R-:W-:-:S05]  /*de10*/  VIADD R24, R13, 0xffffffff ;  /* 0xffffffff0d187836 */ /* 0x000fca0000000000 */
[----:B------:R-:W-:-:S04]  /*de20*/  ISETP.GT.AND P0, PT, R24, UR9, PT ;  /* 0x0000000918007c0c */ /* 0x000fc8000bf04270 */
[----:B------:R-:W-:-:S13]  /*de30*/  ISETP.LT.OR P1, PT, R24, 0x1, P0 ;  /* 0x000000011800780c */ /* 0x000fda0000721670 */
[----:B------:R-:W1:Y:S01]  /*de40*/  @!P1 LDC.64 R22, c[0x0][0x380] ;  /* 0x0000e000ff169b82 */ /* 0x000e620000000a00 */
[----:B------:R-:W-:-:S07]  /*de50*/  ISETP.GT.AND P0, PT, R13, UR9, PT ;  /* 0x000000090d007c0c */ /* 0x000fce000bf04270 */
[----:B------:R-:W3:Y:S01]  /*de60*/  @!P1 LDC.64 R30, c[0x0][0x380] ;  /* 0x0000e000ff1e9b82 */ /* 0x000ee20000000a00 */
[----:B-1----:R-:W-:-:S06]  /*de70*/  @!P1 IMAD.WIDE R22, R16, 0x4, R22 ;  /* 0x0000000410169825 */ /* 0x002fcc00078e0216 */
[----:B------:R-:W4:Y:S01]  /*de80*/  @!P1 LDG.E R22, desc[UR12][R22.64] ;  /* 0x0000000c16169981 */ /* 0x000f22000c1e1900 */
[----:B------:R-:W-:Y:S02]  /*de90*/  ISETP.GT.U32.OR P0, PT, R24, 0x7ffffffe, P0 ;  /* 0x7ffffffe1800780c */ /* 0x000fe40000704470 */
[----:B------:R-:W-:-:S04]  /*dea0*/  @!P1 IADD3 R27, P3, PT, R17, UR9, RZ ;  /* 0x00000009111b9c10 */ /* 0x000fc8000ff7e0ff */
[----:B--2---:R-:W-:Y:S02]  /*deb0*/  @!P1 LEA.HI.X.SX32 R28, R17, UR4, 0x1, P3 ;  /* 0x00000004111c9c11 */ /* 0x004fe400098f0eff */
[----:B---3--:R-:W-:-:S04]  /*dec0*/  @!P1 LEA R26, P3, R27, R30, 0x2 ;  /* 0x0000001e1b1a9211 */ /* 0x008fc800078610ff */
[----:B------:R-:W-:Y:S01]  /*ded0*/  @!P1 LEA.HI.X R27, R27, R31, R28, 0x2, P3 ;  /* 0x0000001f1b1b9211 */ /* 0x000fe200018f141c */
[----:B------:R-:W1:Y:S08]  /*dee0*/  @!P0 LDC.64 R24, c[0x0][0x380] ;  /* 0x0000e000ff188b82 */ /* 0x000e700000000a00 */
[----:B------:R-:W2:Y:S01]  /*def0*/  @!P0 LDC.64 R32, c[0x0][0x380] ;  /* 0x0000e000ff208b82 */ /* 0x000ea20000000a00 */
[----:B-1----:R-:W-:-:S04]  /*df00*/  @!P0 IMAD.WIDE R24, R14, 0x4, R24 ;  /* 0x000000040e188825 */ /* 0x002fc800078e0218 */
[----:B----4-:R-:W-:-:S05]  /*df10*/  @!P1 FADD R31, -R22, -RZ ;  /* 0x800000ff161f9221 */ /* 0x010fca0000000100 */
[----:B------:R1:W-:Y:S04]  /*df20*/  @!P1 STG.E desc[UR12][R26.64+0x4], R31 ;  /* 0x0000041f1a009986 */ /* 0x0003e8000c10190c */
[----:B------:R-:W1:Y:S01]  /*df30*/  @!P0 LDG.E R24, desc[UR12][R24.64] ;  /* 0x0000000c18188981 */ /* 0x000e62000c1e1900 */
[----:B------:R-:W-:Y:S01]  /*df40*/  VIADD R22, R13, 0x1 ;  /* 0x000000010d167836 */ /* 0x000fe20000000000 */
[----:B------:R-:W-:-:S04]  /*df50*/  @!P0 IADD3 R29, P3, PT, R2, UR9, RZ ;  /* 0x00000009021d8c10 */ /* 0x000fc8000ff7e0ff */
[----:B------:R-:W-:Y:S02]  /*df60*/  ISETP.GT.AND P1, PT, R22, UR9, PT ;  /* 0x0000000916007c0c */ /* 0x000fe4000bf24270 */
[----:B------:R-:W-:Y:S02]  /*df70*/  @!P0 LEA.HI.X.SX32 R30, R2, UR4, 0x1, P3 ;  /* 0x00000004021e8c11 */ /* 0x000fe400098f0eff */
[----:B------:R-:W-:Y:S02]  /*df80*/  ISETP.LT.OR P1, PT, R22, 0x1, P1 ;  /* 0x000000011600780c */ /* 0x000fe40000f21670 */
[----:B--2---:R-:W-:-:S04]  /*df90*/  @!P0 LEA R28, P3, R29, R32, 0x2 ;  /* 0x000000201d1c8211 */ /* 0x004fc800078610ff */
[----:B------:R-:W-:-:S07]  /*dfa0*/  @!P0 LEA.HI.X R29, R29, R33, R30, 0x2, P3 ;  /* 0x000000211d1d8211 */ /* 0x000fce00018f141e */
[----:B------:R-:W2:Y:S08]  /*dfb0*/  @!P1 LDC.64 R22, c[0x0][0x380] ;  /* 0x0000e000ff169b82 */ /* 0x000eb00000000a00 */
[----:B------:R-:W3:Y:S01]  /*dfc0*/  @!P1 LDC.64 R32, c[0x0][0x380] ;  /* 0x0000e000ff209b82 */ /* 0x000ee20000000a00 */
[----:B--2---:R-:W-:-:S04]  /*dfd0*/  @!P1 IMAD.WIDE R22, R20, 0x4, R22 ;  /* 0x0000000414169825 */ /* 0x004fc800078e0216 */
[----:B-1----:R-:W-:-:S05]  /*dfe0*/  @!P0 FADD R31, -R24, -RZ ;  /* 0x800000ff181f8221 */ /* 0x002fca0000000100 */
[----:B------:R1:W-:Y:S04]  /*dff0*/  @!P0 STG.E desc[UR12][R28.64+0x4], R31 ;  /* 0x0000041f1c008986 */ /* 0x0003e8000c10190c */
[----:B------:R-:W2:Y:S01]  /*e000*/  @!P1 LDG.E R22, desc[UR12][R22.64] ;  /* 0x0000000c16169981 */ /* 0x000ea2000c1e1900 */
[----:B------:R-:W-:Y:S01]  /*e010*/  VIADD R24, R13, 0x2 ;  /* 0x000000020d187836 */ /* 0x000fe20000000000 */
[----:B------:R-:W-:-:S04]  /*e020*/  @!P1 IADD3 R25, P3, PT, R11, UR9, RZ ;  /* 0x000000090b199c10 */ /* 0x000fc8000ff7e0ff */
[C---:B------:R-:W-:Y:S02]  /*e030*/  ISETP.GT.AND P0, PT, R24.reuse, UR9, PT ;  /* 0x0000000918007c0c */ /* 0x040fe4000bf04270 */
[----:B------:R-:W-:Y:S02]  /*e040*/  @!P1 LEA.HI.X.SX32 R30, R11, UR4, 0x1, P3 ;  /* 0x000000040b1e9c11 */ /* 0x000fe400098f0eff */
[----:B------:R-:W-:Y:S02]  /*e050*/  ISETP.LT.OR P0, PT, R24, 0x1, P0 ;  /* 0x000000011800780c */ /* 0x000fe40000701670 */
[----:B---3--:R-:W-:-:S04]  /*e060*/  @!P1 LEA R24, P3, R25, R32, 0x2 ;  /* 0x0000002019189211 */ /* 0x008fc800078610ff */
[----:B------:R-:W-:-:S07]  /*e070*/  @!P1 LEA.HI.X R25, R25, R33, R30, 0x2, P3 ;  /* 0x0000002119199211 */ /* 0x000fce00018f141e */
[----:B------:R-:W3:Y:S08]  /*e080*/  @!P0 LDC.64 R26, c[0x0][0x380] ;  /* 0x0000e000ff1a8b82 */ /* 0x000ef00000000a00 */
[----:B-1----:R-:W1:Y:S01]  /*e090*/  @!P0 LDC.64 R30, c[0x0][0x380] ;  /* 0x0000e000ff1e8b82 */ /* 0x002e620000000a00 */
[----:B--2---:R-:W-:Y:S01]  /*e0a0*/  @!P1 FADD R29, -R22, -RZ ;  /* 0x800000ff161d9221 */ /* 0x004fe20000000100 */
[----:B---3--:R-:W-:-:S04]  /*e0b0*/  @!P0 IMAD.WIDE R22, R18, 0x4, R26 ;  /* 0x0000000412168825 */ /* 0x008fc800078e021a */
[----:B------:R3:W-:Y:S04]  /*e0c0*/  @!P1 STG.E desc[UR12][R24.64+0x4], R29 ;  /* 0x0000041d18009986 */ /* 0x0007e8000c10190c */
[----:B------:R-:W2:Y:S01]  /*e0d0*/  @!P0 LDG.E R22, desc[UR12][R22.64] ;  /* 0x0000000c16168981 */ /* 0x000ea2000c1e1900 */
[----:B------:R-:W-:Y:S01]  /*e0e0*/  @!P0 IADD3 R27, P1, PT, R3, UR9, RZ ;  /* 0x00000009031b8c10 */ /* 0x000fe2000ff3e0ff */
[----:B------:R-:W-:Y:S01]  /*e0f0*/  VIADD R21, R21, 0x4 ;  /* 0x0000000415157836 */ /* 0x000fe20000000000 */
[----:B------:R-:W-:Y:S01]  /*e100*/  IADD3 R2, PT, PT, R2, UR8, RZ ;  /* 0x0000000802027c10 */ /* 0x000fe2000fffe0ff */
[----:B------:R-:W-:Y:S01]  /*e110*/  VIADD R14, R14, UR8 ;  /* 0x000000080e0e7c36 */ /* 0x000fe20008000000 */
[----:B------:R-:W-:Y:S01]  /*e120*/  @!P0 LEA.HI.X.SX32 R28, R3, UR4, 0x1, P1 ;  /* 0x00000004031c8c11 */ /* 0x000fe200088f0eff */
[----:B------:R-:W-:Y:S01]  /*e130*/  VIADD R17, R17, UR8 ;  /* 0x0000000811117c36 */ /* 0x000fe20008000000 */
[----:B-1----:R-:W-:Y:S01]  /*e140*/  @!P0 LEA R26, P1, R27, R30, 0x2 ;  /* 0x0000001e1b1a8211 */ /* 0x002fe200078210ff */
[----:B------:R-:W-:-:S02]  /*e150*/  VIADD R11, R11, UR8 ;  /* 0x000000080b0b7c36 */ /* 0x000fc40008000000 */
[----:B------:R-:W-:Y:S01]  /*e160*/  VIADD R3, R3, UR8 ;  /* 0x0000000803037c36 */ /* 0x000fe20008000000 */
[----:B------:R-:W-:Y:S01]  /*e170*/  @!P0 LEA.HI.X R27, R27, R31, R28, 0x2, P1 ;  /* 0x0000001f1b1b8211 */ /* 0x000fe200008f141c */
[----:B------:R-:W-:Y:S02]  /*e180*/  VIADD R16, R16, UR8 ;  /* 0x0000000810107c36 */ /* 0x000fe40008000000 */
[----:B------:R-:W-:Y:S02]  /*e190*/  VIADD R20, R20, UR8 ;  /* 0x0000000814147c36 */ /* 0x000fe40008000000 */
[----:B------:R-:W-:Y:S02]  /*e1a0*/  VIADD R18, R18, UR8 ;  /* 0x0000000812127c36 */ /* 0x000fe40008000000 */
[----:B------:R-:W-:Y:S02]  /*e1b0*/  VIADD R13, R13, 0x4 ;  /* 0x000000040d0d7836 */ /* 0x000fe40000000000 */
[----:B--2---:R-:W-:-:S05]  /*e1c0*/  @!P0 FADD R31, -R22, -RZ ;  /* 0x800000ff161f8221 */ /* 0x004fca0000000100 */
[----:B------:R3:W-:Y:S01]  /*e1d0*/  @!P0 STG.E desc[UR12][R26.64+0x4], R31 ;  /* 0x0000041f1a008986 */ /* 0x0007e2000c10190c */
[----:B------:R-:W-:-:S13]  /*e1e0*/  ISETP.NE.AND P0, PT, R21, RZ, PT ;  /* 0x000000ff1500720c */ /* 0x000fda0003f05270 */
[----:B---3--:R-:W-:Y:S05]  /*e1f0*/  @P0 BRA `(.L_x_295) ;  /* 0xfffffffc00040947 */ /* 0x008fea000383ffff */
.L_x_294:
[----:B------:R-:W-:Y:S05]  /*e200*/  @!P2 BRA `(.L_x_293) ;  /* 0x000000000064a947 */ /* 0x000fea0003800000 */
[----:B------:R-:W1:Y:S01]  /*e210*/  LDC R18, c[0x3][RZ] ;  /* 0x00c00000ff127b82 */ /* 0x000e620000000800 */
[----:B------:R-:W-:Y:S01]  /*e220*/  IADD3 R11, PT, PT, R10, R15, RZ ;  /* 0x0000000f0a0b7210 */ /* 0x000fe20007ffe0ff */
[----:B------:R-:W-:Y:S01]  /*e230*/  IMAD.MOV R0, RZ, RZ, -R0 ;  /* 0x000000ffff007224 */ /* 0x000fe200078e0a00 */
[----:B------:R-:W3:Y:S03]  /*e240*/  LDCU UR4, c[0x3][URZ] ;  /* 0x00c00000ff0477ac */ /* 0x000ee60008000800 */
[----:B------:R-:W-:-:S04]  /*e250*/  IMAD R13, R11, UR16, RZ ;  /* 0x000000100b0d7c24 */ /* 0x000fc8000f8e02ff */
[----:B-1-3--:R-:W-:-:S07]  /*e260*/  IMAD.IADD R17, R13, 0x1, R18 ;  /* 0x000000010d117824 */ /* 0x00afce00078e0212 */
.L_x_296:
[----:B------:R-:W-:-:S04]  /*e270*/  ISETP.GT.AND P0, PT, R11, UR4, PT ;  /* 0x000000040b007c0c */ /* 0x000fc8000bf04270 */
[----:B------:R-:W-:-:S13]  /*e280*/  ISETP.LT.OR P0, PT, R11, 0x1, P0 ;  /* 0x000000010b00780c */ /* 0x000fda0000701670 */
[----:B------:R-:W1:Y:S08]  /*e290*/  @!P0 LDC.64 R2, c[0x0][0x380] ;  /* 0x0000e000ff028b82 */ /* 0x000e700000000a00 */
[----:B----4-:R-:W3:Y:S01]  /*e2a0*/  @!P0 LDC.64 R20, c[0x0][0x380] ;  /* 0x0000e000ff148b82 */ /* 0x010ee20000000a00 */
[----:B-1----:R-:W-:-:S06]  /*e2b0*/  @!P0 IMAD.WIDE R2, R17, 0x4, R2 ;  /* 0x0000000411028825 */ /* 0x002fcc00078e0202 */
[----:B------:R-:W4:Y:S01]  /*e2c0*/  @!P0 LDG.E R2, desc[UR12][R2.64] ;  /* 0x0000000c02028981 */ /* 0x000f22000c1e1900 */
[----:B------:R-:W-:Y:S01]  /*e2d0*/  @!P0 SHF.R.S32.HI R14, RZ, 0x1f, R13 ;  /* 0x0000001fff0e8819 */ /* 0x000fe2000001140d */
[----:B------:R-:W-:Y:S01]  /*e2e0*/  VIADD R0, R0, 0x1 ;  /* 0x0000000100007836 */ /* 0x000fe20000000000 */
[----:B------:R-:W-:Y:S01]  /*e2f0*/  @!P0 IADD3 R15, P1, PT, R13, UR4, RZ ;  /* 0x000000040d0f8c10 */ /* 0x000fe2000ff3e0ff */
[----:B------:R-:W-:Y:S02]  /*e300*/  VIADD R11, R11, 0x1 ;  /* 0x000000010b0b7836 */ /* 0x000fe40000000000 */
[----:B------:R-:W-:Y:S01]  /*e310*/  VIADD R13, R13, UR16 ;  /* 0x000000100d0d7c36 */ /* 0x000fe20008000000 */
[----:B------:R-:W-:Y:S01]  /*e320*/  @!P0 LEA.HI.X.SX32 R16, R18, R14, 0x1, P1 ;  /* 0x0000000e12108211 */ /* 0x000fe200008f0eff */
[----:B------:R-:W-:Y:S01]  /*e330*/  VIADD R17, R17, UR16 ;  /* 0x0000001011117c36 */ /* 0x000fe20008000000 */
[----:B---3--:R-:W-:-:S04]  /*e340*/  @!P0 LEA R14, P1, R15, R20, 0x2 ;  /* 0x000000140f0e8211 */ /* 0x008fc800078210ff */
[----:B------:R-:W-:Y:S01]  /*e350*/  @!P0 LEA.HI.X R15, R15, R21, R16, 0x2, P1 ;  /* 0x000000150f0f8211 */ /* 0x000fe200008f1410 */
[----:B----4-:R-:W-:-:S05]  /*e360*/  @!P0 FADD R21, -R2, -RZ ;  /* 0x800000ff02158221 */ /* 0x010fca0000000100 */
[----:B------:R1:W-:Y:S01]  /*e370*/  @!P0 STG.E desc[UR12][R14.64+0x4], R21 ;  /* 0x000004150e008986 */ /* 0x0003e2000c10190c */
[----:B------:R-:W-:-:S13]  /*e380*/  ISETP.NE.AND P0, PT, R0, RZ, PT ;  /* 0x000000ff0000720c */ /* 0x000fda0003f05270 */
[----:B-1----:R-:W-:Y:S05]  /*e390*/  @P0 BRA `(.L_x_296) ;  /* 0xfffffffc00b40947 */ /* 0x002fea000383ffff */
.L_x_293:
[----:B------:R-:W-:-:S13]  /*e3a0*/  ISETP.GT.U32.AND P0, PT, R4, 0x7ffffffe, PT ;  /* 0x7ffffffe0400780c */ /* 0x000fda0003f04070 */
[----:B------:R-:W-:Y:S05]  /*e3b0*/  @P0 BRA `(.L_x_297) ;  /* 0x0000000c00900947 */ /* 0x000fea0003800000 */
[----:B------:R-:W5:Y:S01]  /*e3c0*/  LDCU UR4, c[0x3][URZ] ;  /* 0x00c00000ff0477ac */ /* 0x000f620008000800 */
[----:B------:R-:W-:Y:S01]  /*e3d0*/  ISETP.GE.U32.AND P0, PT, R4, 0x3, PT ;  /* 0x000000030400780c */ /* 0x000fe20003f06070 */
[----:B---3--:R-:W-:Y:S01]  /*e3e0*/  IMAD.MOV.U32 R2, RZ, RZ, RZ ;  /* 0x000000ffff027224 */ /* 0x008fe200078e00ff */
[----:B------:R-:W-:Y:S01]  /*e3f0*/  LOP3.LUT R11, R8, 0x3, RZ, 0xc0, !PT ;  /* 0x00000003080b7812 */ /* 0x000fe200078ec0ff */
[----:B-----5:R-:W-:-:S05]  /*e400*/  IMAD.U32 R18, RZ, RZ, UR4 ;  /* 0x00000004ff127e24 */ /* 0x020fca000f8e00ff */
[----:B------:R-:W-:-:S05]  /*e410*/  IADD3 R0, PT, PT, R18, 0x2, RZ ;  /* 0x0000000212007810 */ /* 0x000fca0007ffe0ff */
[----:B------:R-:W-:Y:S01]  /*e420*/  IMAD R3, R0, R18, R0 ;  /* 0x0000001200037224 */ /* 0x000fe200078e0200 */
[----:B------:R-:W-:Y:S06]  /*e430*/  @!P0 BRA `(.L_x_298) ;  /* 0x0000000c00248947 */ /* 0x000fec0003800000 */
[----:B------:R-:W-:Y:S01]  /*e440*/  LOP3.LUT R2, R8, 0xfffffffc, RZ, 0xc0, !PT ;  /* 0xfffffffc08027812 */ /* 0x000fe200078ec0ff */
[----:B------:R-:W3:Y:S01]  /*e450*/  LDCU UR4, c[0x3][URZ] ;  /* 0x00c00000ff0477ac */ /* 0x000ee20008000800 */
[----:B------:R-:W-:-:S03]  /*e460*/  IMAD.MOV.U32 R16, RZ, RZ, RZ ;  /* 0x000000ffff107224 */ /* 0x000fc600078e00ff */
[----:B------:R-:W-:-:S05]  /*e470*/  IMAD.MOV R13, RZ, RZ, -R2 ;  /* 0x000000ffff0d7224 */ /* 0x000fca00078e0a02 */
[----:B------:R-:W-:-:S13]  /*e480*/  ISETP.GE.AND P0, PT, R13, RZ, PT ;  /* 0x000000ff0d00720c */ /* 0x000fda0003f06270 */
[----:B---3--:R-:W-:Y:S05]  /*e490*/  @P0 BRA `(.L_x_299) ;  /* 0x0000000800980947 */ /* 0x008fea0003800000 */
[----:B------:R-:W-:Y:S01]  /*e4a0*/  IMAD.MOV R14, RZ, RZ, -R13 ;  /* 0x000000ffff0e7224 */ /* 0x000fe200078e0a0d */
[----:B------:R-:W-:-:S04]  /*e4b0*/  PLOP3.LUT P0, PT, PT, PT, PT, 0x80, 0x8 ;  /* 0x000000000008781c */ /* 0x000fc80003f0f070 */
[----:B------:R-:W-:-:S13]  /*e4c0*/  ISETP.GT.AND P1, PT, R14, 0xc, PT ;  /* 0x0000000c0e00780c */ /* 0x000fda0003f24270 */
[----:B------:R-:W-:Y:S05]  /*e4d0*/  @!P1 BRA `(.L_x_300) ;  /* 0x00000004009c9947 */ /* 0x000fea0003800000 */
[----:B-1----:R-:W1:Y:S01]  /*e4e0*/  LDC.64 R14, c[0x0][0x380] ;  /* 0x0000e000ff0e7b82 */ /* 0x002e620000000a00 */
[----:B------:R-:W-:-:S13]  /*e4f0*/  PLOP3.LUT P0, PT, PT, PT, PT, 0x8, 0x80 ;  /* 0x000000000080781c */ /* 0x000fda0003f0e170 */
.L_x_301:
[----:B------:R-:W3:Y:S01]  /*e500*/  LDC R18, c[0x3][RZ] ;  /* 0x00c00000ff127b82 */ /* 0x000ee20000000800 */
[----:B--2---:R-:W-:-:S05]  /*e510*/  IMAD.IADD R17, R9, 0x1, R16 ;  /* 0x0000000109117824 */ /* 0x004fca00078e0210 */
[-C--:B---3--:R-:W-:Y:S02]  /*e520*/  ISETP.GT.AND P1, PT, R17, R18.reuse, PT ;  /* 0x000000121100720c */ /* 0x088fe40003f24270 */
[----:B------:R-:W-:Y:S02]  /*e530*/  IADD3 R20, PT, PT, R3, -R18, R17 ;  /* 0x8000001203147210 */ /* 0x000fe40007ffe011 */
[----:B------:R-:W-:-:S03]  /*e540*/  ISETP.LT.OR P1, PT, R17, 0x1, P1 ;  /* 0x000000011100780c */ /* 0x000fc60000f21670 */
[----:B----4-:R-:W-:-:S04]  /*e550*/  VIADD R21, R20, 0xfffffffe ;  /* 0xfffffffe14157836 */ /* 0x010fc80000000000 */
[----:B-1----:R-:W-:-:S06]  /*e560*/  IMAD.WIDE R20, R21, 0x4, R14 ;  /* 0x0000000415147825 */ /* 0x002fcc00078e020e */
[----:B------:R-:W3:Y:S01]  /*e570*/  @!P1 LDG.E R25, desc[UR12][R20.64] ;  /* 0x0000000c14199981 */ /* 0x000ee2000c1e1900 */
[----:B------:R-:W-:-:S05]  /*e580*/  VIADD R23, R17, 0x1 ;  /* 0x0000000111177836 */ /* 0x000fca0000000000 */
[----:B------:R-:W-:Y:S01]  /*e590*/  ISETP.GT.AND P2, PT, R23, R18, PT ;  /* 0x000000121700720c */ /* 0x000fe20003f44270 */
[----:B------:R-:W-:-:S03]  /*e5a0*/  IMAD.WIDE R22, R0, 0x4, R20 ;  /* 0x0000000400167825 */ /* 0x000fc600078e0214 */
[C---:B------:R-:W-:Y:S02]  /*e5b0*/  ISETP.GT.U32.OR P2, PT, R17.reuse, 0x7ffffffe, P2 ;  /* 0x7ffffffe1100780c */ /* 0x040fe40001744470 */
[----:B--2---:R-:W-:Y:S01]  /*e5c0*/  IADD3 R29, PT, PT, R17, 0x2, RZ ;  /* 0x00000002111d7810 */ /* 0x004fe20007ffe0ff */
[----:B---3--:R1:W-:Y:S10]  /*e5d0*/  @!P1 STG.E desc[UR12][R22.64], R25 ;  /* 0x0000001916009986 */ /* 0x0083f4000c10190c */
[----:B------:R-:W2:Y:S01]  /*e5e0*/  @!P2 LDG.E R27, desc[UR12][R20.64+0x4] ;  /* 0x0000040c141ba981 */ /* 0x000ea2000c1e1900 */
[----:B------:R-:W-:-:S04]  /*e5f0*/  ISETP.GT.AND P1, PT, R29, R18, PT ;  /* 0x000000121d00720c */ /* 0x000fc80003f24270 */
[----:B------:R-:W-:Y:S01]  /*e600*/  ISETP.LT.OR P1, PT, R29, 0x1, P1 ;  /* 0x000000011d00780c */ /* 0x000fe20000f21670 */
[----:B------:R-:W-:Y:S01]  /*e610*/  VIADD R31, R17, 0x3 ;  /* 0x00000003111f7836 */ /* 0x000fe20000000000 */
[----:B--2---:R2:W-:Y:S11]  /*e620*/  @!P2 STG.E desc[UR12][R22.64+0x4], R27 ;  /* 0x0000041b1600a986 */ /* 0x0045f6000c10190c */
[----:B------:R-:W3:Y:S01]  /*e630*/  @!P1 LDG.E R29, desc[UR12][R20.64+0x8] ;  /* 0x0000080c141d9981 */ /* 0x000ee2000c1e1900 */
[----:B------:R-:W-:-:S04]  /*e640*/  ISETP.GT.AND P2, PT, R31, R18, PT ;  /* 0x000000121f00720c */ /* 0x000fc80003f44270 */
[----:B------:R-:W-:Y:S02]  /*e650*/  ISETP.LT.OR P2, PT, R31, 0x1, P2 ;  /* 0x000000011f00780c */ /* 0x000fe40001741670 */
[----:B------:R-:W-:-:S04]  /*e660*/  IADD3 R35, PT, PT, R9, 0x4, R16 ;  /* 0x0000000409237810 */ /* 0x000fc80007ffe010 */
[-C--:B------:R-:W-:Y:S01]  /*e670*/  IADD3 R24, PT, PT, R3, -R18.reuse, R35 ;  /* 0x8000001203187210 */ /* 0x080fe20007ffe023 */
[----:B---3--:R3:W-:Y:S06]  /*e680*/  @!P1 STG.E desc[UR12][R22.64+0x8], R29 ;  /* 0x0000081d16009986 */ /* 0x0087ec000c10190c */
[----:B------:R-:W4:Y:S01]  /*e690*/  @!P2 LDG.E R31, desc[UR12][R20.64+0xc] ;  /* 0x00000c0c141fa981 */ /* 0x000f22000c1e1900 */
[----:B------:R-:W-:Y:S01]  /*e6a0*/  ISETP.GT.AND P1, PT, R35, R18, PT ;  /* 0x000000122300720c */ /* 0x000fe20003f24270 */
[----:B-1----:R-:W-:-:S03]  /*e6b0*/  VIADD R25, R24, 0xfffffffe ;  /* 0xfffffffe18197836 */ /* 0x002fc60000000000 */
[----:B------:R-:W-:Y:S01]  /*e6c0*/  ISETP.LT.OR P1, PT, R35, 0x1, P1 ;  /* 0x000000012300780c */ /* 0x000fe20000f21670 */
[----:B------:R-:W-:-:S04]  /*e6d0*/  IMAD.WIDE R24, R25, 0x4, R14 ;  /* 0x0000000419187825 */ /* 0x000fc800078e020e */
[----:B------:R-:W-:Y:S01]  /*e6e0*/  VIADD R33, R17, 0x5 ;  /* 0x0000000511217836 */ /* 0x000fe20000000000 */
[----:B----4-:R1:W-:Y:S07]  /*e6f0*/  @!P2 STG.E desc[UR12][R22.64+0xc], R31 ;  /* 0x00000c1f1600a986 */ /* 0x0103ee000c10190c */
[----:B--2---:R-:W2:Y:S01]  /*e700*/  @!P1 LDG.E R27, desc[UR12][R24.64] ;  /* 0x0000000c181b9981 */ /* 0x004ea2000c1e1900 */
[----:B------:R-:W-:Y:S01]  /*e710*/  ISETP.GT.AND P2, PT, R33, R18, PT ;  /* 0x000000122100720c */ /* 0x000fe20003f44270 */
[----:B------:R-:W-:-:S03]  /*e720*/  IMAD.WIDE R20, R0, 0x4, R24 ;  /* 0x0000000400147825 */ /* 0x000fc600078e0218 */
[----:B------:R-:W-:Y:S01]  /*e730*/  ISETP.GT.U32.OR P2, PT, R35, 0x7ffffffe, P2 ;  /* 0x7ffffffe2300780c */ /* 0x000fe20001744470 */
[----:B------:R-:W-:Y:S01]  /*e740*/  VIADD R33, R17, 0x6 ;  /* 0x0000000611217836 */ /* 0x000fe20000000000 */
[----:B--2---:R2:W-:Y:S11]  /*e750*/  @!P1 STG.E desc[UR12][R20.64], R27 ;  /* 0x0000001b14009986 */ /* 0x0045f6000c10190c */
[----:B---3--:R-:W3:Y:S01]  /*e760*/  @!P2 LDG.E R29, desc[UR12][R24.64+0x4] ;  /* 0x0000040c181da981 */ /* 0x008ee2000c1e1900 */
[----:B------:R-:W-:-:S04]  /*e770*/  ISETP.GT.AND P1, PT, R33, R18, PT ;  /* 0x000000122100720c */ /* 0x000fc80003f24270 */
[----:B------:R-:W-:Y:S01]  /*e780*/  ISETP.LT.OR P1, PT, R33, 0x1, P1 ;  /* 0x000000012100780c */ /* 0x000fe20000f21670 */
[----:B-1----:R-:W-:Y:S01]  /*e790*/  VIADD R23, R17, 0x7 ;  /* 0x0000000711177836 */ /* 0x002fe20000000000 */
[----:B---3--:R1:W-:Y:S11]  /*e7a0*/  @!P2 STG.E desc[UR12][R20.64+0x4], R29 ;  /* 0x0000041d1400a986 */ /* 0x0083f6000c10190c */
[----:B------:R-:W3:Y:S01]  /*e7b0*/  @!P1 LDG.E R31, desc[UR12][R24.64+0x8] ;  /* 0x0000080c181f9981 */ /* 0x000ee2000c1e1900 */
[----:B------:R-:W-:-:S04]  /*e7c0*/  ISETP.GT.AND P2, PT, R23, R18, PT ;  /* 0x000000121700720c */ /* 0x000fc80003f44270 */
[----:B------:R-:W-:Y:S02]  /*e7d0*/  ISETP.LT.OR P2, PT, R23, 0x1, P2 ;  /* 0x000000011700780c */ /* 0x000fe40001741670 */
[----:B------:R-:W-:-:S04]  /*e7e0*/  IADD3 R35, PT, PT, R9, 0x8, R16 ;  /* 0x0000000809237810 */ /* 0x000fc80007ffe010 */
[-C--:B------:R-:W-:Y:S01]  /*e7f0*/  IADD3 R22, PT, PT, R3, -R18.reuse, R35 ;  /* 0x8000001203167210 */ /* 0x080fe20007ffe023 */
[----:B---3--:R3:W-:Y:S06]  /*e800*/  @!P1 STG.E desc[UR12][R20.64+0x8], R31 ;  /* 0x0000081f14009986 */ /* 0x0087ec000c10190c */
[----:B--2---:R-:W2:Y:S01]  /*e810*/  @!P2 LDG.E R27, desc[UR12][R24.64+0xc] ;  /* 0x00000c0c181ba981 */ /* 0x004ea2000c1e1900 */
[----:B------:R-:W-:Y:S01]  /*e820*/  ISETP.GT.AND P1, PT, R35, R18, PT ;  /* 0x000000122300720c */ /* 0x000fe20003f24270 */
[----:B------:R-:W-:-:S03]  /*e830*/  VIADD R23, R22, 0xfffffffe ;  /* 0xfffffffe16177836 */ /* 0x000fc60000000000 */
[----:B------:R-:W-:Y:S01]  /*e840*/  ISETP.LT.OR P1, PT, R35, 0x1, P1 ;  /* 0x000000012300780c */ /* 0x000fe20000f21670 */
[----:B------:R-:W-:-:S04]  /*e850*/  IMAD.WIDE R22, R23, 0x4, R14 ;  /* 0x0000000417167825 */ /* 0x000fc800078e020e */
[----:B------:R-:W-:Y:S01]  /*e860*/  VIADD R33, R17, 0x9 ;  /* 0x0000000911217836 */ /* 0x000fe20000000000 */
[----:B--2---:R2:W-:Y:S07]  /*e870*/  @!P2 STG.E desc[UR12][R20.64+0xc], R27 ;  /* 0x00000c1b1400a986 */ /* 0x0045ee000c10190c */
[----:B-1----:R-:W4:Y:S01]  /*e880*/  @!P1 LDG.E R29, desc[UR12][R22.64] ;  /* 0x0000000c161d9981 */ /* 0x002f22000c1e1900 */
[----:B------:R-:W-:Y:S01]  /*e890*/  ISETP.GT.AND P2, PT, R33, R18, PT ;  /* 0x000000122100720c */ /* 0x000fe20003f44270 */
[----:B------:R-:W-:-:S03]  /*e8a0*/  IMAD.WIDE R24, R0, 0x4, R22 ;  /* 0x0000000400187825 */ /* 0x000fc600078e0216 */
[----:B------:R-:W-:Y:S02]  /*e8b0*/  ISETP.GT.U32.OR P2, PT, R35, 0x7ffffffe, P2 ;  /* 0x7ffffffe2300780c */ /* 0x000fe40001744470 */
[----:B------:R-:W-:Y:S01]  /*e8c0*/  IADD3 R33, PT, PT, R17, 0xa, RZ ;  /* 0x0000000a11217810 */ /* 0x000fe20007ffe0ff */
[----:B----4-:R1:W-:Y:S10]  /*e8d0*/  @!P1 STG.E desc[UR12][R24.64], R29 ;  /* 0x0000001d18009986 */ /* 0x0103f4000c10190c */
[----:B---3--:R-:W3:Y:S01]  /*e8e0*/  @!P2 LDG.E R31, desc[UR12][R22.64+0x4] ;  /* 0x0000040c161fa981 */ /* 0x008ee2000c1e1900 */
[----:B------:R-:W-:-:S04]  /*e8f0*/  ISETP.GT.AND P1, PT, R33, R18, PT ;  /* 0x000000122100720c */ /* 0x000fc80003f24270 */
[----:B------:R-:W-:Y:S01]  /*e900*/  ISETP.LT.OR P1, PT, R33, 0x1, P1 ;  /* 0x000000012100780c */ /* 0x000fe20000f21670 */
[----:B--2---:R-:W-:Y:S01]  /*e910*/  VIADD R21, R17, 0xb ;  /* 0x0000000b11157836 */ /* 0x004fe20000000000 */
[----:B---3--:R2:W-:Y:S11]  /*e920*/  @!P2 STG.E desc[UR12][R24.64+0x4], R31 ;  /* 0x0000041f1800a986 */ /* 0x0085f6000c10190c */
[----:B------:R-:W3:Y:S01]  /*e930*/  @!P1 LDG.E R27, desc[UR12][R22.64+0x8] ;  /* 0x0000080c161b9981 */ /* 0x000ee2000c1e1900 */
[----:B------:R-:W-:-:S04]  /*e940*/  ISETP.GT.AND P2, PT, R21, R18, PT ;  /* 0x000000121500720c */ /* 0x000fc80003f44270 */
[----:B------:R-:W-:Y:S02]  /*e950*/  ISETP.LT.OR P2, PT, R21, 0x1, P2 ;  /* 0x000000011500780c */ /* 0x000fe40001741670 */
[----:B------:R-:W-:-:S04]  /*e960*/  IADD3 R35, PT, PT, R9, 0xc, R16 ;  /* 0x0000000c09237810 */ /* 0x000fc80007ffe010 */
[-C--:B------:R-:W-:Y:S01]  /*e970*/  IADD3 R20, PT, PT, R3, -R18.reuse, R35 ;  /* 0x8000001203147210 */ /* 0x080fe20007ffe023 */
[----:B---3--:R3:W-:Y:S06]  /*e980*/  @!P1 STG.E desc[UR12][R24.64+0x8], R27 ;  /* 0x0000081b18009986 */ /* 0x0087ec000c10190c */
[----:B-1----:R-:W4:Y:S01]  /*e990*/  @!P2 LDG.E R29, desc[UR12][R22.64+0xc] ;  /* 0x00000c0c161da981 */ /* 0x002f22000c1e1900 */
[----:B------:R-:W-:Y:S01]  /*e9a0*/  ISETP.GT.AND P1, PT, R35, R18, PT ;  /* 0x000000122300720c */ /* 0x000fe20003f24270 */
[----:B------:R-:W-:-:S03]  /*e9b0*/  VIADD R21, R20, 0xfffffffe ;  /* 0xfffffffe14157836 */ /* 0x000fc60000000000 */
        /* <DEDUP_REMOVED lines=13> */
[----:B------:R-:W-:Y:S01]  /*ea90*/  VIADD R17, R17, 0xf ;  /* 0x0000000f11117836 */ /* 0x000fe20000000000 */
[----:B---3--:R2:W-:Y:S11]  /*eaa0*/  @!P2 STG.E desc[UR12][R22.64+0x4], R27 ;  /* 0x0000041b1600a986 */ /* 0x0085f6000c10190c */
[----:B-1----:R-:W3:Y:S01]  /*eab0*/  @!P1 LDG.E R25, desc[UR12][R20.64+0x8] ;  /* 0x0000080c14199981 */ /* 0x002ee2000c1e1900 */
[----:B------:R-:W-:-:S04]  /*eac0*/  ISETP.GT.AND P2, PT, R17, R18, PT ;  /* 0x000000121100720c */ /* 0x000fc80003f44270 */
[----:B------:R-:W-:Y:S01]  /*ead0*/  ISETP.LT.OR P2, PT, R17, 0x1, P2 ;  /* 0x000000011100780c */ /* 0x000fe20001741670 */
[----:B---3--:R2:W-:-:S12]  /*eae0*/  @!P1 STG.E desc[UR12][R22.64+0x8], R25 ;  /* 0x0000081916009986 */ /* 0x0085d8000c10190c */
[----:B------:R-:W3:Y:S01]  /*eaf0*/  @!P2 LDG.E R17, desc[UR12][R20.64+0xc] ;  /* 0x00000c0c1411a981 */ /* 0x000ee2000c1e1900 */
[----:B------:R-:W-:Y:S02]  /*eb00*/  VIADD R13, R13, 0x10 ;  /* 0x000000100d0d7836 */ /* 0x000fe40000000000 */
[----:B------:R-:W-:-:S03]  /*eb10*/  VIADD R16, R16, 0x10 ;  /* 0x0000001010107836 */ /* 0x000fc60000000000 */
[----:B------:R-:W-:Y:S01]  /*eb20*/  ISETP.GE.AND P1, PT, R13, -0xc, PT ;  /* 0xfffffff40d00780c */ /* 0x000fe20003f26270 */
[----:B---3--:R2:W-:-:S12]  /*eb30*/  @!P2 STG.E desc[UR12][R22.64+0xc], R17 ;  /* 0x00000c111600a986 */ /* 0x0085d8000c10190c */
[----:B------:R-:W-:Y:S05]  /*eb40*/  @!P1 BRA `(.L_x_301) ;  /* 0xfffffff8006c9947 */ /* 0x000fea000383ffff */
.L_x_300:
[----:B------:R-:W-:-:S04]  /*eb50*/  IADD3 R14, PT, PT, -R13, RZ, RZ ;  /* 0x000000ff0d0e7210 */ /* 0x000fc80007ffe1ff */
[----:B------:R-:W-:-:S13]  /*eb60*/  ISETP.GT.AND P1, PT, R14, 0x4, PT ;  /* 0x000000040e00780c */ /* 0x000fda0003f24270 */
[----:B------:R-:W-:Y:S05]  /*eb70*/  @!P1 BRA `(.L_x_302) ;  /* 0x0000000000d89947 */ /* 0x000fea0003800000 */
[----:B-1----:R-:W4:Y:S01]  /*eb80*/  LDC.64 R14, c[0x0][0x380] ;  /* 0x0000e000ff0e7b82 */ /* 0x002f220000000a00 */
[----:B--2---:R-:W-:-:S05]  /*eb90*/  IMAD.IADD R29, R9, 0x1, R16 ;  /* 0x00000001091d7824 */ /* 0x004fca00078e0210 */
[-C--:B------:R-:W-:Y:S02]  /*eba0*/  ISETP.GT.AND P0, PT, R29, R18.reuse, PT ;  /* 0x000000121d00720c */ /* 0x080fe40003f04270 */
[----:B------:R-:W-:Y:S02]  /*ebb0*/  IADD3 R17, PT, PT, R3, -R18, R29 ;  /* 0x8000001203117210 */ /* 0x000fe40007ffe01d */
[----:B------:R-:W-:-:S03]  /*ebc0*/  ISETP.LT.OR P0, PT, R29, 0x1, P0 ;  /* 0x000000011d00780c */ /* 0x000fc60000701670 */
[----:B------:R-:W-:-:S04]  /*ebd0*/  VIADD R17, R17, 0xfffffffe ;  /* 0xfffffffe11117836 */ /* 0x000fc80000000000 */
[----:B----4-:R-:W-:-:S06]  /*ebe0*/  IMAD.WIDE R22, R17, 0x4, R14 ;  /* 0x0000000411167825 */ /* 0x010fcc00078e020e */
[----:B------:R-:W2:Y:S01]  /*ebf0*/  @!P0 LDG.E R17, desc[UR12][R22.64] ;  /* 0x0000000c16118981 */ /* 0x000ea2000c1e1900 */
[----:B------:R-:W-:-:S05]  /*ec00*/  VIADD R21, R29, 0x1 ;  /* 0x000000011d157836 */ /* 0x000fca0000000000 */
[----:B------:R-:W-:Y:S01]  /*ec10*/  ISETP.GT.AND P1, PT, R21, R18, PT ;  /* 0x000000121500720c */ /* 0x000fe20003f24270 */
[----:B------:R-:W-:-:S03]  /*ec20*/  IMAD.WIDE R20, R0, 0x4, R22 ;  /* 0x0000000400147825 */ /* 0x000fc600078e0216 */
[C---:B------:R-:W-:Y:S01]  /*ec30*/  ISETP.GT.U32.OR P1, PT, R29.reuse, 0x7ffffffe, P1 ;  /* 0x7ffffffe1d00780c */ /* 0x040fe20000f24470 */
[----:B------:R-:W-:Y:S01]  /*ec40*/  VIADD R27, R29, 0x2 ;  /* 0x000000021d1b7836 */ /* 0x000fe20000000000 */
[----:B--2---:R1:W-:Y:S11]  /*ec50*/  @!P0 STG.E desc[UR12][R20.64], R17 ;  /* 0x0000001114008986 */ /* 0x0043f6000c10190c */
[----:B------:R-:W2:Y:S01]  /*ec60*/  @!P1 LDG.E R25, desc[UR12][R22.64+0x4] ;  /* 0x0000040c16199981 */ /* 0x000ea2000c1e1900 */
[----:B------:R-:W-:-:S04]  /*ec70*/  ISETP.GT.AND P0, PT, R27, R18, PT ;  /* 0x000000121b00720c */ /* 0x000fc80003f04270 */
[----:B------:R-:W-:Y:S01]  /*ec80*/  ISETP.LT.OR P0, PT, R27, 0x1, P0 ;  /* 0x000000011b00780c */ /* 0x000fe20000701670 */
[----:B------:R-:W-:Y:S01]  /*ec90*/  VIADD R29, R29, 0x3 ;  /* 0x000000031d1d7836 */ /* 0x000fe20000000000 */
[----:B--2---:R2:W-:Y:S11]  /*eca0*/  @!P1 STG.E desc[UR12][R20.64+0x4], R25 ;  /* 0x0000041914009986 */ /* 0x0045f6000c10190c */
[----:B------:R-:W3:Y:S01]  /*ecb0*/  @!P0 LDG.E R27, desc[UR12][R22.64+0x8] ;  /* 0x0000080c161b8981 */ /* 0x000ee2000c1e1900 */
[----:B------:R-:W-:-:S04]  /*ecc0*/  ISETP.GT.AND P1, PT, R29, R18, PT ;  /* 0x000000121d00720c */ /* 0x000fc80003f24270 */
[----:B------:R-:W-:Y:S01]  /*ecd0*/  ISETP.LT.OR P1, PT, R29, 0x1, P1 ;  /* 0x000000011d00780c */ /* 0x000fe20000f21670 */
[----:B------:R-:W-:-:S04]  /*ece0*/  VIADD R24, R16, 0x4 ;  /* 0x0000000410187836 */ /* 0x000fc80000000000 */
[----:B------:R-:W-:Y:S01]  /*ecf0*/  IMAD.IADD R31, R9, 0x1, R24 ;  /* 0x00000001091f7824 */ /* 0x000fe200078e0218 */
[----:B---3--:R3:W-:Y:S07]  /*ed00*/  @!P0 STG.E desc[UR12][R20.64+0x8], R27 ;  /* 0x0000081b14008986 */ /* 0x0087ee000c10190c */
[----:B-1----:R-:W4:Y:S01]  /*ed10*/  @!P1 LDG.E R17, desc[UR12][R22.64+0xc] ;  /* 0x00000c0c16119981 */ /* 0x002f22000c1e1900 */
[-C--:B------:R-:W-:Y:S02]  /*ed20*/  ISETP.GT.AND P0, PT, R31, R18.reuse, PT ;  /* 0x000000121f00720c */ /* 0x080fe40003f04270 */
[----:B------:R-:W-:-:S02]  /*ed30*/  IADD3 R16, PT, PT, R3, -R18, R31 ;  /* 0x8000001203107210 */ /* 0x000fc40007ffe01f */
[----:B------:R-:W-:Y:S02]  /*ed40*/  ISETP.LT.OR P0, PT, R31, 0x1, P0 ;  /* 0x000000011f00780c */ /* 0x000fe40000701670 */
[----:B--2---:R-:W-:-:S05]  /*ed50*/  IADD3 R25, PT, PT, R16, -0x2, RZ ;  /* 0xfffffffe10197810 */ /* 0x004fca0007ffe0ff */
[----:B------:R-:W-:-:S04]  /*ed60*/  IMAD.WIDE R14, R25, 0x4, R14 ;  /* 0x00000004190e7825 */ /* 0x000fc800078e020e */
[----:B---3--:R-:W-:Y:S01]  /*ed70*/  VIADD R27, R31, 0x1 ;  /* 0x000000011f1b7836 */ /* 0x008fe20000000000 */
[----:B----4-:R1:W-:Y:S04]  /*ed80*/  @!P1 STG.E desc[UR12][R20.64+0xc], R17 ;  /* 0x00000c1114009986 */ /* 0x0103e8000c10190c */
[----:B------:R-:W2:Y:S01]  /*ed90*/  @!P0 LDG.E R25, desc[UR12][R14.64] ;  /* 0x0000000c0e198981 */ /* 0x000ea2000c1e1900 */
        /* <DEDUP_REMOVED lines=8> */
[----:B-1----:R-:W-:Y:S01]  /*ee20*/  VIADD R21, R31, 0x3 ;  /* 0x000000031f157836 */ /* 0x002fe20000000000 */
[----:B--2---:R3:W-:Y:S11]  /*ee30*/  @!P1 STG.E desc[UR12][R22.64+0x4], R27 ;  /* 0x0000041b16009986 */ /* 0x0047f6000c10190c */
[----:B------:R-:W2:Y:S01]  /*ee40*/  @!P0 LDG.E R17, desc[UR12][R14.64+0x8] ;  /* 0x0000080c0e118981 */ /* 0x000ea2000c1e1900 */
[----:B------:R-:W-:-:S04]  /*ee50*/  ISETP.GT.AND P1, PT, R21, R18, PT ;  /* 0x000000121500720c */ /* 0x000fc80003f24270 */
[----:B------:R-:W-:Y:S01]  /*ee60*/  ISETP.LT.OR P1, PT, R21, 0x1, P1 ;  /* 0x000000011500780c */ /* 0x000fe20000f21670 */
[----:B--2---:R3:W-:-:S12]  /*ee70*/  @!P0 STG.E desc[UR12][R22.64+0x8], R17 ;  /* 0x0000081116008986 */ /* 0x0047d8000c10190c */
[----:B------:R-:W2:Y:S01]  /*ee80*/  @!P1 LDG.E R21, desc[UR12][R14.64+0xc] ;  /* 0x00000c0c0e159981 */ /* 0x000ea2000c1e1900 */
[----:B------:R-:W-:Y:S01]  /*ee90*/  VIADD R13, R13, 0x4 ;  /* 0x000000040d0d7836 */ /* 0x000fe20000000000 */
[----:B------:R-:W-:Y:S01]  /*eea0*/  PLOP3.LUT P0, PT, PT, PT, PT, 0x8, 0x80 ;  /* 0x000000000080781c */ /* 0x000fe20003f0e170 */
[----:B------:R-:W-:Y:S02]  /*eeb0*/  VIADD R16, R24, 0x4 ;  /* 0x0000000418107836 */ /* 0x000fe40000000000 */
[----:B------:R-:W-:Y:S01]  /*eec0*/  VIADD R13, R13, 0x4 ;  /* 0x000000040d0d7836 */ /* 0x000fe20000000000 */
[----:B--2---:R3:W-:Y:S09]  /*eed0*/  @!P1 STG.E desc[UR12][R22.64+0xc], R21 ;  /* 0x00000c1516009986 */ /* 0x0047f2000c10190c */
.L_x_302:
[----:B------:R-:W-:-:S13]  /*eee0*/  ISETP.NE.OR P0, PT, R13, RZ, P0 ;  /* 0x000000ff0d00720c */ /* 0x000fda0000705670 */
[----:B------:R-:W-:Y:S05]  /*eef0*/  @!P0 BRA `(.L_x_298) ;  /* 0x0000000000748947 */ /* 0x000fea0003800000 */
.L_x_299:
[----:B-1----:R-:W1:Y:S01]  /*ef00*/  LDC.64 R14, c[0x0][0x380] ;  /* 0x0000e000ff0e7b82 */ /* 0x002e620000000a00 */
[----:B--23--:R-:W-:-:S05]  /*ef10*/  IMAD.IADD R22, R9, 0x1, R16 ;  /* 0x0000000109167824 */ /* 0x00cfca00078e0210 */
[C---:B------:R-:W-:Y:S02]  /*ef20*/  ISETP.GT.AND P0, PT, R22.reuse, UR4, PT ;  /* 0x0000000416007c0c */ /* 0x040fe4000bf04270 */
[----:B------:R-:W-:Y:S02]  /*ef30*/  IADD3 R17, PT, PT, R3, -UR4, R22 ;  /* 0x8000000403117c10 */ /* 0x000fe4000fffe016 */
[----:B------:R-:W-:Y:S02]  /*ef40*/  ISETP.LT.OR P0, PT, R22, 0x1, P0 ;  /* 0x000000011600780c */ /* 0x000fe40000701670 */
[----:B------:R-:W-:-:S05]  /*ef50*/  IADD3 R17, PT, PT, R17, -0x2, RZ ;  /* 0xfffffffe11117810 */ /* 0x000fca0007ffe0ff */
[----:B-1----:R-:W-:-:S06]  /*ef60*/  IMAD.WIDE R14, R17, 0x4, R14 ;  /* 0x00000004110e7825 */ /* 0x002fcc00078e020e */
[----:B------:R-:W2:Y:S01]  /*ef70*/  @!P0 LDG.E R17, desc[UR12][R14.64] ;  /* 0x0000000c0e118981 */ /* 0x000ea2000c1e1900 */
[----:B------:R-:W-:Y:S02]  /*ef80*/  VIADD R18, R22, 0x1 ;  /* 0x0000000116127836 */ /* 0x000fe40000000000 */
[----:B----4-:R-:W-:-:S03]  /*ef90*/  IMAD.WIDE R20, R0, 0x4, R14 ;  /* 0x0000000400147825 */ /* 0x010fc600078e020e */
[----:B------:R-:W-:-:S04]  /*efa0*/  ISETP.GT.AND P1, PT, R18, UR4, PT ;  /* 0x0000000412007c0c */ /* 0x000fc8000bf24270 */
[C---:B------:R-:W-:Y:S01]  /*efb0*/  ISETP.GT.U32.OR P1, PT, R22.reuse, 0x7ffffffe, P1 ;  /* 0x7ffffffe1600780c */ /* 0x040fe20000f24470 */
[----:B------:R-:W-:Y:S01]  /*efc0*/  VIADD R18, R22, 0x2 ;  /* 0x0000000216127836 */ /* 0x000fe20000000000 */
[----:B--2---:R1:W-:Y:S11]  /*efd0*/  @!P0 STG.E desc[UR12][R20.64], R17 ;  /* 0x0000001114008986 */ /* 0x0043f6000c10190c */
[----:B------:R-:W2:Y:S01]  /*efe0*/  @!P1 LDG.E R23, desc[UR12][R14.64+0x4] ;  /* 0x0000040c0e179981 */ /* 0x000ea2000c1e1900 */
[----:B------:R-:W-:-:S04]  /*eff0*/  ISETP.GT.AND P0, PT, R18, UR4, PT ;  /* 0x0000000412007c0c */ /* 0x000fc8000bf04270 */
[----:B------:R-:W-:Y:S01]  /*f000*/  ISETP.LT.OR P0, PT, R18, 0x1, P0 ;  /* 0x000000011200780c */ /* 0x000fe20000701670 */
[----:B------:R-:W-:Y:S01]  /*f010*/  VIADD R18, R22, 0x3 ;  /* 0x0000000316127836 */ /* 0x000fe20000000000 */
[----:B--2---:R2:W-:Y:S11]  /*f020*/  @!P1 STG.E desc[UR12][R20.64+0x4], R23 ;  /* 0x0000041714009986 */ /* 0x0045f6000c10190c */
[----:B------:R-:W3:Y:S01]  /*f030*/  @!P0 LDG.E R25, desc[UR12][R14.64+0x8] ;  /* 0x0000080c0e198981 */ /* 0x000ee2000c1e1900 */
[----:B------:R-:W-:-:S04]  /*f040*/  ISETP.GT.AND P1, PT, R18, UR4, PT ;  /* 0x0000000412007c0c */ /* 0x000fc8000bf24270 */
[----:B------:R-:W-:Y:S01]  /*f050*/  ISETP.LT.OR P1, PT, R18, 0x1, P1 ;  /* 0x000000011200780c */ /* 0x000fe20000f21670 */
[----:B---3--:R2:W-:-:S12]  /*f060*/  @!P0 STG.E desc[UR12][R20.64+0x8], R25 ;  /* 0x0000081914008986 */ /* 0x0085d8000c10190c */
[----:B-1----:R-:W3:Y:S01]  /*f070*/  @!P1 LDG.E R17, desc[UR12][R14.64+0xc] ;  /* 0x00000c0c0e119981 */ /* 0x002ee2000c1e1900 */
[----:B------:R-:W-:Y:S02]  /*f080*/  VIADD R13, R13, 0x4 ;  /* 0x000000040d0d7836 */ /* 0x000fe40000000000 */
[----:B------:R-:W-:-:S03]  /*f090*/  VIADD R16, R16, 0x4 ;  /* 0x0000000410107836 */ /* 0x000fc60000000000 */
[----:B------:R-:W-:Y:S01]  /*f0a0*/  ISETP.NE.AND P0, PT, R13, RZ, PT ;  /* 0x000000ff0d00720c */ /* 0x000fe20003f05270 */
[----:B---3--:R2:W-:-:S12]  /*f0b0*/  @!P1 STG.E desc[UR12][R20.64+0xc], R17 ;  /* 0x00000c1114009986 */ /* 0x0085d8000c10190c */
[----:B------:R-:W-:Y:S05]  /*f0c0*/  @P0 BRA `(.L_x_299) ;  /* 0xfffffffc008c0947 */ /* 0x000fea000383ffff */
.L_x_298:
[----:B------:R-:W-:-:S13]  /*f0d0*/  ISETP.NE.AND P0, PT, R11, RZ, PT ;  /* 0x000000ff0b00720c */ /* 0x000fda0003f05270 */
[----:B------:R-:W-:Y:S05]  /*f0e0*/  @!P0 BRA `(.L_x_297) ;  /* 0x0000000000448947 */ /* 0x000fea0003800000 */
[----:B------:R-:W-:Y:S01]  /*f0f0*/  IMAD.MOV R11, RZ, RZ, -R11 ;  /* 0x000000ffff0b7224 */ /* 0x000fe200078e0a0b */
[----:B------:R-:W0:Y:S01]  /*f100*/  LDCU UR4, c[0x3][URZ] ;  /* 0x00c00000ff0477ac */ /* 0x000e220008000800 */
[----:B------:R-:W-:-:S05]  /*f110*/  NOP ;  /* 0x0000000000007918 */ /* 0x000fca0000000000 */
.L_x_303:
[----:B------:R-:W-:-:S05]  /*f120*/  IMAD.IADD R16, R9, 0x1, R2 ;  /* 0x0000000109107824 */ /* 0x000fca00078e0202 */
[----:B0-----:R-:W-:-:S04]  /*f130*/  ISETP.GT.AND P0, PT, R16, UR4, PT ;  /* 0x0000000410007c0c */ /* 0x001fc8000bf04270 */
[----:B------:R-:W-:-:S13]  /*f140*/  ISETP.LT.OR P0, PT, R16, 0x1, P0 ;  /* 0x000000011000780c */ /* 0x000fda0000701670 */
[----:B-1----:R-:W0:Y:S01]  /*f150*/  @!P0 LDC.64 R14, c[0x0][0x380] ;  /* 0x0000e000ff0e8b82 */ /* 0x002e220000000a00 */
[----:B------:R-:W-:-:S04]  /*f160*/  @!P0 IADD3 R13, PT, PT, R3, -UR4, R16 ;  /* 0x80000004030d8c10 */ /* 0x000fc8000fffe010 */
[----:B------:R-:W-:-:S05]  /*f170*/  @!P0 IADD3 R13, PT, PT, R13, -0x2, RZ ;  /* 0xfffffffe0d0d8810 */ /* 0x000fca0007ffe0ff */
[----:B0-----:R-:W-:-:S05]  /*f180*/  @!P0 IMAD.WIDE R14, R13, 0x4, R14 ;  /* 0x000000040d0e8825 */ /* 0x001fca00078e020e */
[----:B------:R-:W5:Y:S01]  /*f190*/  @!P0 LDG.E R13, desc[UR12][R14.64] ;  /* 0x0000000c0e0d8981 */ /* 0x000f62000c1e1900 */
[----:B--23--:R-:W-:-:S04]  /*f1a0*/  @!P0 IMAD.WIDE R16, R0, 0x4, R14 ;  /* 0x0000000400108825 */ /* 0x00cfc800078e020e */
[----:B------:R-:W-:Y:S02]  /*f1b0*/  VIADD R11, R11, 0x1 ;  /* 0x000000010b0b7836 */ /* 0x000fe40000000000 */
[----:B------:R-:W-:Y:S01]  /*f1c0*/  VIADD R2, R2, 0x1 ;  /* 0x0000000102027836 */ /* 0x000fe20000000000 */
[----:B-----5:R0:W-:Y:S02]  /*f1d0*/  @!P0 STG.E desc[UR12][R16.64], R13 ;  /* 0x0000000d10008986 */ /* 0x0201e4000c10190c */
[----:B------:R-:W-:-:S13]  /*f1e0*/  ISETP.NE.AND P0, PT, R11, RZ, PT ;  /* 0x000000ff0b00720c */ /* 0x000fda0003f05270 */
[----:B0-----:R-:W-:Y:S05]  /*f1f0*/  @P0 BRA `(.L_x_303) ;  /* 0xfffffffc00c80947 */ /* 0x001fea000383ffff */
.L_x_297:
[----:B------:R-:W5:Y:S08]  /*f200*/  LDC R18, c[0x3][RZ] ;  /* 0x00c00000ff127b82 */ /* 0x000f700000000800 */
[----:B--23--:R-:W2:Y:S01]  /*f210*/  LDC.64 R16, c[0x0][0x380] ;  /* 0x0000e000ff107b82 */ /* 0x00cea20000000a00 */
[C---:B-----5:R-:W-:Y:S02]  /*f220*/  VIADD R11, R18.reuse, 0x1 ;  /* 0x00000001120b7836 */ /* 0x060fe40000000000 */
[----:B------:R-:W-:-:S03]  /*f230*/  VIADD R3, R18, 0x2 ;  /* 0x0000000212037836 */ /* 0x000fc60000000000 */
[----:B------:R-:W-:Y:S01]  /*f240*/  ISETP.NE.AND P0, PT, R11, RZ, PT ;  /* 0x000000ff0b00720c */ /* 0x000fe20003f05270 */
[----:B----4-:R-:W-:-:S04]  /*f250*/  IMAD R21, R3, R18, R3 ;  /* 0x0000001203157224 */ /* 0x010fc800078e0203 */
[----:B------:R-:W-:-:S08]  /*f260*/  IMAD.IADD R11, R11, 0x1, R21 ;  /* 0x000000010b0b7824 */ /* 0x000fd000078e0215 */
[----:B--2---:R-:W-:Y:S01]  /*f270*/  @!P0 IMAD.WIDE.U32 R2, R11, 0x4, R16 ;  /* 0x000000040b028825 */ /* 0x004fe200078e0010 */
[----:B-1----:R-:W1:Y:S04]  /*f280*/  @P0 LDC.64 R22, c[0x0][0x380] ;  /* 0x0000e000ff160b82 */ /* 0x002e680000000a00 */
[----:B------:R-:W2:Y:S01]  /*f290*/  @!P0 LDG.E R0, desc[UR12][R2.64+0x4] ;  /* 0x0000040c02008981 */ /* 0x000ea2000c1e1900 */
[--C-:B------:R-:W-:Y:S01]  /*f2a0*/  @P0 IMAD.IADD R15, R21, 0x1, R18.reuse ;  /* 0x00000001150f0824 */ /* 0x100fe200078e0212 */
[----:B------:R-:W-:-:S03]  /*f2b0*/  @P0 IADD3 R13, PT, PT, R11, -0x2, -R18 ;  /* 0xfffffffe0b0d0810 */ /* 0x000fc60007ffe812 */
[----:B------:R-:W-:-:S04]  /*f2c0*/  @P0 IMAD.WIDE R14, R15, 0x4, R16 ;  /* 0x000000040f0e0825 */ /* 0x000fc800078e0210 */
[----:B------:R-:W-:-:S04]  /*f2d0*/  @P0 IMAD.WIDE R16, R13, 0x4, R16 ;  /* 0x000000040d100825 */ /* 0x000fc800078e0210 */
[----:B--2---:R-:W-:-:S04]  /*f2e0*/  @!P0 FADD R0, R0, R0 ;  /* 0x0000000000008221 */ /* 0x004fc80000000000 */
[----:B------:R-:W-:-:S05]  /*f2f0*/  @!P0 FMUL R11, R0, 0.5 ;  /* 0x3f000000000b8820 */ /* 0x000fca0000400000 */
[----:B------:R3:W-:Y:S04]  /*f300*/  @!P0 STG.E desc[UR12][R2.64], R11 ;  /* 0x0000000b02008986 */ /* 0x0007e8000c10190c */
[----:B------:R-:W2:Y:S04]  /*f310*/  @P0 LDG.E R14, desc[UR12][R14.64] ;  /* 0x0000000c0e0e0981 */ /* 0x000ea8000c1e1900 */
[----:B------:R-:W2:Y:S01]  /*f320*/  @P0 LDG.E R17, desc[UR12][R16.64] ;  /* 0x0000000c10110981 */ /* 0x000ea2000c1e1900 */
[----:B------:R-:W-:Y:S02]  /*f330*/  @P0 SHF.R.S32.HI R0, RZ, 0x1f, R21 ;  /* 0x0000001fff000819 */ /* 0x000fe40000011415 */
[----:B------:R-:W-:-:S04]  /*f340*/  @P0 IADD3 R13, P1, PT, R21, R18, RZ ;  /* 0x00000012150d0210 */ /* 0x000fc80007f3e0ff */
[----:B------:R-:W-:Y:S02]  /*f350*/  @P0 LEA.HI.X.SX32 R18, R18, R0, 0x1, P1 ;  /* 0x0000000012120211 */ /* 0x000fe400008f0eff */
[----:B-1----:R-:W-:-:S04]  /*f360*/  @P0 LEA R20, P1, R13, R22, 0x2 ;  /* 0x000000160d140211 */ /* 0x002fc800078210ff */
[----:B------:R-:W-:Y:S01]  /*f370*/  @P0 LEA.HI.X R21, R13, R23, R18, 0x2, P1 ;  /* 0x000000170d150211 */ /* 0x000fe200008f1412 */
[----:B--2---:R-:W-:-:S04]  /*f380*/  @P0 FADD R0, R14, R17 ;  /* 0x000000110e000221 */ /* 0x004fc80000000000 */
[----:B------:R-:W-:-:S05]  /*f390*/  @P0 FMUL R13, R0, 0.5 ;  /* 0x3f000000000d0820 */ /* 0x000fca0000400000 */
[----:B------:R3:W-:Y:S01]  /*f3a0*/  @P0 STG.E desc[UR12][R20.64+0x4], R13 ;  /* 0x0000040d14000986 */ /* 0x0007e2000c10190c */
[----:B------:R-:W-:Y:S05]  /*f3b0*/  BRA `(.L_x_290) ;  /* 0x0000004000e07947 */ /* 0x000fea0003800000 */
.L_x_292:
[----:B------:R-:W-:-:S13]  /*f3c0*/  ISETP.NE.AND P1, PT, R6, RZ, PT ;  /* 0x000000ff0600720c */ /* 0x000fda0003f25270 */
[----:B------:R-:W-:Y:S05]  /*f3d0*/  @P1 BRA `(.L_x_304) ;  /* 0x0000001400d01947 */ /* 0x000fea0003800000 */
[----:B------:R-:W-:-:S13]  /*f3e0*/  ISETP.GT.U32.AND P0, PT, R4, 0x7ffffffe, PT ;  /* 0x7ffffffe0400780c */ /* 0x000fda0003f04070 */
[----:B------:R-:W-:Y:S05]  /*f3f0*/  @P0 BRA `(.L_x_305) ;  /* 0x0000000c00bc0947 */ /* 0x000fea0003800000 */
[----:B------:R-:W-:Y:S01]  /*f400*/  ISETP.GE.U32.AND P0, PT, R4, 0x3, PT ;  /* 0x000000030400780c */ /* 0x000fe20003f06070 */
[----:B------:R-:W-:Y:S01]  /*f410*/  IMAD.MOV.U32 R0, RZ, RZ, RZ ;  /* 0x000000ffff007224 */ /* 0x000fe200078e00ff */
[----:B------:R-:W-:-:S11]  /*f420*/  LOP3.LUT R11, R8, 0x3, RZ, 0xc0, !PT ;  /* 0x00000003080b7812 */ /* 0x000fd600078ec0ff */
[----:B------:R-:W-:Y:S05]  /*f430*/  @!P0 BRA `(.L_x_306) ;  /* 0x0000000c00648947 */ /* 0x000fea0003800000 */
[----:B------:R-:W-:Y:S01]  /*f440*/  LOP3.LUT R0, R8, 0xfffffffc, RZ, 0xc0, !PT ;  /* 0xfffffffc08007812 */ /* 0x000fe200078ec0ff */
[----:B---3--:R-:W3:Y:S01]  /*f450*/  LDC.64 R2, c[0x0][0x380] ;  /* 0x0000e000ff027b82 */ /* 0x008ee20000000a00 */
[----:B------:R-:W0:Y:S01]  /*f460*/  LDCU UR7, c[0x3][URZ] ;  /* 0x00c00000ff0777ac */ /* 0x000e220008000800 */
[----:B------:R-:W-:Y:S01]  /*f470*/  IMAD.MOV.U32 R16, RZ, RZ, RZ ;  /* 0x000000ffff107224 */ /* 0x000fe200078e00ff */
[----:B------:R-:W-:-:S04]  /*f480*/  IADD3 R13, PT, PT, -R0, RZ, RZ ;  /* 0x000000ff000d7210 */ /* 0x000fc80007ffe1ff */
[----:B------:R-:W-:-:S13]  /*f490*/  ISETP.GE.AND P0, PT, R13, RZ, PT ;  /* 0x000000ff0d00720c */ /* 0x000fda0003f06270 */
[----:B0-----:R-:W-:Y:S05]  /*f4a0*/  @P0 BRA `(.L_x_307) ;  /* 0x0000000800d00947 */ /* 0x001fea0003800000 */
[----:B------:R-:W-:Y:S01]  /*f4b0*/  IMAD.MOV R14, RZ, RZ, -R13 ;  /* 0x000000ffff0e7224 */ /* 0x000fe200078e0a0d */
[----:B------:R-:W-:-:S04]  /*f4c0*/  PLOP3.LUT P0, PT, PT, PT, PT, 0x80, 0x8 ;  /* 0x000000000008781c */ /* 0x000fc80003f0f070 */
[----:B------:R-:W-:-:S13]  /*f4d0*/  ISETP.GT.AND P1, PT, R14, 0xc, PT ;  /* 0x0000000c0e00780c */ /* 0x000fda0003f24270 */
[----:B------:R-:W-:Y:S05]  /*f4e0*/  @!P1 BRA `(.L_x_308) ;  /* 0x0000000400c09947 */ /* 0x000fea0003800000 */
[----:B-1----:R-:W0:Y:S01]  /*f4f0*/  LDC.64 R14, c[0x0][0x380] ;  /* 0x0000e000ff0e7b82 */ /* 0x002e220000000a00 */
[----:B------:R-:W-:Y:S01]  /*f500*/  PLOP3.LUT P0, PT, PT, PT, PT, 0x8, 0x80 ;  /* 0x000000000080781c */ /* 0x000fe20003f0e170 */
[----:B------:R-:W1:Y:S01]  /*f510*/  LDCU UR4, c[0x3][URZ] ;  /* 0x00c00000ff0477ac */ /* 0x000e620008000800 */
[----:B------:R-:W-:-:S11]  /*f520*/  NOP ;  /* 0x0000000000007918 */ /* 0x000fd60000000000 */
.L_x_309:
[----:B-1----:R-:W-:-:S04]  /*f530*/  IMAD.IADD R17, R9, 0x1, R16 ;  /* 0x0000000109117824 */ /* 0x002fc800078e0210 */
[C---:B------:R-:W-:Y:S01]  /*f540*/  VIADD R25, R17.reuse, UR16 ;  /* 0x0000001011197c36 */ /* 0x040fe20008000000 */
[----:B-1----:R-:W-:-:S03]  /*f550*/  ISETP.GT.AND P1, PT, R17, UR4, PT ;  /* 0x0000000411007c0c */ /* 0x002fc6000bf24270 */
[----:B0-----:R-:W-:Y:S01]  /*f560*/  IMAD.WIDE R24, R25, 0x4, R14 ;  /* 0x0000000419187825 */ /* 0x001fe200078e020e */
[----:B------:R-:W-:-:S13]  /*f570*/  ISETP.LT.OR P1, PT, R17, 0x1, P1 ;  /* 0x000000011100780c */ /* 0x000fda0000f21670 */
[----:B------:R-:W5:Y:S01]  /*f580*/  @!P1 LDG.E R27, desc[UR12][R24.64] ;  /* 0x0000000c181b9981 */ /* 0x000f62000c1e1900 */
[C---:B----4-:R-:W-:Y:S02]  /*f590*/  VIADD R23, R17.reuse, 0x1 ;  /* 0x0000000111177836 */ /* 0x050fe40000000000 */
[----:B------:R-:W-:-:S03]  /*f5a0*/  @!P1 IMAD.WIDE.U32 R20, R17, 0x4, R14 ;  /* 0x0000000411149825 */ /* 0x000fc600078e000e */
[----:B------:R-:W-:-:S04]  /*f5b0*/  ISETP.GT.AND P2, PT, R23, UR4, PT ;  /* 0x0000000417007c0c */ /* 0x000fc8000bf44270 */
[C---:B------:R-:W-:Y:S01]  /*f5c0*/  ISETP.GT.U32.OR P2, PT, R17.reuse, 0x7ffffffe, P2 ;  /* 0x7ffffffe1100780c */ /* 0x040fe20001744470 */
[----:B------:R-:W-:Y:S01]  /*f5d0*/  VIADD R33, R17, 0x2 ;  /* 0x0000000211217836 */ /* 0x000fe20000000000 */
[----:B-----5:R0:W-:Y:S11]  /*f5e0*/  @!P1 STG.E desc[UR12][R20.64], R27 ;  /* 0x0000001b14009986 */ /* 0x0201f6000c10190c */
[----:B--2---:R-:W2:Y:S01]  /*f5f0*/  @!P2 LDG.E R29, desc[UR12][R24.64+0x4] ;  /* 0x0000040c181da981 */ /* 0x004ea2000c1e1900 */
[----:B------:R-:W-:Y:S01]  /*f600*/  ISETP.GT.AND P1, PT, R33, UR4, PT ;  /* 0x0000000421007c0c */ /* 0x000fe2000bf24270 */
[----:B------:R-:W-:-:S03]  /*f610*/  @!P2 IMAD.WIDE.U32 R22, R23, 0x4, R14 ;  /* 0x000000041716a825 */ /* 0x000fc600078e000e */
[----:B------:R-:W-:Y:S01]  /*f620*/  ISETP.LT.OR P1, PT, R33, 0x1, P1 ;  /* 0x000000012100780c */ /* 0x000fe20000f21670 */
[----:B------:R-:W-:Y:S01]  /*f630*/  VIADD R35, R17, 0x3 ;  /* 0x0000000311237836 */ /* 0x000fe20000000000 */
[----:B--2---:R1:W-:Y:S11]  /*f640*/  @!P2 STG.E desc[UR12][R22.64], R29 ;  /* 0x0000001d1600a986 */ /* 0x0043f6000c10190c */
[----:B------:R-:W2:Y:S01]  /*f650*/  @!P1 LDG.E R31, desc[UR12][R24.64+0x8] ;  /* 0x0000080c181f9981 */ /* 0x000ea2000c1e1900 */
[----:B------:R-:W-:Y:S01]  /*f660*/  ISETP.GT.AND P2, PT, R35, UR4, PT ;  /* 0x0000000423007c0c */ /* 0x000fe2000bf44270 */
[----:B0-----:R-:W-:-:S03]  /*f670*/  @!P1 IMAD.WIDE.U32 R20, R33, 0x4, R14 ;  /* 0x0000000421149825 */ /* 0x001fc600078e000e */
[----:B------:R-:W-:Y:S02]  /*f680*/  ISETP.LT.OR P2, PT, R35, 0x1, P2 ;  /* 0x000000012300780c */ /* 0x000fe40001741670 */
[----:B------:R-:W-:Y:S01]  /*f690*/  IADD3 R37, PT, PT, R9, 0x4, R16 ;  /* 0x0000000409257810 */ /* 0x000fe20007ffe010 */
[----:B--2---:R0:W-:Y:S10]  /*f6a0*/  @!P1 STG.E desc[UR12][R20.64], R31 ;  /* 0x0000001f14009986 */ /* 0x0041f4000c10190c */
[----:B------:R-:W2:Y:S01]  /*f6b0*/  @!P2 LDG.E R33, desc[UR12][R24.64+0xc] ;  /* 0x00000c0c1821a981 */ /* 0x000ea2000c1e1900 */
[----:B------:R-:W-:Y:S01]  /*f6c0*/  ISETP.GT.AND P1, PT, R37, UR4, PT ;  /* 0x0000000425007c0c */ /* 0x000fe2000bf24270 */
[----:B-1----:R-:W-:Y:S01]  /*f6d0*/  @!P2 IMAD.WIDE.U32 R22, R35, 0x4, R14 ;  /* 0x000000042316a825 */ /* 0x002fe200078e000e */
[----:B------:R-:W-:-:S02]  /*f6e0*/  IADD3 R27, PT, PT, R37, UR16, RZ ;  /* 0x00000010251b7c10 */ /* 0x000fc4000fffe0ff */
[----:B------:R-:W-:-:S03]  /*f6f0*/  ISETP.LT.OR P1, PT, R37, 0x1, P1 ;  /* 0x000000012500780c */ /* 0x000fc60000f21670 */
[----:B------:R-:W-:-:S04]  /*f700*/  IMAD.WIDE R26, R27, 0x4, R14 ;  /* 0x000000041b1a7825 */ /* 0x000fc800078e020e */
[----:B------:R-:W-:Y:S01]  /*f710*/  VIADD R35, R17, 0x5 ;  /* 0x0000000511237836 */ /* 0x000fe20000000000 */
[----:B--2---:R1:W-:Y:S05]  /*f720*/  @!P2 STG.E desc[UR12][R22.64], R33 ;  /* 0x000000211600a986 */ /* 0x0043ea000c10190c */
[----:B------:R-:W2:Y:S01]  /*f730*/  @!P1 LDG.E R29, desc[UR12][R26.64] ;  /* 0x0000000c1a1d9981 */ /* 0x000ea2000c1e1900 */
[----:B------:R-:W-:Y:S01]  /*f740*/  ISETP.GT.AND P2, PT, R35, UR4, PT ;  /* 0x0000000423007c0c */ /* 0x000fe2000bf44270 */
[----:B0-----:R-:W-:-:S03]  /*f750*/  @!P1 IMAD.WIDE.U32 R20, R37, 0x4, R14 ;  /* 0x0000000425149825 */ /* 0x001fc600078e000e */
[----:B------:R-:W-:Y:S01]  /*f760*/  ISETP.GT.U32.OR P2, PT, R37, 0x7ffffffe, P2 ;  /* 0x7ffffffe2500780c */ /* 0x000fe20001744470 */
[----:B------:R-:W-:Y:S01]  /*f770*/  VIADD R37, R17, 0x6 ;  /* 0x0000000611257836 */ /* 0x000fe20000000000 */
[----:B--2---:R0:W-:Y:S11]  /*f780*/  @!P1 STG.E desc[UR12][R20.64], R29 ;  /* 0x0000001d14009986 */ /* 0x0041f6000c10190c */
[----:B------:R-:W2:Y:S01]  /*f790*/  @!P2 LDG.E R25, desc[UR12][R26.64+0x4] ;  /* 0x0000040c1a19a981 */ /* 0x000ea2000c1e1900 */
[----:B------:R-:W-:Y:S01]  /*f7a0*/  ISETP.GT.AND P1, PT, R37, UR4, PT ;  /* 0x0000000425007c0c */ /* 0x000fe2000bf24270 */
[----:B-1----:R-:W-:-:S03]  /*f7b0*/  @!P2 IMAD.WIDE.U32 R22, R35, 0x4, R14 ;  /* 0x000000042316a825 */ /* 0x002fc600078e000e */
        /* <DEDUP_REMOVED lines=10> */
[C---:B------:R-:W-:Y:S01]  /*f860*/  ISETP.GT.AND P1, PT, R35.reuse, UR4, PT ;  /* 0x0000000423007c0c */ /* 0x040fe2000bf24270 */
[----:B-1----:R-:W-:-:S02]  /*f870*/  VIADD R25, R35, UR16 ;  /* 0x0000001023197c36 */ /* 0x002fc40008000000 */
[----:B------:R-:W-:Y:S01]  /*f880*/  @!P2 IMAD.WIDE.U32 R22, R33, 0x4, R14 ;  /* 0x000000042116a825 */ /* 0x000fe200078e000e */
        /* <DEDUP_REMOVED lines=45> */
[C---:B------:R-:W-:Y:S02]  /*fb60*/  ISETP.LT.OR P2, PT, R35.reuse, 0x1, P2 ;  /* 0x000000012300780c */ /* 0x040fe40001741670 */
[----:B--2---:R1:W-:Y:S11]  /*fb70*/  @!P1 STG.E desc[UR12][R20.64], R31 ;  /* 0x0000001f14009986 */ /* 0x0043f6000c10190c */
[----:B------:R-:W2:Y:S01]  /*fb80*/  @!P2 LDG.E R17, desc[UR12][R26.64+0xc] ;  /* 0x00000c0c1a11a981 */ /* 0x000ea2000c1e1900 */
[----:B------:R-:W-:-:S04]  /*fb90*/  @!P2 IMAD.WIDE.U32 R24, R35, 0x4, R14 ;  /* 0x000000042318a825 */ /* 0x000fc800078e000e */
[----:B------:R-:W-:Y:S02]  /*fba0*/  VIADD R13, R13, 0x10 ;  /* 0x000000100d0d7836 */ /* 0x000fe40000000000 */
[----:B------:R-:W-:-:S03]  /*fbb0*/  VIADD R16, R16, 0x10 ;  /* 0x0000001010107836 */ /* 0x000fc60000000000 */
[----:B------:R-:W-:Y:S01]  /*fbc0*/  ISETP.GE.AND P1, PT, R13, -0xc, PT ;  /* 0xfffffff40d00780c */ /* 0x000fe20003f26270 */
[----:B--2---:R1:W-:-:S12]  /*fbd0*/  @!P2 STG.E desc[UR12][R24.64], R17 ;  /* 0x000000111800a986 */ /* 0x0043d8000c10190c */
[----:B------:R-:W-:Y:S05]  /*fbe0*/  @!P1 BRA `(.L_x_309) ;  /* 0xfffffff800509947 */ /* 0x000fea000383ffff */
.L_x_308:
[----:B------:R-:W-:-:S05]  /*fbf0*/  IMAD.MOV R14, RZ, RZ, -R13 ;  /* 0x000000ffff0e7224 */ /* 0x000fca00078e0a0d */
[----:B------:R-:W-:-:S13]  /*fc00*/  ISETP.GT.AND P1, PT, R14, 0x4, PT ;  /* 0x000000040e00780c */ /* 0x000fda0003f24270 */
[----:B------:R-:W-:Y:S05]  /*fc10*/  @!P1 BRA `(.L_x_310) ;  /* 0x0000000000ec9947 */ /* 0x000fea0003800000 */
[----:B------:R-:W0:Y:S01]  /*fc20*/  LDCU UR4, c[0x3][URZ] ;  /* 0x00c00000ff0477ac */ /* 0x000e220008000800 */
[----:B-1----:R-:W1:Y:S01]  /*fc30*/  LDC.64 R14, c[0x0][0x380] ;  /* 0x0000e000ff0e7b82 */ /* 0x002e620000000a00 */
[----:B----4-:R-:W-:-:S05]  /*fc40*/  IMAD.IADD R31, R9, 0x1, R16 ;  /* 0x00000001091f7824 */ /* 0x010fca00078e0210 */
[C---:B------:R-:W-:Y:S02]  /*fc50*/  IADD3 R25, PT, PT, R31.reuse, UR16, RZ ;  /* 0x000000101f197c10 */ /* 0x040fe4000fffe0ff */
[----:B0-----:R-:W-:-:S04]  /*fc60*/  ISETP.GT.AND P0, PT, R31, UR4, PT ;  /* 0x000000041f007c0c */ /* 0x001fc8000bf04270 */
[----:B------:R-:W-:Y:S01]  /*fc70*/  ISETP.LT.OR P0, PT, R31, 0x1, P0 ;  /* 0x000000011f00780c */ /* 0x000fe20000701670 */
[----:B-1----:R-:W-:-:S12]  /*fc80*/  IMAD.WIDE R24, R25, 0x4, R14 ;  /* 0x0000000419187825 */ /* 0x002fd800078e020e */
[----:B------:R-:W4:Y:S01]  /*fc90*/  @!P0 LDG.E R17, desc[UR12][R24.64] ;  /* 0x0000000c18118981 */ /* 0x000f22000c1e1900 */
[C---:B------:R-:W-:Y:S02]  /*fca0*/  VIADD R23, R31.reuse, 0x1 ;  /* 0x000000011f177836 */ /* 0x040fe40000000000 */
[----:B------:R-:W-:-:S03]  /*fcb0*/  @!P0 IMAD.WIDE.U32 R20, R31, 0x4, R14 ;  /* 0x000000041f148825 */ /* 0x000fc600078e000e */
[----:B------:R-:W-:-:S04]  /*fcc0*/  ISETP.GT.AND P1, PT, R23, UR4, PT ;  /* 0x0000000417007c0c */ /* 0x000fc8000bf24270 */
[C---:B------:R-:W-:Y:S01]  /*fcd0*/  ISETP.GT.U32.OR P1, PT, R31.reuse, 0x7ffffffe, P1 ;  /* 0x7ffffffe1f00780c */ /* 0x040fe20000f24470 */
[----:B------:R-:W-:Y:S01]  /*fce0*/  VIADD R33, R31, 0x2 ;  /* 0x000000021f217836 */ /* 0x000fe20000000000 */
[----:B----4-:R0:W-:Y:S11]  /*fcf0*/  @!P0 STG.E desc[UR12][R20.64], R17 ;  /* 0x0000001114008986 */ /* 0x0101f6000c10190c */
[----:B------:R-:W4:Y:S01]  /*fd00*/  @!P1 LDG.E R27, desc[UR12][R24.64+0x4] ;  /* 0x0000040c181b9981 */ /* 0x000f22000c1e1900 */
[----:B------:R-:W-:Y:S01]  /*fd10*/  ISETP.GT.AND P0, PT, R33, UR4, PT ;  /* 0x0000000421007c0c */ /* 0x000fe2000bf04270 */
[----:B------:R-:W-:-:S03]  /*fd20*/  @!P1 IMAD.WIDE.U32 R22, R23, 0x4, R14 ;  /* 0x0000000417169825 */ /* 0x000fc600078e000e */
[----:B------:R-:W-:Y:S01]  /*fd30*/  ISETP.LT.OR P0, PT, R33, 0x1, P0 ;  /* 0x000000012100780c */ /* 0x000fe20000701670 */
[----:B--2---:R-:W-:Y:S01]  /*fd40*/  VIADD R35, R31, 0x3 ;  /* 0x000000031f237836 */ /* 0x004fe20000000000 */
[----:B----4-:R1:W-:Y:S11]  /*fd50*/  @!P1 STG.E desc[UR12][R22.64], R27 ;  /* 0x0000001b16009986 */ /* 0x0103f6000c10190c */
[----:B------:R-:W2:Y:S01]  /*fd60*/  @!P0 LDG.E R29, desc[UR12][R24.64+0x8] ;  /* 0x0000080c181d8981 */ /* 0x000ea2000c1e1900 */
[----:B------:R-:W-:Y:S01]  /*fd70*/  ISETP.GT.AND P1, PT, R35, UR4, PT ;  /* 0x0000000423007c0c */ /* 0x000fe2000bf24270 */
[----:B0-----:R-:W-:-:S03]  /*fd80*/  @!P0 IMAD.WIDE.U32 R20, R33, 0x4, R14 ;  /* 0x0000000421148825 */ /* 0x001fc600078e000e */
[----:B------:R-:W-:Y:S01]  /*fd90*/  ISETP.LT.OR P1, PT, R35, 0x1, P1 ;  /* 0x000000012300780c */ /* 0x000fe20000f21670 */
[----:B------:R-:W-:-:S04]  /*fda0*/  VIADD R18, R16, 0x4 ;  /* 0x0000000410127836 */ /* 0x000fc80000000000 */
[----:B------:R-:W-:Y:S01]  /*fdb0*/  IMAD.IADD R33, R9, 0x1, R18 ;  /* 0x0000000109217824 */ /* 0x000fe200078e0212 */
[----:B--2---:R0:W-:Y:S07]  /*fdc0*/  @!P0 STG.E desc[UR12][R20.64], R29 ;  /* 0x0000001d14008986 */ /* 0x0041ee000c10190c */
[----:B------:R-:W2:Y:S01]  /*fdd0*/  @!P1 LDG.E R31, desc[UR12][R24.64+0xc] ;  /* 0x00000c0c181f9981 */ /* 0x000ea2000c1e1900 */
[C---:B------:R-:W-:Y:S01]  /*fde0*/  ISETP.GT.AND P0, PT, R33.reuse, UR4, PT ;  /* 0x0000000421007c0c */ /* 0x040fe2000bf04270 */
[----:B-1----:R-:W-:-:S02]  /*fdf0*/  VIADD R23, R33, UR16 ;  /* 0x0000001021177c36 */ /* 0x002fc40008000000 */
[----:B------:R-:W-:Y:S01]  /*fe00*/  @!P1 IMAD.WIDE.U32 R16, R35, 0x4, R14 ;  /* 0x0000000423109825 */ /* 0x000fe200078e000e */
[----:B------:R-:W-:-:S03]  /*fe10*/  ISETP.LT.OR P0, PT, R33, 0x1, P0 ;  /* 0x000000012100780c */ /* 0x000fc60000701670 */
[----:B------:R-:W-:-:S04]  /*fe20*/  IMAD.WIDE R22, R23, 0x4, R14 ;  /* 0x0000000417167825 */ /* 0x000fc800078e020e */
[----:B0-----:R-:W-:Y:S01]  /*fe30*/  VIADD R29, R33, 0x1 ;  /* 0x00000001211d7836 */ /* 0x001fe20000000000 */
[----:B--2---:R0:W-:Y:S05]  /*fe40*/  @!P1 STG.E desc[UR12][R16.64], R31 ;  /* 0x0000001f10009986 */ /* 0x0041ea000c10190c */
[----:B------:R-:W2:Y:S01]  /*fe50*/  @!P0 LDG.E R27, desc[UR12][R22.64] ;  /* 0x0000000c161b8981 */ /* 0x000ea2000c1e1900 */
[----:B------:R-:W-:Y:S01]  /*fe60*/  ISETP.GT.AND P1, PT, R29, UR4, PT ;  /* 0x000000041d007c0c */ /* 0x000fe2000bf24270 */
[----:B------:R-:W-:-:S03]  /*fe70*/  @!P0 IMAD.WIDE.U32 R20, R33, 0x4, R14 ;  /* 0x0000000421148825 */ /* 0x000fc600078e000e */
[C---:B------:R-:W-:Y:S02]  /*fe80*/  ISETP.GT.U32.OR P1, PT, R33.reuse, 0x7ffffffe, P1 ;  /* 0x7ffffffe2100780c */ /* 0x040fe40000f24470 */
[----:B------:R-:W-:Y:S01]  /*fe90*/  IADD3 R35, PT, PT, R33, 0x2, RZ ;  /* 0x0000000221237810 */ /* 0x000fe20007ffe0ff */
[----:B--2---:R1:W-:Y:S10]  /*fea0*/  @!P0 STG.E desc[UR12][R20.64], R27 ;  /* 0x0000001b14008986 */ /* 0x0043f4000c10190c */
[----:B------:R-:W2:Y:S01]  /*feb0*/  @!P1 LDG.E R25, desc[UR12][R22.64+0x4] ;  /* 0x0000040c16199981 */ /* 0x000ea2000c1e1900 */
[----:B------:R-:W-:Y:S01]  /*fec0*/  ISETP.GT.AND P0, PT, R35, UR4, PT ;  /* 0x0000000423007c0c */ /* 0x000fe2000bf04270 */
[----:B0-----:R-:W-:-:S03]  /*fed0*/  @!P1 IMAD.WIDE.U32 R16, R29, 0x4, R14 ;  /* 0x000000041d109825 */ /* 0x001fc600078e000e */
[----:B------:R-:W-:Y:S01]  /*fee0*/  ISETP.LT.OR P0, PT, R35, 0x1, P0 ;  /* 0x000000012300780c */ /* 0x000fe20000701670 */
[----:B------:R-:W-:Y:S01]  /*fef0*/  VIADD R33, R33, 0x3 ;  /* 0x0000000321217836 */ /* 0x000fe20000000000 */
[----:B--2---:R0:W-:Y:S11]  /*ff00*/  @!P1 STG.E desc[UR12][R16.64], R25 ;  /* 0x0000001910009986 */ /* 0x0041f6000c10190c */
[----:B------:R-:W2:Y:S01]  /*ff10*/  @!P0 LDG.E R29, desc[UR12][R22.64+0x8] ;  /* 0x0000080c161d8981 */ /* 0x000ea2000c1e1900 */
[----:B------:R-:W-:Y:S01]  /*ff20*/  ISETP.GT.AND P1, PT, R33, UR4, PT ;  /* 0x0000000421007c0c */ /* 0x000fe2000bf24270 */
[----:B-1----:R-:W-:-:S03]  /*ff30*/  @!P0 IMAD.WIDE.U32 R20, R35, 0x4, R14 ;  /* 0x0000000423148825 */ /* 0x002fc600078e000e */
[C---:B------:R-:W-:Y:S02]  /*ff40*/  ISETP.LT.OR P1, PT, R33.reuse, 0x1, P1 ;  /* 0x000000012100780c */ /* 0x040fe40000f21670 */
[----:B--2---:R1:W-:Y:S11]  /*ff50*/  @!P0 STG.E desc[UR12][R20.64], R29 ;  /* 0x0000001d14008986 */ /* 0x0043f6000c10190c */
[----:B------:R-:W2:Y:S01]  /*ff60*/  @!P1 LDG.E R27, desc[UR12][R22.64+0xc] ;  /* 0x00000c0c161b9981 */ /* 0x000ea2000c1e1900 */
[----:B------:R-:W-:Y:S01]  /*ff70*/  @!P1 IMAD.WIDE.U32 R14, R33, 0x4, R14 ;  /* 0x00000004210e9825 */ /* 0x000fe200078e000e */
[----:B------:R-:W-:-:S03]  /*ff80*/  PLOP3.LUT P0, PT, PT, PT, PT, 0x8, 0x80 ;  /* 0x000000000080781c */ /* 0x000fc60003f0e170 */
[----:B------:R-:W-:Y:S02]  /*ff90*/  VIADD R13, R13, 0x4 ;  /* 0x000000040d0d7836 */ /* 0x000fe40000000000 */
[----:B0-----:R-:W-:Y:S02]  /*ffa0*/  VIADD R16, R18, 0x4 ;  /* 0x0000000412107836 */ /* 0x001fe40000000000 */
[----:B------:R-:W-:Y:S01]  /*ffb0*/  VIADD R13, R13, 0x4 ;  /* 0x000000040d0d7836 */ /* 0x000fe20000000000 */
[----:B--2---:R1:W-:Y:S06]  /*ffc0*/  @!P1 STG.E desc[UR12][R14.64], R27 ;  /* 0x0000001b0e009986 */ /* 0x0043ec000c10190c */
.L_x_310:
[----:B------:R-:W-:-:S13]  /*ffd0*/  ISETP.EQ.AND P1, PT, R13, RZ, PT ;  /* 0x000000ff0d00720c */ /* 0x000fda0003f22270 */
[----:B------:R-:W-:Y:S05]  /*ffe0*/  @!P0 BRA P1, `(.L_x_306) ;  /* 0x0000000000788947 */ /* 0x000fea0000800000 */
.L_x_307:
[----:B-1--4-:R-:W-:-:S04]  /*fff0*/  IMAD.IADD R23, R9, 0x1, R16 ;  /* 0x0000000109177824 */ /* 0x012fc800078e0210 */
[C---:B------:R-:W-:Y:S01]  /*10000*/  VIADD R25, R23.reuse, UR16 ;  /* 0x0000001017197c36 */ /* 0x040fe20008000000 */
[----:B------:R-:W-:-:S03]  /*10010*/  ISETP.GT.AND P0, PT, R23, UR7, PT ;  /* 0x0000000717007c0c */ /* 0x000fc6000bf04270 */
[----:B---3--:R-:W-:Y:S01]  /*10020*/  IMAD.WIDE R24, R25, 0x4, R2 ;  /* 0x0000000419187825 */ /* 0x008fe200078e0202 */
[----:B------:R-:W-:-:S13]  /*10030*/  ISETP.LT.OR P0, PT, R23, 0x1, P0 ;  /* 0x000000011700780c */ /* 0x000fda0000701670 */
[----:B------:R-:W3:Y:S01]  /*10040*/  @!P0 LDG.E R17, desc[UR12][R24.64] ;  /* 0x0000000c18118981 */ /* 0x000ee2000c1e1900 */
[C---:B------:R-:W-:Y:S02]  /*10050*/  VIADD R21, R23.reuse, 0x1 ;  /* 0x0000000117157836 */ /* 0x040fe40000000000 */
[----:B------:R-:W-:-:S03]  /*10060*/  @!P0 IMAD.WIDE.U32 R14, R23, 0x4, R2 ;  /* 0x00000004170e8825 */ /* 0x000fc600078e0002 */
[----:B------:R-:W-:-:S04]  /*10070*/  ISETP.GT.AND P1, PT, R21, UR7, PT ;  /* 0x0000000715007c0c */ /* 0x000fc8000bf24270 */
[C---:B------:R-:W-:Y:S02]  /*10080*/  ISETP.GT.U32.OR P1, PT, R23.reuse, 0x7ffffffe, P1 ;  /* 0x7ffffffe1700780c */ /* 0x040fe40000f24470 */
[----:B------:R-:W-:Y:S01]  /*10090*/  IADD3 R31, PT, PT, R23, 0x2, RZ ;  /* 0x00000002171f7810 */ /* 0x000fe20007ffe0ff */
[----:B---3--:R0:W-:Y:S10]  /*100a0*/  @!P0 STG.E desc[UR12][R14.64], R17 ;  /* 0x000000110e008986 */ /* 0x0081f4000c10190c */
[----:B------:R-:W3:Y:S01]  /*100b0*/  @!P1 LDG.E R27, desc[UR12][R24.64+0x4] ;  /* 0x0000040c181b9981 */ /* 0x000ee2000c1e1900 */
[----:B------:R-:W-:Y:S01]  /*100c0*/  ISETP.GT.AND P0, PT, R31, UR7, PT ;  /* 0x000000071f007c0c */ /* 0x000fe2000bf04270 */
[----:B------:R-:W-:-:S03]  /*100d0*/  @!P1 IMAD.WIDE.U32 R20, R21, 0x4, R2 ;  /* 0x0000000415149825 */ /* 0x000fc600078e0002 */
[----:B------:R-:W-:Y:S01]  /*100e0*/  ISETP.LT.OR P0, PT, R31, 0x1, P0 ;  /* 0x000000011f00780c */ /* 0x000fe20000701670 */
[----:B------:R-:W-:Y:S01]  /*100f0*/  VIADD R23, R23, 0x3 ;  /* 0x0000000317177836 */ /* 0x000fe20000000000 */
[----:B---3--:R1:W-:Y:S11]  /*10100*/  @!P1 STG.E desc[UR12][R20.64], R27 ;  /* 0x0000001b14009986 */ /* 0x0083f6000c10190c */
[----:B--2---:R-:W2:Y:S01]  /*10110*/  @!P0 LDG.E R29, desc[UR12][R24.64+0x8] ;  /* 0x0000080c181d8981 */ /* 0x004ea2000c1e1900 */
        /* <DEDUP_REMOVED lines=8> */
[----:B------:R-:W-:Y:S01]  /*101a0*/  ISETP.NE.AND P0, PT, R13, RZ, PT ;  /* 0x000000ff0d00720c */ /* 0x000fe20003f05270 */
[----:B--2---:R1:W-:-:S12]  /*101b0*/  @!P1 STG.E desc[UR12][R22.64], R17 ;  /* 0x0000001116009986 */ /* 0x0043d8000c10190c */
[----:B------:R-:W-:Y:S05]  /*101c0*/  @P0 BRA `(.L_x_307) ;  /* 0xfffffffc00880947 */ /* 0x000fea000383ffff */
.L_x_306:
[----:B------:R-:W-:-:S13]  /*101d0*/  ISETP.NE.AND P0, PT, R11, RZ, PT ;  /* 0x000000ff0b00720c */ /* 0x000fda0003f05270 */
[----:B------:R-:W-:Y:S05]  /*101e0*/  @!P0 BRA `(.L_x_305) ;  /* 0x0000000000408947 */ /* 0x000fea0003800000 */
[----:B------:R-:W-:Y:S01]  /*101f0*/  IMAD.MOV R11, RZ, RZ, -R11 ;  /* 0x000000ffff0b7224 */ /* 0x000fe200078e0a0b */
[----:B------:R-:W0:Y:S01]  /*10200*/  LDCU UR4, c[0x3][URZ] ;  /* 0x00c00000ff0477ac */ /* 0x000e220008000800 */
[----:B------:R-:W-:-:S05]  /*10210*/  NOP ;  /* 0x0000000000007918 */ /* 0x000fca0000000000 */
.L_x_311:
[----:B------:R-:W-:-:S05]  /*10220*/  IMAD.IADD R13, R9, 0x1, R0 ;  /* 0x00000001090d7824 */ /* 0x000fca00078e0200 */
[----:B0-----:R-:W-:-:S04]  /*10230*/  ISETP.GT.AND P0, PT, R13, UR4, PT ;  /* 0x000000040d007c0c */ /* 0x001fc8000bf04270 */
[----:B------:R-:W-:-:S13]  /*10240*/  ISETP.LT.OR P0, PT, R13, 0x1, P0 ;  /* 0x000000010d00780c */ /* 0x000fda0000701670 */
[----:B-1-3--:R-:W0:Y:S01]  /*10250*/  @!P0 LDC.64 R14, c[0x0][0x380] ;  /* 0x0000e000ff0e8b82 */ /* 0x00ae220000000a00 */
[----:B------:R-:W-:-:S04]  /*10260*/  @!P0 VIADD R3, R13, UR16 ;  /* 0x000000100d038c36 */ /* 0x000fc80008000000 */
[----:B0-----:R-:W-:-:S06]  /*10270*/  @!P0 IMAD.WIDE R2, R3, 0x4, R14 ;  /* 0x0000000403028825 */ /* 0x001fcc00078e020e */
[----:B------:R-:W3:Y:S01]  /*10280*/  @!P0 LDG.E R3, desc[UR12][R2.64] ;  /* 0x0000000c02038981 */ /* 0x000ee2000c1e1900 */
[----:B------:R-:W-:Y:S01]  /*10290*/  @!P0 IMAD.WIDE.U32 R14, R13, 0x4, R14 ;  /* 0x000000040d0e8825 */ /* 0x000fe200078e000e */
[----:B------:R-:W-:-:S03]  /*102a0*/  IADD3 R0, PT, PT, R0, 0x1, RZ ;  /* 0x0000000100007810 */ /* 0x000fc60007ffe0ff */
[----:B------:R-:W-:Y:S01]  /*102b0*/  VIADD R11, R11, 0x1 ;  /* 0x000000010b0b7836 */ /* 0x000fe20000000000 */
[----:B---3--:R0:W-:Y:S04]  /*102c0*/  @!P0 STG.E desc[UR12][R14.64], R3 ;  /* 0x000000030e008986 */ /* 0x0081e8000c10190c */
[----:B------:R-:W-:-:S13]  /*102d0*/  ISETP.NE.AND P0, PT, R11, RZ, PT ;  /* 0x000000ff0b00720c */ /* 0x000fda0003f05270 */
[----:B0-----:R-:W-:Y:S05]  /*102e0*/  @P0 BRA `(.L_x_311) ;  /* 0xfffffffc00cc0947 */ /* 0x001fea000383ffff */
.L_x_305:
[----:B------:R-:W-:-:S13]  /*102f0*/  ISETP.GT.U32.AND P0, PT, R5, 0x7ffffffe, PT ;  /* 0x7ffffffe0500780c */ /* 0x000fda0003f04070 */
[----:B------:R-:W-:Y:S05]  /*10300*/  @P0 BRA `(.L_x_312) ;  /* 0x0000000400c40947 */ /* 0x000fea0003800000 */
[----:B------:R-:W5:Y:S01]  /*10310*/  LDCU UR4, c[0x3][URZ] ;  /* 0x00c00000ff0477ac */ /* 0x000f620008000800 */
[----:B------:R-:W-:Y:S01]  /*10320*/  ISETP.GE.U32.AND P0, PT, R5, 0x3, PT ;  /* 0x000000030500780c */ /* 0x000fe20003f06070 */
[----:B------:R-:W-:Y:S02]  /*10330*/  IMAD.U32 R0, RZ, RZ, UR15 ;  /* 0x0000000fff007e24 */ /* 0x000fe4000f8e00ff */
[----:B---3--:R-:W-:-:S03]  /*10340*/  IMAD.MOV.U32 R3, RZ, RZ, RZ ;  /* 0x000000ffff037224 */ /* 0x008fc600078e00ff */
[----:B------:R-:W-:-:S04]  /*10350*/  LOP3.LUT R0, R0, 0x3, RZ, 0xc0, !PT ;  /* 0x0000000300007812 */ /* 0x000fc800078ec0ff */
[----:B------:R-:W-:Y:S01]  /*10360*/  ISETP.NE.AND P1, PT, R0, RZ, PT ;  /* 0x000000ff0000720c */ /* 0x000fe20003f25270 */
[----:B-----5:R-:W-:Y:S02]  /*10370*/  UIADD3 UR8, UPT, UPT, UR4, 0x2, URZ ;  /* 0x0000000204087890 */ /* 0x020fe4000fffe0ff */
[----:B------:R-:W-:Y:S10]  /*10380*/  @!P0 BRA `(.L_x_313) ;  /* 0x00000004003c8947 */ /* 0x000ff40003800000 */
[----:B------:R-:W3:Y:S01]  /*10390*/  LDCU UR18, c[0x3][URZ] ;  /* 0x00c00000ff1277ac */ /* 0x000ee20008000800 */
[----:B------:R-:W-:Y:S02]  /*103a0*/  IMAD.U32 R3, RZ, RZ, UR15 ;  /* 0x0000000fff037e24 */ /* 0x000fe4000f8e00ff */
[C---:B------:R-:W-:Y:S01]  /*103b0*/  VIADD R16, R10.reuse, 0x2 ;  /* 0x000000020a107836 */ /* 0x040fe20000000000 */
[----:B------:R-:W-:Y:S01]  /*103c0*/  USHF.L.U32 UR10, UR4, 0x1, URZ ;  /* 0x00000001040a7899 */ /* 0x000fe200080006ff */
[----:B------:R-:W-:Y:S01]  /*103d0*/  VIADD R13, R10, 0x3 ;  /* 0x000000030a0d7836 */ /* 0x000fe20000000000 */
[----:B------:R-:W-:Y:S01]  /*103e0*/  LOP3.LUT R3, R3, 0xfffffffc, RZ, 0xc0, !PT ;  /* 0xfffffffc03037812 */ /* 0x000fe200078ec0ff */
[----:B------:R-:W-:Y:S01]  /*103f0*/  IMAD R11, R16, UR8, RZ ;  /* 0x00000008100b7c24 */ /* 0x000fe2000f8e02ff */
[----:B------:R-:W-:Y:S01]  /*10400*/  ULEA UR9, UR4, 0x8, 0x2 ;  /* 0x0000000804097891 */ /* 0x000fe2000f8e10ff */
[----:B------:R-:W-:Y:S01]  /*10410*/  IMAD R13, R13, UR8, RZ ;  /* 0x000000080d0d7c24 */ /* 0x000fe2000f8e02ff */
[----:B------:R-:W0:Y:S01]  /*10420*/  LDCU UR7, c[0x3][URZ] ;  /* 0x00c00000ff0777ac */ /* 0x000e220008000800 */
[----:B-1----:R-:W-:-:S02]  /*10430*/  IMAD.MOV.U32 R15, RZ, RZ, 0x2 ;  /* 0x00000002ff0f7424 */ /* 0x002fc400078e00ff */
[----:B------:R-:W-:Y:S01]  /*10440*/  IMAD.U32 R2, RZ, RZ, UR10 ;  /* 0x0000000aff027e24 */ /* 0x000fe2000f8e00ff */
[----:B------:R-:W-:Y:S02]  /*10450*/  USHF.R.S32.HI UR11, URZ, 0x1f, UR4 ;  /* 0x0000001fff0b7899 */ /* 0x000fe40008011404 */
[----:B------:R-:W-:Y:S02]  /*10460*/  VIADD R14, R11, UR4 ;  /* 0x000000040b0e7c36 */ /* 0x000fe40008000000 */
[----:B------:R-:W-:Y:S01]  /*10470*/  VIADD R17, R13, UR4 ;  /* 0x000000040d117c36 */ /* 0x000fe20008000000 */
[----:B---3--:R-:W-:Y:S01]  /*10480*/  MOV R18, UR18 ;  /* 0x0000001200127c02 */ /* 0x008fe20008000f00 */
[----:B------:R-:W-:-:S07]  /*10490*/  IMAD.MOV R20, RZ, RZ, -R3 ;  /* 0x000000ffff147224 */ /* 0x000fce00078e0a03 */
.L_x_314:
[----:B---34-:R-:W-:Y:S01]  /*104a0*/  VIADD R21, R16, 0xfffffffe ;  /* 0xfffffffe10157836 */ /* 0x018fe20000000000 */
[----:B0-----:R-:W-:-:S04]  /*104b0*/  UMOV UR4, UR7 ;  /* 0x0000000700047c82 */ /* 0x001fc80008000000 */
[----:B------:R-:W-:-:S04]  /*104c0*/  ISETP.GT.AND P0, PT, R21, UR4, PT ;  /* 0x0000000415007c0c */ /* 0x000fc8000bf04270 */
[----:B------:R-:W-:-:S13]  /*104d0*/  ISETP.LT.OR P0, PT, R21, 0x1, P0 ;  /* 0x000000011500780c */ /* 0x000fda0000701670 */
[----:B------:R-:W0:Y:S01]  /*104e0*/  @!P0 LDC.64 R22, c[0x0][0x380] ;  /* 0x0000e000ff168b82 */ /* 0x000e220000000a00 */
[----:B------:R-:W-:-:S07]  /*104f0*/  ISETP.GE.AND P2, PT, R21, UR4, PT ;  /* 0x0000000415007c0c */ /* 0x000fce000bf46270 */
[----:B------:R-:W1:Y:S08]  /*10500*/  @!P0 LDC.64 R30, c[0x0][0x380] ;  /* 0x0000e000ff1e8b82 */ /* 0x000e700000000a00 */
[----:B------:R-:W3:Y:S01]  /*10510*/  @!P2 LDC.64 R26, c[0x0][0x380] ;  /* 0x0000e000ff1aab82 */ /* 0x000ee20000000a00 */
[----:B0-----:R-:W-:-:S07]  /*10520*/  @!P0 IMAD.WIDE R22, R18, 0x4, R22 ;  /* 0x0000000412168825 */ /* 0x001fce00078e0216 */
[----:B--2---:R-:W0:Y:S01]  /*10530*/  @!P2 LDC.64 R32, c[0x0][0x380] ;  /* 0x0000e000ff20ab82 */ /* 0x004e220000000a00 */
[----:B------:R-:W2:Y:S01]  /*10540*/  @!P0 LDG.E R22, desc[UR12][R22.64] ;  /* 0x0000000c16168981 */ /* 0x000ea2000c1e1900 */
[----:B------:R-:W-:-:S05]  /*10550*/  @!P0 VIADD R21, R15, 0xfffffffe ;  /* 0xfffffffe0f158836 */ /* 0x000fca0000000000 */
[----:B------:R-:W-:-:S04]  /*10560*/  @!P0 IADD3 R25, P3, PT, R21, UR4, RZ ;  /* 0x0000000415198c10 */ /* 0x000fc8000ff7e0ff */
[----:B------:R-:W-:Y:S01]  /*10570*/  @!P0 LEA.HI.X.SX32 R28, R21, UR11, 0x1, P3 ;  /* 0x0000000b151c8c11 */ /* 0x000fe200098f0eff */
[----:B------:R-:W-:Y:S01]  /*10580*/  @!P2 VIADD R21, R2, 0x2 ;  /* 0x000000020215a836 */ /* 0x000fe20000000000 */
[----:B-1----:R-:W-:-:S04]  /*10590*/  @!P0 LEA R24, P3, R25, R30, 0x2 ;  /* 0x0000001e19188211 */ /* 0x002fc800078610ff */
[----:B------:R-:W-:Y:S01]  /*105a0*/  @!P0 LEA.HI.X R25, R25, R31, R28, 0x2, P3 ;  /* 0x0000001f19198211 */ /* 0x000fe200018f141c */
[----:B--2---:R-:W-:Y:S01]  /*105b0*/  @!P0 FADD R31, -R22, -RZ ;  /* 0x800000ff161f8221 */ /* 0x004fe20000000100 */
[----:B---3--:R-:W-:-:S04]  /*105c0*/  @!P2 IMAD.WIDE R22, R21, 0x4, R26 ;  /* 0x000000041516a825 */ /* 0x008fc800078e021a */
[----:B------:R1:W-:Y:S04]  /*105d0*/  @!P0 STG.E desc[UR12][R24.64+0x4], R31 ;  /* 0x0000041f18008986 */ /* 0x0003e8000c10190c */
[----:B------:R-:W2:Y:S01]  /*105e0*/  @!P2 LDG.E R22, desc[UR12][R22.64] ;  /* 0x0000000c1616a981 */ /* 0x000ea2000c1e1900 */
[----:B------:R-:W-:Y:S01]  /*105f0*/  ISETP.GT.AND P0, PT, R16, UR4, PT ;  /* 0x0000000410007c0c */ /* 0x000fe2000bf04270 */
[----:B------:R-:W-:-:S05]  /*10600*/  @!P2 VIADD R21, R18, 0x2 ;  /* 0x000000021215a836 */ /* 0x000fca0000000000 */
[----:B------:R-:W-:-:S04]  /*10610*/  @!P2 IADD3 R27, P3, PT, R21, UR4, RZ ;  /* 0x00000004151bac10 */ /* 0x000fc8000ff7e0ff */
[----:B------:R-:W-:Y:S02]  /*10620*/  @!P2 LEA.HI.X.SX32 R30, R21, UR11, 0x1, P3 ;  /* 0x0000000b151eac11 */ /* 0x000fe400098f0eff */
[C---:B0-----:R-:W-:Y:S01]  /*10630*/  @!P2 LEA R26, P3, R27.reuse, R32, 0x2 ;  /* 0x000000201b1aa211 */ /* 0x041fe200078610ff */
[----:B------:R-:W1:Y:S03]  /*10640*/  @!P0 LDC.64 R28, c[0x0][0x380] ;  /* 0x0000e000ff1c8b82 */ /* 0x000e660000000a00 */
[----:B------:R-:W-:Y:S01]  /*10650*/  @!P2 LEA.HI.X R27, R27, R33, R30, 0x2, P3 ;  /* 0x000000211b1ba211 */ /* 0x000fe200018f141e */
[----:B-1----:R-:W-:Y:S01]  /*10660*/  @!P0 IMAD.WIDE R24, R14, 0x4, R28 ;  /* 0x000000040e188825 */ /* 0x002fe200078e021c */
[----:B------:R-:W-:-:S03]  /*10670*/  IADD3 R21, PT, PT, R16, 0x1, RZ ;  /* 0x0000000110157810 */ /* 0x000fc60007ffe0ff */
[----:B------:R-:W0:Y:S01]  /*10680*/  @!P0 LDC.64 R28, c[0x0][0x380] ;  /* 0x0000e000ff1c8b82 */ /* 0x000e220000000a00 */
[----:B--2---:R-:W-:-:S05]  /*10690*/  @!P2 FADD R33, -R22, -RZ ;  /* 0x800000ff1621a221 */ /* 0x004fca0000000100 */
[----:B------:R1:W-:Y:S04]  /*106a0*/  @!P2 STG.E desc[UR12][R26.64+0x4], R33 ;  /* 0x000004211a00a986 */ /* 0x0003e8000c10190c */
[----:B------:R-:W2:Y:S01]  /*106b0*/  @!P0 LDG.E R24, desc[UR12][R24.64] ;  /* 0x0000000c18188981 */ /* 0x000ea2000c1e1900 */
[----:B------:R-:W-:Y:S02]  /*106c0*/  ISETP.GT.AND P2, PT, R21, UR4, PT ;  /* 0x0000000415007c0c */ /* 0x000fe4000bf44270 */
[----:B------:R-:W-:-:S04]  /*106d0*/  @!P0 IADD3 R21, P3, PT, R11, UR4, RZ ;  /* 0x000000040b158c10 */ /* 0x000fc8000ff7e0ff */
[----:B------:R-:W-:Y:S02]  /*106e0*/  @!P0 LEA.HI.X.SX32 R30, R11, UR11, 0x1, P3 ;  /* 0x0000000b0b1e8c11 */ /* 0x000fe400098f0eff */
[----:B0-----:R-:W-:-:S04]  /*106f0*/  @!P0 LEA R28, P3, R21, R28, 0x2 ;  /* 0x0000001c151c8211 */ /* 0x001fc800078610ff */
[----:B------:R-:W-:Y:S01]  /*10700*/  @!P0 LEA.HI.X R29, R21, R29, R30, 0x2, P3 ;  /* 0x0000001d151d8211 */ /* 0x000fe200018f141e */
[----:B------:R-:W0:Y:S02]  /*10710*/  @!P2 LDC.64 R22, c[0x0][0x380] ;  /* 0x0000e000ff16ab82 */ /* 0x000e240000000a00 */
[----:B0-----:R-:W-:-:S04]  /*10720*/  @!P2 IMAD.WIDE R22, R17, 0x4, R22 ;  /* 0x000000041116a825 */ /* 0x001fc800078e0216 */
[----:B--2---:R-:W-:Y:S02]  /*10730*/  @!P0 FADD R31, -R24, -RZ ;  /* 0x800000ff181f8221 */ /* 0x004fe40000000100 */
[----:B------:R-:W0:Y:S03]  /*10740*/  @!P2 LDC.64 R24, c[0x0][0x380] ;  /* 0x0000e000ff18ab82 */ /* 0x000e260000000a00 */
[----:B------:R3:W-:Y:S04]  /*10750*/  @!P0 STG.E desc[UR12][R28.64+0x4], R31 ;  /* 0x0000041f1c008986 */ /* 0x0007e8000c10190c */
[----:B------:R-:W2:Y:S01]  /*10760*/  @!P2 LDG.E R22, desc[UR12][R22.64] ;  /* 0x0000000c1616a981 */ /* 0x000ea2000c1e1900 */
[----:B------:R-:W-:Y:S01]  /*10770*/  @!P2 IADD3 R21, P0, PT, R13, UR4, RZ ;  /* 0x000000040d15ac10 */ /* 0x000fe2000ff1e0ff */
[----:B------:R-:W-:Y:S01]  /*10780*/  VIADD R20, R20, 0x4 ;  /* 0x0000000414147836 */ /* 0x000fe20000000000 */
[----:B------:R-:W-:Y:S01]  /*10790*/  IADD3 R17, PT, PT, R17, UR9, RZ ;  /* 0x0000000911117c10 */ /* 0x000fe2000fffe0ff */
[----:B------:R-:W-:Y:S01]  /*107a0*/  VIADD R2, R2, UR9 ;  /* 0x0000000902027c36 */ /* 0x000fe20008000000 */
[----:B-1----:R-:W-:Y:S01]  /*107b0*/  @!P2 LEA.HI.X.SX32 R26, R13, UR11, 0x1, P0 ;  /* 0x0000000b0d1aac11 */ /* 0x002fe200080f0eff */
[----:B------:R-:W-:-:S02]  /*107c0*/  VIADD R15, R15, UR9 ;  /* 0x000000090f0f7c36 */ /* 0x000fc40008000000 */
[----:B------:R-:W-:Y:S02]  /*107d0*/  VIADD R11, R11, UR9 ;  /* 0x000000090b0b7c36 */ /* 0x000fe40008000000 */
[----:B------:R-:W-:Y:S02]  /*107e0*/  VIADD R13, R13, UR9 ;  /* 0x000000090d0d7c36 */ /* 0x000fe40008000000 */
[----:B------:R-:W-:Y:S02]  /*107f0*/  VIADD R14, R14, UR9 ;  /* 0x000000090e0e7c36 */ /* 0x000fe40008000000 */
[----:B------:R-:W-:Y:S02]  /*10800*/  VIADD R18, R18, UR9 ;  /* 0x0000000912127c36 */ /* 0x000fe40008000000 */
[----:B------:R-:W-:Y:S01]  /*10810*/  VIADD R16, R16, 0x4 ;  /* 0x0000000410107836 */ /* 0x000fe20000000000 */
[----:B0-----:R-:W-:-:S04]  /*10820*/  @!P2 LEA R24, P0, R21, R24, 0x2 ;  /* 0x000000181518a211 */ /* 0x001fc800078010ff */
[----:B------:R-:W-:Y:S02]  /*10830*/  @!P2 LEA.HI.X R25, R21, R25, R26, 0x2, P0 ;  /* 0x000000191519a211 */ /* 0x000fe400000f141a */
[----:B------:R-:W-:Y:S01]  /*10840*/  ISETP.NE.AND P0, PT, R20, RZ, PT ;  /* 0x000000ff1400720c */ /* 0x000fe20003f05270 */
[----:B--2---:R-:W-:-:S05]  /*10850*/  @!P2 FADD R21, -R22, -RZ ;  /* 0x800000ff1615a221 */ /* 0x004fca0000000100 */
[----:B------:R3:W-:Y:S07]  /*10860*/  @!P2 STG.E desc[UR12][R24.64+0x4], R21 ;  /* 0x000004151800a986 */ /* 0x0007ee000c10190c */
[----:B------:R-:W-:Y:S05]  /*10870*/  @P0 BRA `(.L_x_314) ;  /* 0xfffffffc00080947 */ /* 0x000fea000383ffff */
.L_x_313:
[----:B------:R-:W-:Y:S05]  /*10880*/  @!P1 BRA `(.L_x_312) ;  /* 0x0000000000649947 */ /* 0x000fea0003800000 */
[----:B------:R-:W-:Y:S01]  /*10890*/  IMAD.IADD R11, R10, 0x1, R3 ;  /* 0x000000010a0b7824 */ /* 0x000fe200078e0203 */
[----:B------:R-:W0:Y:S01]  /*108a0*/  LDCU UR9, c[0x3][URZ] ;  /* 0x00c00000ff0977ac */ /* 0x000e220008000800 */
[----:B------:R-:W-:Y:S02]  /*108b0*/  IMAD.MOV R0, RZ, RZ, -R0 ;  /* 0x000000ffff007224 */ /* 0x000fe400078e0a00 */
[----:B------:R-:W-:Y:S01]  /*108c0*/  IMAD R13, R11, UR8, RZ ;  /* 0x000000080b0d7c24 */ /* 0x000fe2000f8e02ff */
[----:B------:R-:W-:-:S03]  /*108d0*/  USHF.R.S32.HI UR7, URZ, 0x1f, UR4 ;  /* 0x0000001fff077899 */ /* 0x000fc60008011404 */
[----:B-1----:R-:W-:-:S09]  /*108e0*/  VIADD R17, R13, UR4 ;  /* 0x000000040d117c36 */ /* 0x002fd20008000000 */
.L_x_315:
[----:B0-----:R-:W-:-:S04]  /*108f0*/  ISETP.GT.AND P0, PT, R11, UR9, PT ;  /* 0x000000090b007c0c */ /* 0x001fc8000bf04270 */
[----:B------:R-:W-:-:S13]  /*10900*/  ISETP.LT.OR P0, PT, R11, 0x1, P0 ;  /* 0x000000010b00780c */ /* 0x000fda0000701670 */
[----:B------:R-:W0:Y:S08]  /*10910*/  @!P0 LDC.64 R2, c[0x0][0x380] ;  /* 0x0000e000ff028b82 */ /* 0x000e300000000a00 */
[----:B---34-:R-:W1:Y:S01]  /*10920*/  @!P0 LDC.64 R20, c[0x0][0x380] ;  /* 0x0000e000ff148b82 */ /* 0x018e620000000a00 */
[----:B0-----:R-:W-:-:S06]  /*10930*/  @!P0 IMAD.WIDE R2, R17, 0x4, R2 ;  /* 0x0000000411028825 */ /* 0x001fcc00078e0202 */
[----:B------:R-:W3:Y:S01]  /*10940*/  @!P0 LDG.E R2, desc[UR12][R2.64] ;  /* 0x0000000c02028981 */ /* 0x000ee2000c1e1900 */
[----:B------:R-:W-:Y:S01]  /*10950*/  @!P0 SHF.R.S32.HI R14, RZ, 0x1f, R13 ;  /* 0x0000001fff0e8819 */ /* 0x000fe2000001140d */
[----:B------:R-:W-:Y:S01]  /*10960*/  VIADD R0, R0, 0x1 ;  /* 0x0000000100007836 */ /* 0x000fe20000000000 */
[C---:B------:R-:W-:Y:S01]  /*10970*/  @!P0 IADD3 R15, P1, PT, R13.reuse, UR9, RZ ;  /* 0x000000090d0f8c10 */ /* 0x040fe2000ff3e0ff */
[----:B------:R-:W-:Y:S01]  /*10980*/  VIADD R13, R13, UR8 ;  /* 0x000000080d0d7c36 */ /* 0x000fe20008000000 */
[----:B------:R-:W-:Y:S01]  /*10990*/  IADD3 R17, PT, PT, R17, UR8, RZ ;  /* 0x0000000811117c10 */ /* 0x000fe2000fffe0ff */
[----:B------:R-:W-:Y:S01]  /*109a0*/  VIADD R11, R11, 0x1 ;  /* 0x000000010b0b7836 */ /* 0x000fe20000000000 */
[----:B------:R-:W-:Y:S02]  /*109b0*/  @!P0 IADD3.X R16, PT, PT, R14, UR7, RZ, P1, !PT ;  /* 0x000000070e108c10 */ /* 0x000fe40008ffe4ff */
[----:B-1----:R-:W-:-:S04]  /*109c0*/  @!P0 LEA R14, P1, R15, R20, 0x2 ;  /* 0x000000140f0e8211 */ /* 0x002fc800078210ff */
[----:B------:R-:W-:Y:S01]  /*109d0*/  @!P0 LEA.HI.X R15, R15, R21, R16, 0x2, P1 ;  /* 0x000000150f0f8211 */ /* 0x000fe200008f1410 */
[----:B---3--:R-:W-:-:S05]  /*109e0*/  @!P0 FADD R21, -R2, -RZ ;  /* 0x800000ff02158221 */ /* 0x008fca0000000100 */
[----:B------:R0:W-:Y:S01]  /*109f0*/  @!P0 STG.E desc[UR12][R14.64+0x4], R21 ;  /* 0x000004150e008986 */ /* 0x0001e2000c10190c */
[----:B------:R-:W-:-:S13]  /*10a00*/  ISETP.NE.AND P0, PT, R0, RZ, PT ;  /* 0x000000ff0000720c */ /* 0x000fda0003f05270 */
[----:B0-----:R-:W-:Y:S05]  /*10a10*/  @P0 BRA `(.L_x_315) ;  /* 0xfffffffc00b40947 */ /* 0x001fea000383ffff */
.L_x_312:
[----:B------:R-:W5:Y:S02]  /*10a20*/  LDC R13, c[0x3][RZ] ;  /* 0x00c00000ff0d7b82 */ /* 0x000f640000000800 */
[----:B-----5:R-:W-:-:S13]  /*10a30*/  ISETP.NE.AND P0, PT, R13, -0x1, PT ;  /* 0xffffffff0d00780c */ /* 0x020fda0003f05270 */
[----:B-1-3--:R-:W1:Y:S08]  /*10a40*/  @!P0 LDC.64 R14, c[0x0][0x380] ;  /* 0x0000e000ff0e8b82 */ /* 0x00ae700000000a00 */
[----:B------:R-:W3:Y:S01]  /*10a50*/  @P0 LDC.64 R2, c[0x0][0x380] ;  /* 0x0000e000ff020b82 */ /* 0x000ee20000000a00 */
[----:B-1----:R-:W5:Y:S01]  /*10a60*/  @!P0 LDG.E R0, desc[UR12][R14.64+0x4] ;  /* 0x0000040c0e008981 */ /* 0x002f62000c1e1900 */
[----:B---3--:R-:W-:-:S04]  /*10a70*/  @P0 IMAD.WIDE R16, R13, 0x4, R2 ;  /* 0x000000040d100825 */ /* 0x008fc800078e0202 */
[----:B------:R-:W-:-:S04]  /*10a80*/  @P0 IMAD.WIDE R2, R13, 0x4, R16 ;  /* 0x000000040d020825 */ /* 0x000fc800078e0210 */
[----:B-----5:R-:W-:-:S04]  /*10a90*/  @!P0 FADD R0, R0, R0 ;  /* 0x0000000000008221 */ /* 0x020fc80000000000 */
[----:B------:R-:W-:-:S05]  /*10aa0*/  @!P0 FMUL R11, R0, 0.5 ;  /* 0x3f000000000b8820 */ /* 0x000fca0000400000 */
[----:B------:R1:W-:Y:S04]  /*10ab0*/  @!P0 STG.E desc[UR12][R14.64], R11 ;  /* 0x0000000b0e008986 */ /* 0x0003e8000c10190c */
[----:B------:R-:W3:Y:S04]  /*10ac0*/  @P0 LDG.E R3, desc[UR12][R2.64+0xc] ;  /* 0x00000c0c02030981 */ /* 0x000ee8000c1e1900 */
[----:B------:R-:W3:Y:S02]  /*10ad0*/  @P0 LDG.E R0, desc[UR12][R16.64] ;  /* 0x0000000c10000981 */ /* 0x000ee4000c1e1900 */
[----:B---3--:R-:W-:-:S04]  /*10ae0*/  @P0 FADD R0, R0, R3 ;  /* 0x0000000300000221 */ /* 0x008fc80000000000 */
[----:B------:R-:W-:-:S05]  /*10af0*/  @P0 FMUL R13, R0, 0.5 ;  /* 0x3f000000000d0820 */ /* 0x000fca0000400000 */
[----:B------:R1:W-:Y:S01]  /*10b00*/  @P0 STG.E desc[UR12][R16.64+0x4], R13 ;  /* 0x0000040d10000986 */ /* 0x0003e2000c10190c */
[----:B------:R-:W-:Y:S05]  /*10b10*/  BRA `(.L_x_290) ;  /* 0x0000002c00087947 */ /* 0x000fea0003800000 */
.L_x_304:
[----:B------:R-:W-:-:S13]  /*10b20*/  ISETP.NE.AND P1, PT, R7, RZ, PT ;  /* 0x000000ff0700720c */ /* 0x000fda0003f25270 */
[----:B------:R-:W-:Y:S05]  /*10b30*/  @P1 BRA `(.L_x_316) ;  /* 0x0000000c00dc1947 */ /* 0x000fea0003800000 */
[----:B------:R-:W-:Y:S05]  /*10b40*/  BRA `(.L_x_317) ;  /* 0x0000001800ec7947 */ /* 0x000fea0003800000 */
.L_x_291:
[----:B------:R-:W-:-:S13]  /*10b50*/  ISETP.NE.AND P1, PT, R7, RZ, PT ;  /* 0x000000ff0700720c */ /* 0x000fda0003f25270 */
[----:B------:R-:W-:Y:S05]  /*10b60*/  @!P1 BRA `(.L_x_317) ;  /* 0x0000001800e49947 */ /* 0x000fea0003800000 */
        /* <DEDUP_REMOVED lines=11> */
[----:B------:R-:W-:Y:S02]  /*10c20*/  IMAD.MOV.U32 R16, RZ, RZ, RZ ;  /* 0x000000ffff107224 */ /* 0x000fe400078e00ff */
[----:B------:R-:W-:-:S05]  /*10c30*/  IMAD.MOV R13, RZ, RZ, -R0 ;  /* 0x000000ffff0d7224 */ /* 0x000fca00078e0a00 */
        /* <DEDUP_REMOVED lines=10> */
.L_x_321:
        /* <DEDUP_REMOVED lines=9> */
[C---:B------:R-:W-:Y:S02]  /*10d70*/  ISETP.GT.U32.OR P2, PT, R17.reuse, 0x7ffffffe, P2 ;  /* 0x7ffffffe1100780c */ /* 0x040fe40001744470 */
[----:B------:R-:W-:Y:S01]  /*10d80*/  IADD3 R33, PT, PT, R17, 0x2, RZ ;  /* 0x0000000211217810 */ /* 0x000fe20007ffe0ff */
[----:B-----5:R0:W-:Y:S10]  /*10d90*/  @!P1 STG.E desc[UR12][R20.64], R27 ;  /* 0x0000001b14009986 */ /* 0x0201f4000c10190c */
        /* <DEDUP_REMOVED lines=14> */
[----:B------:R-:W-:-:S02]  /*10e80*/  VIADD R27, R37, UR16 ;  /* 0x00000010251b7c36 */ /* 0x000fc40008000000 */
[----:B-1----:R-:W-:Y:S01]  /*10e90*/  @!P2 IMAD.WIDE.U32 R22, R35, 0x4, R14 ;  /* 0x000000042316a825 */ /* 0x002fe200078e000e */
        /* <DEDUP_REMOVED lines=33> */
[----:B------:R-:W-:Y:S02]  /*110b0*/  ISETP.GT.U32.OR P2, PT, R35, 0x7ffffffe, P2 ;  /* 0x7ffffffe2300780c */ /* 0x000fe40001744470 */
[----:B------:R-:W-:Y:S01]  /*110c0*/  IADD3 R31, PT, PT, R17, 0xa, RZ ;  /* 0x0000000a111f7810 */ /* 0x000fe20007ffe0ff */
[----:B--2---:R0:W-:Y:S10]  /*110d0*/  @!P1 STG.E desc[UR12][R20.64], R33 ;  /* 0x0000002114009986 */ /* 0x0041f4000c10190c */
        /* <DEDUP_REMOVED lines=44> */
.L_x_320:
[----:B------:R-:W-:-:S04]  /*113a0*/  IADD3 R14, PT, PT, -R13, RZ, RZ ;  /* 0x000000ff0d0e7210 */ /* 0x000fc80007ffe1ff */
[----:B------:R-:W-:-:S13]  /*113b0*/  ISETP.GT.AND P1, PT, R14, 0x4, PT ;  /* 0x000000040e00780c */ /* 0x000fda0003f24270 */
[----:B------:R-:W-:Y:S05]  /*113c0*/  @!P1 BRA `(.L_x_322) ;  /* 0x0000000000ec9947 */ /* 0x000fea0003800000 */
[----:B------:R-:W0:Y:S01]  /*113d0*/  LDCU UR4, c[0x3][URZ] ;  /* 0x00c00000ff0477ac */ /* 0x000e220008000800 */
[----:B-1----:R-:W1:Y:S01]  /*113e0*/  LDC.64 R14, c[0x0][0x380] ;  /* 0x0000e000ff0e7b82 */ /* 0x002e620000000a00 */
[----:B----4-:R-:W-:-:S04]  /*113f0*/  IMAD.IADD R31, R9, 0x1, R16 ;  /* 0x00000001091f7824 */ /* 0x010fc800078e0210 */
[C---:B------:R-:W-:Y:S01]  /*11400*/  VIADD R25, R31.reuse, UR16 ;  /* 0x000000101f197c36 */ /* 0x040fe20008000000 */
        /* <DEDUP_REMOVED lines=24> */
[----:B------:R-:W-:Y:S01]  /*11590*/  ISETP.GT.AND P0, PT, R33, UR4, PT ;  /* 0x0000000421007c0c */ /* 0x000fe2000bf04270 */
[----:B------:R-:W-:Y:S01]  /*115a0*/  @!P1 IMAD.WIDE.U32 R16, R35, 0x4, R14 ;  /* 0x0000000423109825 */ /* 0x000fe200078e000e */
[----:B-1----:R-:W-:-:S02]  /*115b0*/  IADD3 R23, PT, PT, R33, UR16, RZ ;  /* 0x0000001021177c10 */ /* 0x002fc4000fffe0ff */
[----:B------:R-:W-:-:S03]  /*115c0*/  ISETP.LT.OR P0, PT, R33, 0x1, P0 ;  /* 0x000000012100780c */ /* 0x000fc60000701670 */
[----:B------:R-:W-:-:S04]  /*115d0*/  IMAD.WIDE R22, R23, 0x4, R14 ;  /* 0x0000000417167825 */ /* 0x000fc800078e020e */
[----:B0-----:R-:W-:Y:S01]  /*115e0*/  VIADD R29, R33, 0x1 ;  /* 0x00000001211d7836 */ /* 0x001fe20000000000 */
[----:B--2---:R0:W-:Y:S05]  /*115f0*/  @!P1 STG.E desc[UR12][R16.64], R31 ;  /* 0x0000001f10009986 */ /* 0x0041ea000c10190c */
[----:B------:R-:W2:Y:S01]  /*11600*/  @!P0 LDG.E R27, desc[UR12][R22.64] ;  /* 0x0000000c161b8981 */ /* 0x000ea2000c1e1900 */
[----:B------:R-:W-:Y:S01]  /*11610*/  ISETP.GT.AND P1, PT, R29, UR4, PT ;  /* 0x000000041d007c0c */ /* 0x000fe2000bf24270 */
[----:B------:R-:W-:-:S03]  /*11620*/  @!P0 IMAD.WIDE.U32 R20, R33, 0x4, R14 ;  /* 0x0000000421148825 */ /* 0x000fc600078e000e */
[C---:B------:R-:W-:Y:S01]  /*11630*/  ISETP.GT.U32.OR P1, PT, R33.reuse, 0x7ffffffe, P1 ;  /* 0x7ffffffe2100780c */ /* 0x040fe20000f24470 */
[----:B------:R-:W-:Y:S01]  /*11640*/  VIADD R35, R33, 0x2 ;  /* 0x0000000221237836 */ /* 0x000fe20000000000 */
[----:B--2---:R1:W-:Y:S11]  /*11650*/  @!P0 STG.E desc[UR12][R20.64], R27 ;  /* 0x0000001b14008986 */ /* 0x0043f6000c10190c */
        /* <DEDUP_REMOVED lines=18> */
.L_x_322:
[----:B------:R-:W-:-:S13]  /*11780*/  ISETP.EQ.AND P1, PT, R13, RZ, PT ;  /* 0x000000ff0d00720c */ /* 0x000fda0003f22270 */
[----:B------:R-:W-:Y:S05]  /*11790*/  @!P0 BRA P1, `(.L_x_318) ;  /* 0x0000000000788947 */ /* 0x000fea0000800000 */
.L_x_319:
[----:B-1--4-:R-:W-:-:S05]  /*117a0*/  IMAD.IADD R23, R9, 0x1, R16 ;  /* 0x0000000109177824 */ /* 0x012fca00078e0210 */
[C---:B------:R-:W-:Y:S02]  /*117b0*/  ISETP.GT.AND P0, PT, R23.reuse, UR7, PT ;  /* 0x0000000717007c0c */ /* 0x040fe4000bf04270 */
[C---:B------:R-:W-:Y:S02]  /*117c0*/  IADD3 R25, PT, PT, R23.reuse, UR16, RZ ;  /* 0x0000001017197c10 */ /* 0x040fe4000fffe0ff */
[----:B------:R-:W-:-:S03]  /*117d0*/  ISETP.LT.OR P0, PT, R23, 0x1, P0 ;  /* 0x000000011700780c */ /* 0x000fc60000701670 */
[----:B---3--:R-:W-:-:S10]  /*117e0*/  IMAD.WIDE R24, R25, 0x4, R2 ;  /* 0x0000000419187825 */ /* 0x008fd400078e0202 */
[----:B------:R-:W3:Y:S01]  /*117f0*/  @!P0 LDG.E R17, desc[UR12][R24.64] ;  /* 0x0000000c18118981 */ /* 0x000ee2000c1e1900 */
[C---:B------:R-:W-:Y:S02]  /*11800*/  VIADD R21, R23.reuse, 0x1 ;  /* 0x0000000117157836 */ /* 0x040fe40000000000 */
[----:B------:R-:W-:-:S03]  /*11810*/  @!P0 IMAD.WIDE.U32 R14, R23, 0x4, R2 ;  /* 0x00000004170e8825 */ /* 0x000fc600078e0002 */
[----:B------:R-:W-:-:S04]  /*11820*/  ISETP.GT.AND P1, PT, R21, UR7, PT ;  /* 0x0000000715007c0c */ /* 0x000fc8000bf24270 */
[C---:B------:R-:W-:Y:S01]  /*11830*/  ISETP.GT.U32.OR P1, PT, R23.reuse, 0x7ffffffe, P1 ;  /* 0x7ffffffe1700780c */ /* 0x040fe20000f24470 */
[----:B------:R-:W-:Y:S01]  /*11840*/  VIADD R31, R23, 0x2 ;  /* 0x00000002171f7836 */ /* 0x000fe20000000000 */
[----:B---3--:R0:W-:Y:S11]  /*11850*/  @!P0 STG.E desc[UR12][R14.64], R17 ;  /* 0x000000110e008986 */ /* 0x0081f6000c10190c */
        /* <DEDUP_REMOVED lines=18> */
.L_x_318:
[----:B------:R-:W-:-:S13]  /*11980*/  ISETP.NE.AND P0, PT, R11, RZ, PT ;  /* 0x000000ff0b00720c */ /* 0x000fda0003f05270 */
[----:B------:R-:W-:Y:S05]  /*11990*/  @!P0 BRA `(.L_x_290) ;  /* 0x0000001c00688947 */ /* 0x000fea0003800000 */
[----:B------:R-:W-:Y:S01]  /*119a0*/  IMAD.MOV R11, RZ, RZ, -R11 ;  /* 0x000000ffff0b7224 */ /* 0x000fe200078e0a0b */
[----:B------:R-:W0:Y:S01]  /*119b0*/  LDCU UR4, c[0x3][URZ] ;  /* 0x00c00000ff0477ac */ /* 0x000e220008000800 */
[----:B------:R-:W-:-:S05]  /*119c0*/  NOP ;  /* 0x0000000000007918 */ /* 0x000fca0000000000 */
.L_x_323:
[----:B------:R-:W-:-:S05]  /*119d0*/  IMAD.IADD R13, R9, 0x1, R0 ;  /* 0x00000001090d7824 */ /* 0x000fca00078e0200 */
[----:B0-----:R-:W-:-:S04]  /*119e0*/  ISETP.GT.AND P0, PT, R13, UR4, PT ;  /* 0x000000040d007c0c */ /* 0x001fc8000bf04270 */
[----:B------:R-:W-:-:S13]  /*119f0*/  ISETP.LT.OR P0, PT, R13, 0x1, P0 ;  /* 0x000000010d00780c */ /* 0x000fda0000701670 */
[----:B-1-3--:R-:W0:Y:S01]  /*11a00*/  @!P0 LDC.64 R14, c[0x0][0x380] ;  /* 0x0000e000ff0e8b82 */ /* 0x00ae220000000a00 */
[----:B------:R-:W-:-:S05]  /*11a10*/  @!P0 IADD3 R3, PT, PT, R13, UR16, RZ ;  /* 0x000000100d038c10 */ /* 0x000fca000fffe0ff */
[----:B0-----:R-:W-:-:S06]  /*11a20*/  @!P0 IMAD.WIDE R2, R3, 0x4, R14 ;  /* 0x0000000403028825 */ /* 0x001fcc00078e020e */
[----:B------:R-:W3:Y:S01]  /*11a30*/  @!P0 LDG.E R3, desc[UR12][R2.64] ;  /* 0x0000000c02038981 */ /* 0x000ee2000c1e1900 */
[----:B------:R-:W-:-:S04]  /*11a40*/  @!P0 IMAD.WIDE.U32 R14, R13, 0x4, R14 ;  /* 0x000000040d0e8825 */ /* 0x000fc800078e000e */
[----:B------:R-:W-:Y:S02]  /*11a50*/  VIADD R11, R11, 0x1 ;  /* 0x000000010b0b7836 */ /* 0x000fe40000000000 */
[----:B------:R-:W-:Y:S01]  /*11a60*/  VIADD R0, R0, 0x1 ;  /* 0x0000000100007836 */ /* 0x000fe20000000000 */
[----:B---3--:R0:W-:Y:S02]  /*11a70*/  @!P0 STG.E desc[UR12][R14.64], R3 ;  /* 0x000000030e008986 */ /* 0x0081e4000c10190c */
[----:B------:R-:W-:-:S13]  /*11a80*/  ISETP.NE.AND P0, PT, R11, RZ, PT ;  /* 0x000000ff0b00720c */ /* 0x000fda0003f05270 */
[----:B0-----:R-:W-:Y:S05]  /*11a90*/  @P0 BRA `(.L_x_323) ;  /* 0xfffffffc00cc0947 */ /* 0x001fea000383ffff */
[----:B------:R-:W-:Y:S05]  /*11aa0*/  BRA `(.L_x_290) ;  /* 0x0000001c00247947 */ /* 0x000fea0003800000 */
.L_x_316:
[----:B------:R-:W-:Y:S05]  /*11ab0*/  @P0 BRA `(.L_x_324) ;  /* 0x0000000400f00947 */ /* 0x000fea0003800000 */
[----:B------:R-:W-:Y:S01]  /*11ac0*/  ISETP.GT.U32.AND P0, PT, R5, 0x7ffffffe, PT ;  /* 0x7ffffffe0500780c */ /* 0x000fe20003f04070 */
[----:B------:R-:W-:-:S12]  /*11ad0*/  BSSY.RECONVERGENT B1, `(.L_x_325) ;  /* 0x0000079000017945 */ /* 0x000fd80003800200 */
[----:B------:R-:W-:Y:S05]  /*11ae0*/  @P0 BRA `(.L_x_326) ;  /* 0x0000000400dc0947 */ /* 0x000fea0003800000 */
[----:B------:R-:W-:Y:S01]  /*11af0*/  ISETP.GE.U32.AND P0, PT, R5, 0x3, PT ;  /* 0x000000030500780c */ /* 0x000fe20003f06070 */
[----:B------:R-:W-:Y:S01]  /*11b00*/  IMAD.U32 R0, RZ, RZ, UR15 ;  /* 0x0000000fff007e24 */ /* 0x000fe2000f8e00ff */
[----:B------:R-:W-:Y:S01]  /*11b10*/  BSSY.RECONVERGENT B2, `(.L_x_327) ;  /* 0x0000057000027945 */ /* 0x000fe20003800200 */
[----:B------:R-:W-:-:S03]  /*11b20*/  IMAD.MOV.U32 R3, RZ, RZ, RZ ;  /* 0x000000ffff037224 */ /* 0x000fc600078e00ff */
[----:B------:R-:W-:-:S04]  /*11b30*/  LOP3.LUT R0, R0, 0x3, RZ, 0xc0, !PT ;  /* 0x0000000300007812 */ /* 0x000fc800078ec0ff */
[----:B------:R-:W-:-:S03]  /*11b40*/  ISETP.NE.AND P2, PT, R0, RZ, PT ;  /* 0x000000ff0000720c */ /* 0x000fc60003f45270 */
[----:B------:R-:W-:Y:S10]  /*11b50*/  @!P0 BRA `(.L_x_328) ;  /* 0x0000000400488947 */ /* 0x000ff40003800000 */
[----:B------:R-:W5:Y:S01]  /*11b60*/  LDC R14, c[0x3][RZ] ;  /* 0x00c00000ff0e7b82 */ /* 0x000f620000000800 */
[----:B------:R-:W-:Y:S01]  /*11b70*/  IMAD.U32 R3, RZ, RZ, UR15 ;  /* 0x0000000fff037e24 */ /* 0x000fe2000f8e00ff */
[----:B------:R-:W-:Y:S01]  /*11b80*/  MOV R20, R12 ;  /* 0x0000000c00147202 */ /* 0x000fe20000000f00 */
[C---:B-1-3--:R-:W-:Y:S02]  /*11b90*/  VIADD R15, R10.reuse, 0x2 ;  /* 0x000000020a0f7836 */ /* 0x04afe40000000000 */
[----:B------:R-:W-:Y:S01]  /*11ba0*/  VIADD R13, R10, 0x3 ;  /* 0x000000030a0d7836 */ /* 0x000fe20000000000 */
[----:B------:R-:W-:Y:S01]  /*11bb0*/  LOP3.LUT R3, R3, 0xfffffffc, RZ, 0xc0, !PT ;  /* 0xfffffffc03037812 */ /* 0x000fe200078ec0ff */
[----:B------:R-:W-:Y:S02]  /*11bc0*/  IMAD R2, R6, UR16, RZ ;  /* 0x0000001006027c24 */ /* 0x000fe4000f8e02ff */
[----:B------:R-:W-:Y:S02]  /*11bd0*/  IMAD R11, R12, UR16, RZ ;  /* 0x000000100c0b7c24 */ /* 0x000fe4000f8e02ff */
[----:B------:R-:W-:-:S02]  /*11be0*/  IMAD R15, R15, UR16, RZ ;  /* 0x000000100f0f7c24 */ /* 0x000fc4000f8e02ff */
[----:B------:R-:W-:Y:S02]  /*11bf0*/  IMAD R13, R13, UR16, RZ ;  /* 0x000000100d0d7c24 */ /* 0x000fe4000f8e02ff */
[----:B------:R-:W-:Y:S02]  /*11c00*/  IMAD R2, R2, UR15, RZ ;  /* 0x0000000f02027c24 */ /* 0x000fe4000f8e02ff */
[----:B------:R-:W-:Y:S01]  /*11c10*/  IMAD.MOV R22, RZ, RZ, -R3 ;  /* 0x000000ffff167224 */ /* 0x000fe200078e0a03 */
[----:B-----5:R-:W-:Y:S01]  /*11c20*/  LEA R16, R14, 0x8, 0x2 ;  /* 0x000000080e107811 */ /* 0x020fe200078e10ff */
[--C-:B----4-:R-:W-:Y:S01]  /*11c30*/  IMAD.IADD R23, R11, 0x1, R14.reuse ;  /* 0x000000010b177824 */ /* 0x110fe200078e020e */
[--C-:B------:R-:W-:Y:S01]  /*11c40*/  SHF.R.S32.HI R18, RZ, 0x1f, R14.reuse ;  /* 0x0000001fff127819 */ /* 0x100fe2000001140e */
[--C-:B------:R-:W-:Y:S02]  /*11c50*/  IMAD.IADD R17, R15, 0x1, R14.reuse ;  /* 0x000000010f117824 */ /* 0x100fe400078e020e */
[----:B------:R-:W-:-:S02]  /*11c60*/  IMAD.IADD R21, R13, 0x1, R14 ;  /* 0x000000010d157824 */ /* 0x000fc400078e020e */
[----:B------:R-:W-:-:S07]  /*11c70*/  IMAD.IADD R14, R2, 0x1, R14 ;  /* 0x00000001020e7824 */ /* 0x000fce00078e020e */
.L_x_329:
[----:B------:R-:W1:Y:S01]  /*11c80*/  LDCU UR4, c[0x3][URZ] ;  /* 0x00c00000ff0477ac */ /* 0x000e620008000800 */
[----:B------:R-:W-:-:S05]  /*11c90*/  VIADD R24, R20, 0xffffffff ;  /* 0xffffffff14187836 */ /* 0x000fca0000000000 */
[----:B-1----:R-:W-:-:S04]  /*11ca0*/  ISETP.GT.AND P0, PT, R24, UR4, PT ;  /* 0x0000000418007c0c */ /* 0x002fc8000bf04270 */
[----:B------:R-:W-:-:S13]  /*11cb0*/  ISETP.LT.OR P1, PT, R24, 0x1, P0 ;  /* 0x000000011800780c */ /* 0x000fda0000721670 */
[----:B------:R-:W1:Y:S01]  /*11cc0*/  @!P1 LDC.64 R26, c[0x0][0x380] ;  /* 0x0000e000ff1a9b82 */ /* 0x000e620000000a00 */
[----:B------:R-:W-:-:S07]  /*11cd0*/  ISETP.GT.AND P0, PT, R20, UR4, PT ;  /* 0x0000000414007c0c */ /* 0x000fce000bf04270 */
[----:B--2---:R-:W2:Y:S01]  /*11ce0*/  @!P1 LDC.64 R32, c[0x0][0x380] ;  /* 0x0000e000ff209b82 */ /* 0x004ea20000000a00 */
[----:B-1----:R-:W-:-:S06]  /*11cf0*/  @!P1 IMAD.WIDE R26, R14, 0x4, R26 ;  /* 0x000000040e1a9825 */ /* 0x002fcc00078e021a */
[----:B------:R-:W3:Y:S01]  /*11d00*/  @!P1 LDG.E R26, desc[UR12][R26.64] ;  /* 0x0000000c1a1a9981 */ /* 0x000ee2000c1e1900 */
[----:B------:R-:W-:Y:S02]  /*11d10*/  ISETP.GT.U32.OR P0, PT, R24, 0x7ffffffe, P0 ;  /* 0x7ffffffe1800780c */ /* 0x000fe40000704470 */
[----:B------:R-:W-:-:S04]  /*11d20*/  @!P1 IADD3 R25, P3, PT, R2, UR4, RZ ;  /* 0x0000000402199c10 */ /* 0x000fc8000ff7e0ff */
[----:B------:R-:W-:Y:S02]  /*11d30*/  @!P1 LEA.HI.X.SX32 R30, R2, R18, 0x1, P3 ;  /* 0x00000012021e9211 */ /* 0x000fe400018f0eff */
[----:B--2---:R-:W-:-:S04]  /*11d40*/  @!P1 LEA R24, P3, R25, R32, 0x2 ;  /* 0x0000002019189211 */ /* 0x004fc800078610ff */
[----:B------:R-:W-:Y:S01]  /*11d50*/  @!P1 LEA.HI.X R25, R25, R33, R30, 0x2, P3 ;  /* 0x0000002119199211 */ /* 0x000fe200018f141e */
[----:B------:R-:W1:Y:S08]  /*11d60*/  @!P0 LDC.64 R28, c[0x0][0x380] ;  /* 0x0000e000ff1c8b82 */ /* 0x000e700000000a00 */
[----:B------:R-:W2:Y:S01]  /*11d70*/  @!P0 LDC.64 R34, c[0x0][0x380] ;  /* 0x0000e000ff228b82 */ /* 0x000ea20000000a00 */
[----:B-1----:R-:W-:-:S04]  /*11d80*/  @!P0 IMAD.WIDE R28, R23, 0x4, R28 ;  /* 0x00000004171c8825 */ /* 0x002fc800078e021c */
[----:B---3--:R-:W-:-:S05]  /*11d90*/  @!P1 FADD R33, -R26, -RZ ;  /* 0x800000ff1a219221 */ /* 0x008fca0000000100 */
[----:B------:R1:W-:Y:S04]  /*11da0*/  @!P1 STG.E desc[UR12][R24.64+0x4], R33 ;  /* 0x0000042118009986 */ /* 0x0003e8000c10190c */
[----:B------:R-:W3:Y:S01]  /*11db0*/  @!P0 LDG.E R28, desc[UR12][R28.64] ;  /* 0x0000000c1c1c8981 */ /* 0x000ee2000c1e1900 */
[----:B------:R-:W-:Y:S01]  /*11dc0*/  VIADD R26, R20, 0x1 ;  /* 0x00000001141a7836 */ /* 0x000fe20000000000 */
[----:B------:R-:W-:-:S04]  /*11dd0*/  @!P0 IADD3 R27, P3, PT, R11, UR4, RZ ;  /* 0x000000040b1b8c10 */ /* 0x000fc8000ff7e0ff */
[C---:B------:R-:W-:Y:S02]  /*11de0*/  ISETP.GT.AND P1, PT, R26.reuse, UR4, PT ;  /* 0x000000041a007c0c */ /* 0x040fe4000bf24270 */
[----:B------:R-:W-:Y:S02]  /*11df0*/  @!P0 LEA.HI.X.SX32 R32, R11, R18, 0x1, P3 ;  /* 0x000000120b208211 */ /* 0x000fe400018f0eff */
[----:B------:R-:W-:Y:S02]  /*11e00*/  ISETP.LT.OR P1, PT, R26, 0x1, P1 ;  /* 0x000000011a00780c */ /* 0x000fe40000f21670 */
[----:B--2---:R-:W-:-:S04]  /*11e10*/  @!P0 LEA R26, P3, R27, R34, 0x2 ;  /* 0x000000221b1a8211 */ /* 0x004fc800078610ff */
[----:B------:R-:W-:-:S07]  /*11e20*/  @!P0 LEA.HI.X R27, R27, R35, R32, 0x2, P3 ;  /* 0x000000231b1b8211 */ /* 0x000fce00018f1420 */
[----:B------:R-:W2:Y:S01]  /*11e30*/  @!P1 LDC.64 R30, c[0x0][0x380] ;  /* 0x0000e000ff1e9b82 */ /* 0x000ea20000000a00 */
[----:B-1----:R-:W-:-:S07]  /*11e40*/  IADD3 R24, PT, PT, R20, 0x2, RZ ;  /* 0x0000000214187810 */ /* 0x002fce0007ffe0ff */
[----:B------:R-:W1:Y:S01]  /*11e50*/  @!P1 LDC.64 R34, c[0x0][0x380] ;  /* 0x0000e000ff229b82 */ /* 0x000e620000000a00 */
[----:B---3--:R-:W-:Y:S01]  /*11e60*/  @!P0 FADD R33, -R28, -RZ ;  /* 0x800000ff1c218221 */ /* 0x008fe20000000100 */
[----:B--2---:R-:W-:-:S04]  /*11e70*/  @!P1 IMAD.WIDE R28, R17, 0x4, R30 ;  /* 0x00000004111c9825 */ /* 0x004fc800078e021e */
[----:B------:R2:W-:Y:S04]  /*11e80*/  @!P0 STG.E desc[UR12][R26.64+0x4], R33 ;  /* 0x000004211a008986 */ /* 0x0005e8000c10190c */
[----:B------:R-:W3:Y:S01]  /*11e90*/  @!P1 LDG.E R28, desc[UR12][R28.64] ;  /* 0x0000000c1c1c9981 */ /* 0x000ee2000c1e1900 */
[C---:B------:R-:W-:Y:S02]  /*11ea0*/  ISETP.GT.AND P0, PT, R24.reuse, UR4, PT ;  /* 0x0000000418007c0c */ /* 0x040fe4000bf04270 */
[C---:B------:R-:W-:Y:S02]  /*11eb0*/  @!P1 IADD3 R25, P3, PT, R15.reuse, UR4, RZ ;  /* 0x000000040f199c10 */ /* 0x040fe4000ff7e0ff */
[----:B------:R-:W-:Y:S02]  /*11ec0*/  ISETP.LT.OR P0, PT, R24, 0x1, P0 ;  /* 0x000000011800780c */ /* 0x000fe40000701670 */
[----:B------:R-:W-:-:S02]  /*11ed0*/  @!P1 LEA.HI.X.SX32 R32, R15, R18, 0x1, P3 ;  /* 0x000000120f209211 */ /* 0x000fc400018f0eff */
[----:B-1----:R-:W-:-:S04]  /*11ee0*/  @!P1 LEA R24, P3, R25, R34, 0x2 ;  /* 0x0000002219189211 */ /* 0x002fc800078610ff */
[----:B------:R-:W-:-:S05]  /*11ef0*/  @!P1 LEA.HI.X R25, R25, R35, R32, 0x2, P3 ;  /* 0x0000002319199211 */ /* 0x000fca00018f1420 */
[----:B------:R-:W2:Y:S08]  /*11f00*/  @!P0 LDC.64 R30, c[0x0][0x380] ;  /* 0x0000e000ff1e8b82 */ /* 0x000eb00000000a00 */
[----:B------:R-:W1:Y:S01]  /*11f10*/  @!P0 LDC.64 R34, c[0x0][0x380] ;  /* 0x0000e000ff228b82 */ /* 0x000e620000000a00 */
[----:B--2---:R-:W-:-:S04]  /*11f20*/  @!P0 IMAD.WIDE R26, R21, 0x4, R30 ;  /* 0x00000004151a8825 */ /* 0x004fc800078e021e */
[----:B---3--:R-:W-:-:S05]  /*11f30*/  @!P1 FADD R33, -R28, -RZ ;  /* 0x800000ff1c219221 */ /* 0x008fca0000000100 */
[----:B------:R2:W-:Y:S04]  /*11f40*/  @!P1 STG.E desc[UR12][R24.64+0x4], R33 ;  /* 0x0000042118009986 */ /* 0x0005e8000c10190c */
[----:B------:R-:W3:Y:S01]  /*11f50*/  @!P0 LDG.E R26, desc[UR12][R26.64] ;  /* 0x0000000c1a1a8981 */ /* 0x000ee2000c1e1900 */
[C---:B------:R-:W-:Y:S01]  /*11f60*/  @!P0 IADD3 R29, P1, PT, R13.reuse, UR4, RZ ;  /* 0x000000040d1d8c10 */ /* 0x040fe2000ff3e0ff */
[----:B------:R-:W-:Y:S01]  /*11f70*/  VIADD R22, R22, 0x4 ;  /* 0x0000000416167836 */ /* 0x000fe20000000000 */
[----:B------:R-:W-:Y:S01]  /*11f80*/  IADD3 R23, PT, PT, R16, R23, RZ ;  /* 0x0000001710177210 */ /* 0x000fe20007ffe0ff */
[----:B------:R-:W-:Y:S01]  /*11f90*/  VIADD R20, R20, 0x4 ;  /* 0x0000000414147836 */ /* 0x000fe20000000000 */
[----:B------:R-:W-:Y:S01]  /*11fa0*/  @!P0 LEA.HI.X.SX32 R30, R13, R18, 0x1, P1 ;  /* 0x000000120d1e8211 */ /* 0x000fe200008f0eff */
[C---:B------:R-:W-:Y:S01]  /*11fb0*/  IMAD.IADD R11, R16.reuse, 0x1, R11 ;  /* 0x00000001100b7824 */ /* 0x040fe200078e020b */
[----:B-1----:R-:W-:Y:S01]  /*11fc0*/  @!P0 LEA R28, P1, R29, R34, 0x2 ;  /* 0x000000221d1c8211 */ /* 0x002fe200078210ff */
[----:B------:R-:W-:-:S02]  /*11fd0*/  IMAD.IADD R2, R16, 0x1, R2 ;  /* 0x0000000110027824 */ /* 0x000fc400078e0202 */
[C---:B------:R-:W-:Y:S01]  /*11fe0*/  IMAD.IADD R15, R16.reuse, 0x1, R15 ;  /* 0x00000001100f7824 */ /* 0x040fe200078e020f */
[----:B------:R-:W-:Y:S01]  /*11ff0*/  @!P0 LEA.HI.X R29, R29, R35, R30, 0x2, P1 ;  /* 0x000000231d1d8211 */ /* 0x000fe200008f141e */
[C---:B------:R-:W-:Y:S02]  /*12000*/  IMAD.IADD R13, R16.reuse, 0x1, R13 ;  /* 0x00000001100d7824 */ /* 0x040fe400078e020d */
[C---:B------:R-:W-:Y:S02]  /*12010*/  IMAD.IADD R14, R16.reuse, 0x1, R14 ;  /* 0x00000001100e7824 */ /* 0x040fe400078e020e */
[C---:B------:R-:W-:Y:S02]  /*12020*/  IMAD.IADD R17, R16.reuse, 0x1, R17 ;  /* 0x0000000110117824 */ /* 0x040fe400078e0211 */
[----:B------:R-:W-:Y:S02]  /*12030*/  IMAD.IADD R21, R16, 0x1, R21 ;  /* 0x0000000110157824 */ /* 0x000fe400078e0215 */
[----:B---3--:R-:W-:-:S05]  /*12040*/  @!P0 FADD R31, -R26, -RZ ;  /* 0x800000ff1a1f8221 */ /* 0x008fca0000000100 */
[----:B------:R2:W-:Y:S01]  /*12050*/  @!P0 STG.E desc[UR12][R28.64+0x4], R31 ;  /* 0x0000041f1c008986 */ /* 0x0005e2000c10190c */
[----:B------:R-:W-:-:S13]  /*12060*/  ISETP.NE.AND P0, PT, R22, RZ, PT ;  /* 0x000000ff1600720c */ /* 0x000fda0003f05270 */
[----:B--2---:R-:W-:Y:S05]  /*12070*/  @P0 BRA `(.L_x_329) ;  /* 0xfffffffc00000947 */ /* 0x004fea000383ffff */
.L_x_328:
[----:B0-----:R-:W-:Y:S05]  /*12080*/  BSYNC.RECONVERGENT B2 ;  /* 0x0000000000027941 */ /* 0x001fea0003800200 */
.L_x_327:
[----:B------:R-:W-:Y:S05]  /*12090*/  @!P2 BRA `(.L_x_326) ;  /* 0x000000000070a947 */ /* 0x000fea0003800000 */
[----:B------:R-:W0:Y:S01]  /*120a0*/  LDC R18, c[0x3][RZ] ;  /* 0x00c00000ff127b82 */ /* 0x000e220000000800 */
[----:B------:R-:W-:Y:S01]  /*120b0*/  IMAD.IADD R11, R10, 0x1, R3 ;  /* 0x000000010a0b7824 */ /* 0x000fe200078e0203 */
[----:B------:R-:W-:Y:S01]  /*120c0*/  BSSY.RECONVERGENT B2, `(.L_x_326) ;  /* 0x0000019000027945 */ /* 0x000fe20003800200 */
[----:B------:R-:W-:Y:S02]  /*120d0*/  IMAD.MOV R0, RZ, RZ, -R0 ;  /* 0x000000ffff007224 */ /* 0x000fe400078e0a00 */
[----:B------:R-:W-:-:S04]  /*120e0*/  IMAD R13, R11, UR16, RZ ;  /* 0x000000100b0d7c24 */ /* 0x000fc8000f8e02ff */
[----:B0-----:R-:W-:-:S07]  /*120f0*/  IMAD.IADD R17, R13, 0x1, R18 ;  /* 0x000000010d117824 */ /* 0x001fce00078e0212 */
.L_x_331:
[----:B------:R-:W0:Y:S02]  /*12100*/  LDCU UR4, c[0x3][URZ] ;  /* 0x00c00000ff0477ac */ /* 0x000e240008000800 */
[----:B0-----:R-:W-:-:S04]  /*12110*/  ISETP.GT.AND P0, PT, R11, UR4, PT ;  /* 0x000000040b007c0c */ /* 0x001fc8000bf04270 */
[----:B------:R-:W-:-:S13]  /*12120*/  ISETP.LT.OR P0, PT, R11, 0x1, P0 ;  /* 0x000000010b00780c */ /* 0x000fda0000701670 */
[----:B---3--:R-:W0:Y:S08]  /*12130*/  @!P0 LDC.64 R2, c[0x0][0x380] ;  /* 0x0000e000ff028b82 */ /* 0x008e300000000a00 */
[----:B----4-:R-:W3:Y:S01]  /*12140*/  @!P0 LDC.64 R20, c[0x0][0x380] ;  /* 0x0000e000ff148b82 */ /* 0x010ee20000000a00 */
[----:B0-----:R-:W-:-:S06]  /*12150*/  @!P0 IMAD.WIDE R2, R17, 0x4, R2 ;  /* 0x0000000411028825 */ /* 0x001fcc00078e0202 */
[----:B------:R-:W4:Y:S01]  /*12160*/  @!P0 LDG.E R2, desc[UR12][R2.64] ;  /* 0x0000000c02028981 */ /* 0x000f22000c1e1900 */
[----:B------:R-:W-:Y:S01]  /*12170*/  @!P0 SHF.R.S32.HI R14, RZ, 0x1f, R13 ;  /* 0x0000001fff0e8819 */ /* 0x000fe2000001140d */
[----:B------:R-:W-:Y:S01]  /*12180*/  VIADD R0, R0, 0x1 ;  /* 0x0000000100007836 */ /* 0x000fe20000000000 */
[----:B-1----:R-:W-:-:S04]  /*12190*/  @!P0 IADD3 R15, P1, PT, R13, UR4, RZ ;  /* 0x000000040d0f8c10 */ /* 0x002fc8000ff3e0ff */
[----:B------:R-:W-:Y:S02]  /*121a0*/  @!P0 LEA.HI.X.SX32 R16, R18, R14, 0x1, P1 ;  /* 0x0000000e12108211 */ /* 0x000fe400008f0eff */
[----:B---3--:R-:W-:-:S04]  /*121b0*/  @!P0 LEA R14, P1, R15, R20, 0x2 ;  /* 0x000000140f0e8211 */ /* 0x008fc800078210ff */
[----:B------:R-:W-:Y:S01]  /*121c0*/  @!P0 LEA.HI.X R15, R15, R21, R16, 0x2, P1 ;  /* 0x000000150f0f8211 */ /* 0x000fe200008f1410 */
[----:B----4-:R-:W-:-:S05]  /*121d0*/  @!P0 FADD R21, -R2, -RZ ;  /* 0x800000ff02158221 */ /* 0x010fca0000000100 */
[----:B------:R0:W-:Y:S01]  /*121e0*/  @!P0 STG.E desc[UR12][R14.64+0x4], R21 ;  /* 0x000004150e008986 */ /* 0x0001e2000c10190c */
[----:B------:R-:W-:-:S13]  /*121f0*/  ISETP.NE.AND P0, PT, R0, RZ, PT ;  /* 0x000000ff0000720c */ /* 0x000fda0003f05270 */
[----:B0-----:R-:W-:Y:S05]  /*12200*/  @!P0 BRA `(.L_x_330) ;  /* 0x0000000000108947 */ /* 0x001fea0003800000 */
[----:B------:R-:W-:Y:S01]  /*12210*/  VIADD R11, R11, 0x1 ;  /* 0x000000010b0b7836 */ /* 0x000fe20000000000 */
[----:B------:R-:W-:Y:S01]  /*12220*/  IADD3 R13, PT, PT, R13, UR16, RZ ;  /* 0x000000100d0d7c10 */ /* 0x000fe2000fffe0ff */
[----:B------:R-:W-:Y:S01]  /*12230*/  VIADD R17, R17, UR16 ;  /* 0x0000001011117c36 */ /* 0x000fe20008000000 */
[----:B------:R-:W-:Y:S06]  /*12240*/  BRA `(.L_x_331) ;  /* 0xfffffffc00ac7947 */ /* 0x000fec000383ffff */
.L_x_330:
[----:B------:R-:W-:Y:S05]  /*12250*/  BSYNC.RECONVERGENT B2 ;  /* 0x0000000000027941 */ /* 0x000fea0003800200 */
.L_x_326:
[----:B0-----:R-:W-:Y:S05]  /*12260*/  BSYNC.RECONVERGENT B1 ;  /* 0x0000000000017941 */ /* 0x001fea0003800200 */
.L_x_325:
[----:B------:R-:W-:Y:S05]  /*12270*/  BRA `(.L_x_290) ;  /* 0x0000001400307947 */ /* 0x000fea0003800000 */
.L_x_324:
[----:B------:R-:W-:-:S06]  /*12280*/  UIADD3 UR4, UPT, UPT, UR6, -0x1, URZ ;  /* 0xffffffff06047890 */ /* 0x000fcc000fffe0ff */
[----:B------:R-:W-:-:S13]  /*12290*/  ISETP.NE.AND P0, PT, R6, UR4, PT ;  /* 0x0000000406007c0c */ /* 0x000fda000bf05270 */
[----:B------:R-:W-:Y:S05]  /*122a0*/  @P0 BRA `(.L_x_332) ;  /* 0x0000001c00d40947 */ /* 0x000fea0003800000 */
[----:B------:R-:W-:Y:S01]  /*122b0*/  ISETP.GT.U32.AND P0, PT, R4, 0x7ffffffe, PT ;  /* 0x7ffffffe0400780c */ /* 0x000fe20003f04070 */
[----:B------:R-:W-:-:S12]  /*122c0*/  BSSY.RECONVERGENT B1, `(.L_x_333) ;  /* 0x0000042000017945 */ /* 0x000fd80003800200 */
[----:B------:R-:W-:Y:S05]  /*122d0*/  @P0 BRA `(.L_x_334) ;  /* 0x0000000400000947 */ /* 0x000fea0003800000 */
[----:B------:R-:W-:Y:S01]  /*122e0*/  ISETP.GE.U32.AND P0, PT, R4, 0x3, PT ;  /* 0x000000030400780c */ /* 0x000fe20003f06070 */
[----:B------:R-:W-:Y:S01]  /*122f0*/  IMAD.U32 R0, RZ, RZ, UR14 ;  /* 0x0000000eff007e24 */ /* 0x000fe2000f8e00ff */
[----:B------:R-:W-:Y:S01]  /*12300*/  LOP3.LUT R24, R8, 0x3, RZ, 0xc0, !PT ;  /* 0x0000000308187812 */ /* 0x000fe200078ec0ff */
[----:B------:R-:W-:Y:S01]  /*12310*/  BSSY.RECONVERGENT B2, `(.L_x_335) ;  /* 0x0000027000027945 */ /* 0x000fe20003800200 */
[----:B------:R-:W-:Y:S02]  /*12320*/  IMAD.MOV.U32 R18, RZ, RZ, RZ ;  /* 0x000000ffff127224 */ /* 0x000fe400078e00ff */
[----:B------:R-:W-:Y:S01]  /*12330*/  ISETP.NE.AND P2, PT, R24, RZ, PT ;  /* 0x000000ff1800720c */ /* 0x000fe20003f45270 */
[----:B------:R-:W-:-:S06]  /*12340*/  IMAD R0, R0, UR16, RZ ;  /* 0x0000001000007c24 */ /* 0x000fcc000f8e02ff */
[----:B------:R-:W-:Y:S06]  /*12350*/  @!P0 BRA `(.L_x_336) ;  /* 0x0000000000888947 */ /* 0x000fec0003800000 */
[----:B------:R-:W0:Y:S01]  /*12360*/  LDC.64 R16, c[0x0][0x380] ;  /* 0x0000e000ff107b82 */ /* 0x000e220000000a00 */
[----:B------:R-:W-:Y:S01]  /*12370*/  LOP3.LUT R18, R8, 0xfffffffc, RZ, 0xc0, !PT ;  /* 0xfffffffc08127812 */ /* 0x000fe200078ec0ff */
[----:B------:R-:W-:-:S04]  /*12380*/  IMAD.MOV.U32 R20, RZ, RZ, RZ ;  /* 0x000000ffff147224 */ /* 0x000fc800078e00ff */
[----:B------:R-:W-:-:S07]  /*12390*/  IMAD.MOV R11, RZ, RZ, -R18 ;  /* 0x000000ffff0b7224 */ /* 0x000fce00078e0a12 */
.L_x_337:
[----:B------:R-:W5:Y:S01]  /*123a0*/  LDCU UR4, c[0x3][URZ] ;  /* 0x00c00000ff0477ac */ /* 0x000f620008000800 */
[----:B-1----:R-:W-:-:S05]  /*123b0*/  IMAD.IADD R25, R9, 0x1, R20 ;  /* 0x0000000109197824 */ /* 0x002fca00078e0214 */
[C---:B-----5:R-:W-:Y:S02]  /*123c0*/  ISETP.GT.AND P0, PT, R25.reuse, UR4, PT ;  /* 0x0000000419007c0c */ /* 0x060fe4000bf04270 */
[----:B---3--:R-:W-:Y:S02]  /*123d0*/  IADD3 R2, PT, PT, R0, -UR4, R25 ;  /* 0x8000000400027c10 */ /* 0x008fe4000fffe019 */
[----:B------:R-:W-:-:S03]  /*123e0*/  ISETP.LT.OR P0, PT, R25, 0x1, P0 ;  /* 0x000000011900780c */ /* 0x000fc60000701670 */
[----:B------:R-:W-:-:S04]  /*123f0*/  VIADD R3, R2, 0xfffffffe ;  /* 0xfffffffe02037836 */ /* 0x000fc80000000000 */
[----:B0-----:R-:W-:-:S06]  /*12400*/  IMAD.WIDE R2, R3, 0x4, R16 ;  /* 0x0000000403027825 */ /* 0x001fcc00078e0210 */
[----:B------:R-:W3:Y:S01]  /*12410*/  @!P0 LDG.E R13, desc[UR12][R2.64] ;  /* 0x0000000c020d8981 */ /* 0x000ee2000c1e1900 */
[----:B------:R-:W-:Y:S01]  /*12420*/  IADD3 R14, PT, PT, R25, 0x1, RZ ;  /* 0x00000001190e7810 */ /* 0x000fe20007ffe0ff */
[----:B------:R-:W-:-:S03]  /*12430*/  IMAD.U32 R15, RZ, RZ, UR16 ;  /* 0x00000010ff0f7e24 */ /* 0x000fc6000f8e00ff */
[----:B------:R-:W-:Y:S01]  /*12440*/  ISETP.GT.AND P1, PT, R14, UR4, PT ;  /* 0x000000040e007c0c */ /* 0x000fe2000bf24270 */
[----:B------:R-:W-:-:S03]  /*12450*/  IMAD.WIDE R14, R15, 0x4, R2 ;  /* 0x000000040f0e7825 */ /* 0x000fc600078e0202 */
[C---:B------:R-:W-:Y:S01]  /*12460*/  ISETP.GT.U32.OR P1, PT, R25.reuse, 0x7ffffffe, P1 ;  /* 0x7ffffffe1900780c */ /* 0x040fe20000f24470 */
[----:B------:R-:W-:Y:S01]  /*12470*/  VIADD R22, R25, 0x2 ;  /* 0x0000000219167836 */ /* 0x000fe20000000000 */
[----:B---3--:R0:W-:Y:S11]  /*12480*/  @!P0 STG.E desc[UR12][R14.64], R13 ;  /* 0x0000000d0e008986 */ /* 0x0081f6000c10190c */
[----:B----4-:R-:W3:Y:S01]  /*12490*/  @!P1 LDG.E R21, desc[UR12][R2.64+0x4] ;  /* 0x0000040c02159981 */ /* 0x010ee2000c1e1900 */
[----:B------:R-:W-:-:S04]  /*124a0*/  ISETP.GT.AND P0, PT, R22, UR4, PT ;  /* 0x0000000416007c0c */ /* 0x000fc8000bf04270 */
[----:B------:R-:W-:Y:S01]  /*124b0*/  ISETP.LT.OR P0, PT, R22, 0x1, P0 ;  /* 0x000000011600780c */ /* 0x000fe20000701670 */
[----:B------:R-:W-:Y:S01]  /*124c0*/  VIADD R22, R25, 0x3 ;  /* 0x0000000319167836 */ /* 0x000fe20000000000 */
[----:B---3--:R1:W-:Y:S11]  /*124d0*/  @!P1 STG.E desc[UR12][R14.64+0x4], R21 ;  /* 0x000004150e009986 */ /* 0x0083f6000c10190c */
[----:B------:R-:W3:Y:S01]  /*124e0*/  @!P0 LDG.E R23, desc[UR12][R2.64+0x8] ;  /* 0x0000080c02178981 */ /* 0x000ee2000c1e1900 */
[----:B------:R-:W-:-:S04]  /*124f0*/  ISETP.GT.AND P1, PT, R22, UR4, PT ;  /* 0x0000000416007c0c */ /* 0x000fc8000bf24270 */
[----:B------:R-:W-:Y:S01]  /*12500*/  ISETP.LT.OR P1, PT, R22, 0x1, P1 ;  /* 0x000000011600780c */ /* 0x000fe20000f21670 */
[----:B---3--:R1:W-:-:S12]  /*12510*/  @!P0 STG.E desc[UR12][R14.64+0x8], R23 ;  /* 0x000008170e008986 */ /* 0x0083d8000c10190c */
[----:B0-----:R-:W3:Y:S01]  /*12520*/  @!P1 LDG.E R13, desc[UR12][R2.64+0xc] ;  /* 0x00000c0c020d9981 */ /* 0x001ee2000c1e1900 */
[----:B------:R-:W-:Y:S02]  /*12530*/  VIADD R11, R11, 0x4 ;  /* 0x000000040b0b7836 */ /* 0x000fe40000000000 */
[----:B------:R-:W-:-:S03]  /*12540*/  VIADD R20, R20, 0x4 ;  /* 0x0000000414147836 */ /* 0x000fc60000000000 */
[----:B------:R-:W-:Y:S01]  /*12550*/  ISETP.NE.AND P0, PT, R11, RZ, PT ;  /* 0x000000ff0b00720c */ /* 0x000fe20003f05270 */
[----:B---3--:R1:W-:-:S12]  /*12560*/  @!P1 STG.E desc[UR12][R14.64+0xc], R13 ;  /* 0x00000c0d0e009986 */ /* 0x0083d8000c10190c */
[----:B------:R-:W-:Y:S05]  /*12570*/  @P0 BRA `(.L_x_337) ;  /* 0xfffffffc00880947 */ /* 0x000fea000383ffff */
.L_x_336:
[----:B0-----:R-:W-:Y:S05]  /*12580*/  BSYNC.RECONVERGENT B2 ;  /* 0x0000000000027941 */ /* 0x001fea0003800200 */
.L_x_335:
[----:B------:R-:W-:Y:S05]  /*12590*/  @!P2 BRA `(.L_x_334) ;  /* 0x000000000050a947 */ /* 0x000fea0003800000 */
[----:B------:R-:W-:Y:S01]  /*125a0*/  BSSY.RECONVERGENT B2, `(.L_x_334) ;  /* 0x0000013000027945 */ /* 0x000fe20003800200 */
[----:B------:R-:W-:-:S07]  /*125b0*/  IMAD.MOV R11, RZ, RZ, -R24 ;  /* 0x000000ffff0b7224 */ /* 0x000fce00078e0a18 */
.L_x_339:
[----:B------:R-:W0:Y:S01]  /*125c0*/  LDCU UR4, c[0x3][URZ] ;  /* 0x00c00000ff0477ac */ /* 0x000e220008000800 */
[----:B-1----:R-:W-:-:S05]  /*125d0*/  IMAD.IADD R13, R9, 0x1, R18 ;  /* 0x00000001090d7824 */ /* 0x002fca00078e0212 */
[----:B0-----:R-:W-:-:S04]  /*125e0*/  ISETP.GT.AND P0, PT, R13, UR4, PT ;  /* 0x000000040d007c0c */ /* 0x001fc8000bf04270 */
[----:B------:R-:W-:-:S13]  /*125f0*/  ISETP.LT.OR P0, PT, R13, 0x1, P0 ;  /* 0x000000010d00780c */ /* 0x000fda0000701670 */
[----:B---3--:R-:W0:Y:S01]  /*12600*/  @!P0 LDC.64 R2, c[0x0][0x380] ;  /* 0x0000e000ff028b82 */ /* 0x008e220000000a00 */
[----:B------:R-:W-:-:S04]  /*12610*/  @!P0 IADD3 R13, PT, PT, R0, -UR4, R13 ;  /* 0x80000004000d8c10 */ /* 0x000fc8000fffe00d */
[----:B------:R-:W-:-:S05]  /*12620*/  @!P0 IADD3 R13, PT, PT, R13, -0x2, RZ ;  /* 0xfffffffe0d0d8810 */ /* 0x000fca0007ffe0ff */
[----:B0-----:R-:W-:-:S05]  /*12630*/  @!P0 IMAD.WIDE R2, R13, 0x4, R2 ;  /* 0x000000040d028825 */ /* 0x001fca00078e0202 */
[----:B------:R-:W3:Y:S01]  /*12640*/  @!P0 LDG.E R13, desc[UR12][R2.64] ;  /* 0x0000000c020d8981 */ /* 0x000ee2000c1e1900 */
[----:B------:R-:W-:Y:S02]  /*12650*/  IMAD.U32 R15, RZ, RZ, UR16 ;  /* 0x00000010ff0f7e24 */ /* 0x000fe4000f8e00ff */
[----:B------:R-:W-:Y:S02]  /*12660*/  VIADD R11, R11, 0x1 ;  /* 0x000000010b0b7836 */ /* 0x000fe40000000000 */
[----:B------:R-:W-:-:S05]  /*12670*/  @!P0 IMAD.WIDE R14, R15, 0x4, R2 ;  /* 0x000000040f0e8825 */ /* 0x000fca00078e0202 */
[----:B---3--:R0:W-:Y:S01]  /*12680*/  @!P0 STG.E desc[UR12][R14.64], R13 ;  /* 0x0000000d0e008986 */ /* 0x0081e2000c10190c */
[----:B------:R-:W-:-:S13]  /*12690*/  ISETP.NE.AND P0, PT, R11, RZ, PT ;  /* 0x000000ff0b00720c */ /* 0x000fda0003f05270 */
[----:B0-----:R-:W-:Y:S05]  /*126a0*/  @!P0 BRA `(.L_x_338) ;  /* 0x0000000000088947 */ /* 0x001fea0003800000 */
[----:B------:R-:W-:Y:S01]  /*126b0*/  VIADD R18, R18, 0x1 ;  /* 0x0000000112127836 */ /* 0x000fe20000000000 */
[----:B------:R-:W-:Y:S06]  /*126c0*/  BRA `(.L_x_339) ;  /* 0xfffffffc00bc7947 */ /* 0x000fec000383ffff */
.L_x_338:
[----:B------:R-:W-:Y:S05]  /*126d0*/  BSYNC.RECONVERGENT B2 ;  /* 0x0000000000027941 */ /* 0x000fea0003800200 */
.L_x_334:
[----:B0-----:R-:W-:Y:S05]  /*126e0*/  BSYNC.RECONVERGENT B1 ;  /* 0x0000000000017941 */ /* 0x001fea0003800200 */
.L_x_333:
[----:B------:R-:W-:Y:S05]  /*126f0*/  BRA `(.L_x_290) ;  /* 0x0000001000107947 */ /* 0x000fea0003800000 */
.L_x_317:
[----:B------:R-:W-:Y:S01]  /*12700*/  UIADD3 UR4, UPT, UPT, UR6, -0x1, URZ ;  /* 0xffffffff06047890 */ /* 0x000fe2000fffe0ff */
[----:B------:R-:W-:Y:S05]  /*12710*/  BSSY.RECONVERGENT B1, `(.L_x_290) ;  /* 0x0000102000017945 */ /* 0x000fea0003800200 */
[----:B------:R-:W-:-:S13]  /*12720*/  ISETP.NE.AND P0, PT, R6, UR4, PT ;  /* 0x0000000406007c0c */ /* 0x000fda000bf05270 */
[----:B------:R-:W-:Y:S05]  /*12730*/  @!P0 BRA `(.L_x_340) ;  /* 0x0000000400508947 */ /* 0x000fea0003800000 */
[----:B------:R-:W-:-:S13]  /*12740*/  ISETP.GT.U32.AND P0, PT, R5, 0x7ffffffe, PT ;  /* 0x7ffffffe0500780c */ /* 0x000fda0003f04070 */
        /* <DEDUP_REMOVED lines=8> */
[----:B------:R-:W3:Y:S01]  /*127d0*/  LDC R0, c[0x3][RZ] ;  /* 0x00c00000ff007b82 */ /* 0x000ee20000000800 */
[----:B------:R-:W-:Y:S01]  /*127e0*/  IMAD.U32 R11, RZ, RZ, UR15 ;  /* 0x0000000fff0b7e24 */ /* 0x000fe2000f8e00ff */
[C---:B-1--4-:R-:W-:Y:S01]  /*127f0*/  IADD3 R23, PT, PT, R10.reuse, 0x3, RZ ;  /* 0x000000030a177810 */ /* 0x052fe20007ffe0ff */
[----:B------:R-:W-:Y:S02]  /*12800*/  VIADD R21, R10, 0x2 ;  /* 0x000000020a157836 */ /* 0x000fe40000000000 */
[----:B------:R-:W-:Y:S01]  /*12810*/  IMAD R25, R6, UR16, RZ ;  /* 0x0000001006197c24 */ /* 0x000fe2000f8e02ff */
[----:B------:R-:W-:Y:S01]  /*12820*/  LOP3.LUT R11, R11, 0xfffffffc, RZ, 0xc0, !PT ;  /* 0xfffffffc0b0b7812 */ /* 0x000fe200078ec0ff */
[----:B------:R-:W-:Y:S02]  /*12830*/  IMAD R13, R12, UR16, RZ ;  /* 0x000000100c0d7c24 */ /* 0x000fe4000f8e02ff */
[----:B------:R-:W-:Y:S02]  /*12840*/  IMAD.MOV.U32 R18, RZ, RZ, R12 ;  /* 0x000000ffff127224 */ /* 0x000fe400078e000c */
[----:B------:R-:W-:-:S02]  /*12850*/  IMAD R21, R21, UR16, RZ ;  /* 0x0000001015157c24 */ /* 0x000fc4000f8e02ff */
[----:B------:R-:W-:Y:S02]  /*12860*/  IMAD R23, R23, UR16, RZ ;  /* 0x0000001017177c24 */ /* 0x000fe4000f8e02ff */
[----:B------:R-:W-:Y:S01]  /*12870*/  IMAD R25, R25, UR15, RZ ;  /* 0x0000000f19197c24 */ /* 0x000fe2000f8e02ff */
[----:B---3--:R-:W-:Y:S01]  /*12880*/  LEA R26, R0, 0x8, 0x2 ;  /* 0x00000008001a7811 */ /* 0x008fe200078e10ff */
[----:B------:R-:W-:-:S07]  /*12890*/  IMAD.MOV R0, RZ, RZ, -R11 ;  /* 0x000000ffff007224 */ /* 0x000fce00078e0a0b */
.L_x_344:
[----:B------:R-:W1:Y:S01]  /*128a0*/  LDCU UR4, c[0x3][URZ] ;  /* 0x00c00000ff0477ac */ /* 0x000e620008000800 */
[----:B--2---:R-:W-:-:S05]  /*128b0*/  VIADD R14, R18, 0xffffffff ;  /* 0xffffffff120e7836 */ /* 0x004fca0000000000 */
[----:B-1----:R-:W-:-:S04]  /*128c0*/  ISETP.GT.AND P0, PT, R14, UR4, PT ;  /* 0x000000040e007c0c */ /* 0x002fc8000bf04270 */
[----:B------:R-:W-:-:S13]  /*128d0*/  ISETP.LT.OR P0, PT, R14, 0x1, P0 ;  /* 0x000000010e00780c */ /* 0x000fda0000701670 */
[----:B------:R-:W1:Y:S02]  /*128e0*/  @!P0 LDC.64 R2, c[0x0][0x380] ;  /* 0x0000e000ff028b82 */ /* 0x000e640000000a00 */
[----:B-1----:R-:W-:-:S05]  /*128f0*/  @!P0 IMAD.WIDE R2, R25, 0x4, R2 ;  /* 0x0000000419028825 */ /* 0x002fca00078e0202 */
[----:B------:R-:W3:Y:S01]  /*12900*/  @!P0 LDG.E R16, desc[UR12][R2.64+0x4] ;  /* 0x0000040c02108981 */ /* 0x000ee2000c1e1900 */
[----:B------:R-:W-:-:S04]  /*12910*/  ISETP.GT.AND P1, PT, R18, UR4, PT ;  /* 0x0000000412007c0c */ /* 0x000fc8000bf24270 */
[----:B------:R-:W-:-:S13]  /*12920*/  ISETP.GT.U32.OR P1, PT, R14, 0x7ffffffe, P1 ;  /* 0x7ffffffe0e00780c */ /* 0x000fda0000f24470 */
[----:B------:R-:W1:Y:S02]  /*12930*/  @!P1 LDC.64 R14, c[0x0][0x380] ;  /* 0x0000e000ff0e9b82 */ /* 0x000e640000000a00 */
[----:B-1----:R-:W-:-:S04]  /*12940*/  @!P1 IMAD.WIDE R14, R13, 0x4, R14 ;  /* 0x000000040d0e9825 */ /* 0x002fc800078e020e */
[----:B---3--:R-:W-:-:S05]  /*12950*/  @!P0 FADD R27, -R16, -RZ ;  /* 0x800000ff101b8221 */ /* 0x008fca0000000100 */
[----:B------:R1:W-:Y:S04]  /*12960*/  @!P0 STG.E desc[UR12][R2.64], R27 ;  /* 0x0000001b02008986 */ /* 0x0003e8000c10190c */
[----:B------:R-:W2:Y:S01]  /*12970*/  @!P1 LDG.E R20, desc[UR12][R14.64+0x4] ;  /* 0x0000040c0e149981 */ /* 0x000ea2000c1e1900 */
[----:B------:R-:W-:-:S05]  /*12980*/  VIADD R16, R18, 0x1 ;  /* 0x0000000112107836 */ /* 0x000fca0000000000 */
[----:B------:R-:W-:-:S04]  /*12990*/  ISETP.GT.AND P0, PT, R16, UR4, PT ;  /* 0x0000000410007c0c */ /* 0x000fc8000bf04270 */
[----:B------:R-:W-:-:S13]  /*129a0*/  ISETP.LT.OR P0, PT, R16, 0x1, P0 ;  /* 0x000000011000780c */ /* 0x000fda0000701670 */
[----:B------:R-:W3:Y:S02]  /*129b0*/  @!P0 LDC.64 R16, c[0x0][0x380] ;  /* 0x0000e000ff108b82 */ /* 0x000ee40000000a00 */
[----:B---3--:R-:W-:-:S04]  /*129c0*/  @!P0 IMAD.WIDE R16, R21, 0x4, R16 ;  /* 0x0000000415108825 */ /* 0x008fc800078e0210 */
[----:B--2---:R-:W-:-:S05]  /*129d0*/  @!P1 FADD R29, -R20, -RZ ;  /* 0x800000ff141d9221 */ /* 0x004fca0000000100 */
[----:B------:R2:W-:Y:S04]  /*129e0*/  @!P1 STG.E desc[UR12][R14.64], R29 ;  /* 0x0000001d0e009986 */ /* 0x0005e8000c10190c */
[----:B------:R-:W3:Y:S01]  /*129f0*/  @!P0 LDG.E R20, desc[UR12][R16.64+0x4] ;  /* 0x0000040c10148981 */ /* 0x000ee2000c1e1900 */
[----:B------:R-:W-:-:S05]  /*12a00*/  VIADD R22, R18, 0x2 ;  /* 0x0000000212167836 */ /* 0x000fca0000000000 */
[----:B------:R-:W-:-:S04]  /*12a10*/  ISETP.GT.AND P1, PT, R22, UR4, PT ;  /* 0x0000000416007c0c */ /* 0x000fc8000bf24270 */
[----:B------:R-:W-:-:S13]  /*12a20*/  ISETP.LT.OR P1, PT, R22, 0x1, P1 ;  /* 0x000000011600780c */ /* 0x000fda0000f21670 */
[----:B-1----:R-:W1:Y:S02]  /*12a30*/  @!P1 LDC.64 R2, c[0x0][0x380] ;  /* 0x0000e000ff029b82 */ /* 0x002e640000000a00 */
[----:B-1----:R-:W-:-:S04]  /*12a40*/  @!P1 IMAD.WIDE R2, R23, 0x4, R2 ;  /* 0x0000000417029825 */ /* 0x002fc800078e0202 */
[----:B---3--:R-:W-:-:S05]  /*12a50*/  @!P0 FADD R27, -R20, -RZ ;  /* 0x800000ff141b8221 */ /* 0x008fca0000000100 */
[----:B------:R2:W-:Y:S04]  /*12a60*/  @!P0 STG.E desc[UR12][R16.64], R27 ;  /* 0x0000001b10008986 */ /* 0x0005e8000c10190c */
[----:B------:R-:W3:Y:S01]  /*12a70*/  @!P1 LDG.E R20, desc[UR12][R2.64+0x4] ;  /* 0x0000040c02149981 */ /* 0x000ee2000c1e1900 */
[----:B------:R-:W-:Y:S01]  /*12a80*/  VIADD R0, R0, 0x4 ;  /* 0x0000000400007836 */ /* 0x000fe20000000000 */
[----:B------:R-:W-:Y:S01]  /*12a90*/  IADD3 R25, PT, PT, R26, R25, RZ ;  /* 0x000000191a197210 */ /* 0x000fe20007ffe0ff */
[----:B------:R-:W-:Y:S02]  /*12aa0*/  VIADD R18, R18, 0x4 ;  /* 0x0000000412127836 */ /* 0x000fe40000000000 */
[----:B------:R-:W-:Y:S01]  /*12ab0*/  IMAD.IADD R13, R26, 0x1, R13 ;  /* 0x000000011a0d7824 */ /* 0x000fe200078e020d */
[----:B------:R-:W-:Y:S01]  /*12ac0*/  ISETP.NE.AND P0, PT, R0, RZ, PT ;  /* 0x000000ff0000720c */ /* 0x000fe20003f05270 */
[----:B------:R-:W-:-:S02]  /*12ad0*/  IMAD.IADD R21, R26, 0x1, R21 ;  /* 0x000000011a157824 */ /* 0x000fc400078e0215 */
[----:B------:R-:W-:Y:S02]  /*12ae0*/  IMAD.IADD R23, R26, 0x1, R23 ;  /* 0x000000011a177824 */ /* 0x000fe400078e0217 */
[----:B---3--:R-:W-:-:S05]  /*12af0*/  @!P1 FADD R31, -R20, -RZ ;  /* 0x800000ff141f9221 */ /* 0x008fca0000000100 */
[----:B------:R2:W-:Y:S03]  /*12b00*/  @!P1 STG.E desc[UR12][R2.64], R31 ;  /* 0x0000001f02009986 */ /* 0x0005e6000c10190c */
[----:B------:R-:W-:Y:S05]  /*12b10*/  @P0 BRA `(.L_x_344) ;  /* 0xfffffffc00600947 */ /* 0x000fea000383ffff */
.L_x_343:
[----:B0-----:R-:W-:Y:S05]  /*12b20*/  BSYNC.RECONVERGENT B2 ;  /* 0x0000000000027941 */ /* 0x001fea0003800200 */
.L_x_342:
[----:B------:R-:W-:Y:S05]  /*12b30*/  @!P2 BRA `(.L_x_341) ;  /* 0x0000000800fca947 */ /* 0x000fea0003800000 */
[----:B------:R-:W-:Y:S01]  /*12b40*/  IMAD.IADD R11, R10, 0x1, R11 ;  /* 0x000000010a0b7824 */ /* 0x000fe200078e020b */
[----:B------:R-:W-:Y:S01]  /*12b50*/  BSSY.RECONVERGENT B2, `(.L_x_345) ;  /* 0x0000011000027945 */ /* 0x000fe20003800200 */
[----:B------:R-:W-:Y:S02]  /*12b60*/  IMAD.MOV R0, RZ, RZ, -R24 ;  /* 0x000000ffff007224 */ /* 0x000fe400078e0a18 */
[----:B------:R-:W-:-:S07]  /*12b70*/  IMAD R13, R11, UR16, RZ ;  /* 0x000000100b0d7c24 */ /* 0x000fce000f8e02ff */
.L_x_347:
[----:B------:R-:W0:Y:S02]  /*12b80*/  LDCU UR4, c[0x3][URZ] ;  /* 0x00c00000ff0477ac */ /* 0x000e240008000800 */
[----:B0-----:R-:W-:-:S04]  /*12b90*/  ISETP.GT.AND P0, PT, R11, UR4, PT ;  /* 0x000000040b007c0c */ /* 0x001fc8000bf04270 */
[----:B------:R-:W-:-:S13]  /*12ba0*/  ISETP.LT.OR P0, PT, R11, 0x1, P0 ;  /* 0x000000010b00780c */ /* 0x000fda0000701670 */
[----:B--23--:R-:W0:Y:S02]  /*12bb0*/  @!P0 LDC.64 R2, c[0x0][0x380] ;  /* 0x0000e000ff028b82 */ /* 0x00ce240000000a00 */
[----:B0-----:R-:W-:-:S05]  /*12bc0*/  @!P0 IMAD.WIDE R2, R13, 0x4, R2 ;  /* 0x000000040d028825 */ /* 0x001fca00078e0202 */
[----:B------:R-:W1:Y:S01]  /*12bd0*/  @!P0 LDG.E R14, desc[UR12][R2.64+0x4] ;  /* 0x0000040c020e8981 */ /* 0x000e62000c1e1900 */
[----:B------:R-:W-:Y:S02]  /*12be0*/  VIADD R0, R0, 0x1 ;  /* 0x0000000100007836 */ /* 0x000fe40000000000 */
[----:B-1----:R-:W-:-:S05]  /*12bf0*/  @!P0 FADD R15, -R14, -RZ ;  /* 0x800000ff0e0f8221 */ /* 0x002fca0000000100 */
[----:B------:R0:W-:Y:S01]  /*12c00*/  @!P0 STG.E desc[UR12][R2.64], R15 ;  /* 0x0000000f02008986 */ /* 0x0001e2000c10190c */
[----:B------:R-:W-:-:S13]  /*12c10*/  ISETP.NE.AND P0, PT, R0, RZ, PT ;  /* 0x000000ff0000720c */ /* 0x000fda0003f05270 */
[----:B0-----:R-:W-:Y:S05]  /*12c20*/  @!P0 BRA `(.L_x_346) ;  /* 0x00000000000c8947 */ /* 0x001fea0003800000 */
[----:B------:R-:W-:Y:S01]  /*12c30*/  VIADD R11, R11, 0x1 ;  /* 0x000000010b0b7836 */ /* 0x000fe20000000000 */
[----:B------:R-:W-:Y:S01]  /*12c40*/  IADD3 R13, PT, PT, R13, UR16, RZ ;  /* 0x000000100d0d7c10 */ /* 0x000fe2000fffe0ff */
[----:B------:R-:W-:Y:S06]  /*12c50*/  BRA `(.L_x_347) ;  /* 0xfffffffc00c87947 */ /* 0x000fec000383ffff */
.L_x_346:
[----:B------:R-:W-:Y:S05]  /*12c60*/  BSYNC.RECONVERGENT B2 ;  /* 0x0000000000027941 */ /* 0x000fea0003800200 */
.L_x_345:
[----:B------:R-:W-:Y:S05]  /*12c70*/  BRA `(.L_x_341) ;  /* 0x0000000800ac7947 */ /* 0x000fea0003800000 */
.L_x_340:
        /* <DEDUP_REMOVED lines=11> */
[----:B------:R-:W-:Y:S02]  /*12d30*/  IMAD.U32 R11, RZ, RZ, UR15 ;  /* 0x0000000fff0b7e24 */ /* 0x000fe4000f8e00ff */
[C---:B----4-:R-:W-:Y:S02]  /*12d40*/  VIADD R21, R10.reuse, 0x2 ;  /* 0x000000020a157836 */ /* 0x050fe40000000000 */
[----:B-1----:R-:W-:Y:S01]  /*12d50*/  VIADD R23, R10, 0x3 ;  /* 0x000000030a177836 */ /* 0x002fe20000000000 */
[----:B------:R-:W-:Y:S01]  /*12d60*/  LOP3.LUT R11, R11, 0xfffffffc, RZ, 0xc0, !PT ;  /* 0xfffffffc0b0b7812 */ /* 0x000fe200078ec0ff */
[----:B------:R-:W-:Y:S02]  /*12d70*/  IMAD R25, R6, UR16, RZ ;  /* 0x0000001006197c24 */ /* 0x000fe4000f8e02ff */
[----:B------:R-:W-:Y:S02]  /*12d80*/  IMAD R13, R12, UR16, RZ ;  /* 0x000000100c0d7c24 */ /* 0x000fe4000f8e02ff */
[----:B------:R-:W-:-:S02]  /*12d90*/  IMAD.MOV.U32 R18, RZ, RZ, R12 ;  /* 0x000000ffff127224 */ /* 0x000fc400078e000c */
[----:B------:R-:W-:Y:S02]  /*12da0*/  IMAD R21, R21, UR16, RZ ;  /* 0x0000001015157c24 */ /* 0x000fe4000f8e02ff */
[----:B------:R-:W-:Y:S02]  /*12db0*/  IMAD R23, R23, UR16, RZ ;  /* 0x0000001017177c24 */ /* 0x000fe4000f8e02ff */
[----:B------:R-:W-:Y:S01]  /*12dc0*/  IMAD R25, R25, UR15, RZ ;  /* 0x0000000f19197c24 */ /* 0x000fe2000f8e02ff */
[----:B---3--:R-:W-:Y:S01]  /*12dd0*/  LEA R26, R0, 0x8, 0x2 ;  /* 0x00000008001a7811 */ /* 0x008fe200078e10ff */
[----:B------:R-:W-:-:S07]  /*12de0*/  IMAD.MOV R0, RZ, RZ, -R11 ;  /* 0x000000ffff007224 */ /* 0x000fce00078e0a0b */
.L_x_352:
[----:B------:R-:W1:Y:S01]  /*12df0*/  LDCU UR4, c[0x3][URZ] ;  /* 0x00c00000ff0477ac */ /* 0x000e620008000800 */
[----:B--2---:R-:W-:-:S04]  /*12e00*/  IADD3 R14, PT, PT, R18, -0x1, RZ ;  /* 0xffffffff120e7810 */ /* 0x004fc80007ffe0ff */
        /* <DEDUP_REMOVED lines=38> */
.L_x_351:
[----:B0-----:R-:W-:Y:S05]  /*13070*/  BSYNC.RECONVERGENT B3 ;  /* 0x0000000000037941 */ /* 0x001fea0003800200 */
.L_x_350:
[----:B------:R-:W-:Y:S05]  /*13080*/  @!P2 BRA `(.L_x_349) ;  /* 0x000000000040a947 */ /* 0x000fea0003800000 */
[----:B------:R-:W-:Y:S02]  /*13090*/  IMAD.IADD R11, R10, 0x1, R11 ;  /* 0x000000010a0b7824 */ /* 0x000fe400078e020b */
[----:B------:R-:W-:Y:S02]  /*130a0*/  IMAD.MOV R0, RZ, RZ, -R24 ;  /* 0x000000ffff007224 */ /* 0x000fe400078e0a18 */
[----:B------:R-:W-:-:S07]  /*130b0*/  IMAD R13, R11, UR16, RZ ;  /* 0x000000100b0d7c24 */ /* 0x000fce000f8e02ff */
.L_x_353:
[----:B------:R-:W0:Y:S02]  /*130c0*/  LDCU UR4, c[0x3][URZ] ;  /* 0x00c00000ff0477ac */ /* 0x000e240008000800 */
[----:B0-----:R-:W-:-:S04]  /*130d0*/  ISETP.GT.AND P0, PT, R11, UR4, PT ;  /* 0x000000040b007c0c */ /* 0x001fc8000bf04270 */
[----:B------:R-:W-:-:S13]  /*130e0*/  ISETP.LT.OR P0, PT, R11, 0x1, P0 ;  /* 0x000000010b00780c */ /* 0x000fda0000701670 */
[----:B--23--:R-:W0:Y:S02]  /*130f0*/  @!P0 LDC.64 R2, c[0x0][0x380] ;  /* 0x0000e000ff028b82 */ /* 0x00ce240000000a00 */
[----:B0-----:R-:W-:-:S05]  /*13100*/  @!P0 IMAD.WIDE R2, R13, 0x4, R2 ;  /* 0x000000040d028825 */ /* 0x001fca00078e0202 */
[----:B------:R-:W1:Y:S01]  /*13110*/  @!P0 LDG.E R14, desc[UR12][R2.64+0x4] ;  /* 0x0000040c020e8981 */ /* 0x000e62000c1e1900 */
[----:B------:R-:W-:Y:S02]  /*13120*/  VIADD R0, R0, 0x1 ;  /* 0x0000000100007836 */ /* 0x000fe40000000000 */
[----:B------:R-:W-:Y:S02]  /*13130*/  VIADD R11, R11, 0x1 ;  /* 0x000000010b0b7836 */ /* 0x000fe40000000000 */
[----:B------:R-:W-:Y:S02]  /*13140*/  VIADD R13, R13, UR16 ;  /* 0x000000100d0d7c36 */ /* 0x000fe40008000000 */
[----:B-1----:R-:W-:-:S05]  /*13150*/  @!P0 FADD R15, -R14, -RZ ;  /* 0x800000ff0e0f8221 */ /* 0x002fca0000000100 */
[----:B------:R0:W-:Y:S01]  /*13160*/  @!P0 STG.E desc[UR12][R2.64], R15 ;  /* 0x0000000f02008986 */ /* 0x0001e2000c10190c */
[----:B------:R-:W-:-:S13]  /*13170*/  ISETP.NE.AND P0, PT, R0, RZ, PT ;  /* 0x000000ff0000720c */ /* 0x000fda0003f05270 */
[----:B0-----:R-:W-:Y:S05]  /*13180*/  @P0 BRA `(.L_x_353) ;  /* 0xfffffffc00cc0947 */ /* 0x001fea000383ffff */
.L_x_349:
[----:B0-----:R-:W-:Y:S05]  /*13190*/  BSYNC.RECONVERGENT B2 ;  /* 0x0000000000027941 */ /* 0x001fea0003800200 */
.L_x_348:
[----:B------:R-:W-:Y:S01]  /*131a0*/  ISETP.GT.U32.AND P0, PT, R4, 0x7ffffffe, PT ;  /* 0x7ffffffe0400780c */ /* 0x000fe20003f04070 */
[----:B------:R-:W-:-:S12]  /*131b0*/  BSSY.RECONVERGENT B2, `(.L_x_354) ;  /* 0x000003f000027945 */ /* 0x000fd80003800200 */
[----:B------:R-:W-:Y:S05]  /*131c0*/  @P0 BRA `(.L_x_355) ;  /* 0x0000000000f40947 */ /* 0x000fea0003800000 */
[----:B------:R-:W-:Y:S01]  /*131d0*/  ISETP.GE.U32.AND P0, PT, R4, 0x3, PT ;  /* 0x000000030400780c */ /* 0x000fe20003f06070 */
[----:B------:R-:W-:Y:S01]  /*131e0*/  IMAD.U32 R24, RZ, RZ, UR14 ;  /* 0x0000000eff187e24 */ /* 0x000fe2000f8e00ff */
[----:B-1----:R-:W-:Y:S01]  /*131f0*/  LOP3.LUT R25, R8, 0x3, RZ, 0xc0, !PT ;  /* 0x0000000308197812 */ /* 0x002fe200078ec0ff */
[----:B------:R-:W-:Y:S01]  /*13200*/  BSSY.RECONVERGENT B3, `(.L_x_356) ;  /* 0x0000027000037945 */ /* 0x000fe20003800200 */
[----:B------:R-:W-:Y:S02]  /*13210*/  IMAD.MOV.U32 R0, RZ, RZ, RZ ;  /* 0x000000ffff007224 */ /* 0x000fe400078e00ff */
[----:B------:R-:W-:Y:S01]  /*13220*/  ISETP.NE.AND P2, PT, R25, RZ, PT ;  /* 0x000000ff1900720c */ /* 0x000fe20003f45270 */
[----:B------:R-:W-:-:S06]  /*13230*/  IMAD R24, R24, UR16, RZ ;  /* 0x0000001018187c24 */ /* 0x000fcc000f8e02ff */
[----:B------:R-:W-:Y:S06]  /*13240*/  @!P0 BRA `(.L_x_357) ;  /* 0x0000000000888947 */ /* 0x000fec0003800000 */
[----:B--2---:R-:W0:Y:S01]  /*13250*/  LDC.64 R16, c[0x0][0x380] ;  /* 0x0000e000ff107b82 */ /* 0x004e220000000a00 */
[----:B------:R-:W-:Y:S01]  /*13260*/  LOP3.LUT R0, R8, 0xfffffffc, RZ, 0xc0, !PT ;  /* 0xfffffffc08007812 */ /* 0x000fe200078ec0ff */
[----:B------:R-:W-:-:S04]  /*13270*/  HFMA2 R18, -RZ, RZ, 0, 0 ;  /* 0x00000000ff127431 */ /* 0x000fc800000001ff */
[----:B------:R-:W-:-:S07]  /*13280*/  IMAD.MOV R11, RZ, RZ, -R0 ;  /* 0x000000ffff0b7224 */ /* 0x000fce00078e0a00 */
.L_x_358:
[----:B-1----:R-:W1:Y:S01]  /*13290*/  LDCU UR4, c[0x3][URZ] ;  /* 0x00c00000ff0477ac */ /* 0x002e620008000800 */
[----:B------:R-:W-:-:S05]  /*132a0*/  IMAD.IADD R22, R9, 0x1, R18 ;  /* 0x0000000109167824 */ /* 0x000fca00078e0212 */
[----:B-1----:R-:W-:Y:S02]  /*132b0*/  ISETP.GT.AND P0, PT, R22, UR4, PT ;  /* 0x0000000416007c0c */ /* 0x002fe4000bf04270 */
[----:B---3--:R-:W-:Y:S02]  /*132c0*/  IADD3 R2, PT, PT, R24, -UR4, R22 ;  /* 0x8000000418027c10 */ /* 0x008fe4000fffe016 */
[----:B------:R-:W-:-:S03]  /*132d0*/  ISETP.LT.OR P0, PT, R22, 0x1, P0 ;  /* 0x000000011600780c */ /* 0x000fc60000701670 */
[----:B------:R-:W-:-:S04]  /*132e0*/  VIADD R3, R2, 0xfffffffe ;  /* 0xfffffffe02037836 */ /* 0x000fc80000000000 */
[----:B0-----:R-:W-:-:S06]  /*132f0*/  IMAD.WIDE R2, R3, 0x4, R16 ;  /* 0x0000000403027825 */ /* 0x001fcc00078e0210 */
[----:B------:R-:W2:Y:S01]  /*13300*/  @!P0 LDG.E R13, desc[UR12][R2.64] ;  /* 0x0000000c020d8981 */ /* 0x000ea2000c1e1900 */
[----:B------:R-:W-:Y:S02]  /*13310*/  VIADD R14, R22, 0x1 ;  /* 0x00000001160e7836 */ /* 0x000fe40000000000 */
[----:B------:R-:W-:-:S03]  /*13320*/  IMAD.U32 R15, RZ, RZ, UR16 ;  /* 0x00000010ff0f7e24 */ /* 0x000fc6000f8e00ff */
[----:B------:R-:W-:Y:S01]  /*13330*/  ISETP.GT.AND P1, PT, R14, UR4, PT ;  /* 0x000000040e007c0c */ /* 0x000fe2000bf24270 */
[----:B------:R-:W-:-:S03]  /*13340*/  IMAD.WIDE R14, R15, 0x4, R2 ;  /* 0x000000040f0e7825 */ /* 0x000fc600078e0202 */
[C---:B------:R-:W-:Y:S01]  /*13350*/  ISETP.GT.U32.OR P1, PT, R22.reuse, 0x7ffffffe, P1 ;  /* 0x7ffffffe1600780c */ /* 0x040fe20000f24470 */
[----:B------:R-:W-:Y:S01]  /*13360*/  VIADD R20, R22, 0x2 ;  /* 0x0000000216147836 */ /* 0x000fe20000000000 */
[----:B--2---:R0:W-:Y:S11]  /*13370*/  @!P0 STG.E desc[UR12][R14.64], R13 ;  /* 0x0000000d0e008986 */ /* 0x0041f6000c10190c */
[----:B----4-:R-:W2:Y:S01]  /*13380*/  @!P1 LDG.E R21, desc[UR12][R2.64+0x4] ;  /* 0x0000040c02159981 */ /* 0x010ea2000c1e1900 */
[----:B------:R-:W-:-:S04]  /*13390*/  ISETP.GT.AND P0, PT, R20, UR4, PT ;  /* 0x0000000414007c0c */ /* 0x000fc8000bf04270 */
[----:B------:R-:W-:Y:S01]  /*133a0*/  ISETP.LT.OR P0, PT, R20, 0x1, P0 ;  /* 0x000000011400780c */ /* 0x000fe20000701670 */
[----:B------:R-:W-:Y:S01]  /*133b0*/  VIADD R20, R22, 0x3 ;  /* 0x0000000316147836 */ /* 0x000fe20000000000 */
[----:B--2---:R1:W-:Y:S11]  /*133c0*/  @!P1 STG.E desc[UR12][R14.64+0x4], R21 ;  /* 0x000004150e009986 */ /* 0x0043f6000c10190c */
[----:B------:R-:W2:Y:S01]  /*133d0*/  @!P0 LDG.E R23, desc[UR12][R2.64+0x8] ;  /* 0x0000080c02178981 */ /* 0x000ea2000c1e1900 */
[----:B------:R-:W-:-:S04]  /*133e0*/  ISETP.GT.AND P1, PT, R20, UR4, PT ;  /* 0x0000000414007c0c */ /* 0x000fc8000bf24270 */
[----:B------:R-:W-:Y:S01]  /*133f0*/  ISETP.LT.OR P1, PT, R20, 0x1, P1 ;  /* 0x000000011400780c */ /* 0x000fe20000f21670 */
[----:B--2---:R1:W-:-:S12]  /*13400*/  @!P0 STG.E desc[UR12][R14.64+0x8], R23 ;  /* 0x000008170e008986 */ /* 0x0043d8000c10190c */
[----:B0-----:R-:W2:Y:S01]  /*13410*/  @!P1 LDG.E R13, desc[UR12][R2.64+0xc] ;  /* 0x00000c0c020d9981 */ /* 0x001ea2000c1e1900 */
[----:B------:R-:W-:Y:S01]  /*13420*/  IADD3 R11, PT, PT, R11, 0x4, RZ ;  /* 0x000000040b0b7810 */ /* 0x000fe20007ffe0ff */
[----:B------:R-:W-:-:S03]  /*13430*/  VIADD R18, R18, 0x4 ;  /* 0x0000000412127836 */ /* 0x000fc60000000000 */
[----:B------:R-:W-:Y:S01]  /*13440*/  ISETP.NE.AND P0, PT, R11, RZ, PT ;  /* 0x000000ff0b00720c */ /* 0x000fe20003f05270 */
[----:B--2---:R1:W-:-:S12]  /*13450*/  @!P1 STG.E desc[UR12][R14.64+0xc], R13 ;  /* 0x00000c0d0e009986 */ /* 0x0043d8000c10190c */
[----:B------:R-:W-:Y:S05]  /*13460*/  @P0 BRA `(.L_x_358) ;  /* 0xfffffffc00880947 */ /* 0x000fea000383ffff */
.L_x_357:
[----:B------:R-:W-:Y:S05]  /*13470*/  BSYNC.RECONVERGENT B3 ;  /* 0x0000000000037941 */ /* 0x000fea0003800200 */
.L_x_356:
[----:B------:R-:W-:Y:S05]  /*13480*/  @!P2 BRA `(.L_x_355) ;  /* 0x000000000044a947 */ /* 0x000fea0003800000 */
[----:B------:R-:W-:-:S07]  /*13490*/  IMAD.MOV R11, RZ, RZ, -R25 ;  /* 0x000000ffff0b7224 */ /* 0x000fce00078e0a19 */
.L_x_359:
[----:B------:R-:W0:Y:S01]  /*134a0*/  LDCU UR4, c[0x3][URZ] ;  /* 0x00c00000ff0477ac */ /* 0x000e220008000800 */
[----:B-1----:R-:W-:-:S05]  /*134b0*/  IMAD.IADD R13, R9, 0x1, R0 ;  /* 0x00000001090d7824 */ /* 0x002fca00078e0200 */
[----:B0-----:R-:W-:-:S04]  /*134c0*/  ISETP.GT.AND P0, PT, R13, UR4, PT ;  /* 0x000000040d007c0c */ /* 0x001fc8000bf04270 */
[----:B------:R-:W-:-:S13]  /*134d0*/  ISETP.LT.OR P0, PT, R13, 0x1, P0 ;  /* 0x000000010d00780c */ /* 0x000fda0000701670 */
[----:B--23--:R-:W0:Y:S01]  /*134e0*/  @!P0 LDC.64 R2, c[0x0][0x380] ;  /* 0x0000e000ff028b82 */ /* 0x00ce220000000a00 */
[----:B------:R-:W-:-:S05]  /*134f0*/  @!P0 IADD3 R13, PT, PT, R24, -UR4, R13 ;  /* 0x80000004180d8c10 */ /* 0x000fca000fffe00d */
[----:B------:R-:W-:-:S04]  /*13500*/  @!P0 VIADD R13, R13, 0xfffffffe ;  /* 0xfffffffe0d0d8836 */ /* 0x000fc80000000000 */
[----:B0-----:R-:W-:-:S05]  /*13510*/  @!P0 IMAD.WIDE R2, R13, 0x4, R2 ;  /* 0x000000040d028825 */ /* 0x001fca00078e0202 */
[----:B------:R-:W2:Y:S01]  /*13520*/  @!P0 LDG.E R13, desc[UR12][R2.64] ;  /* 0x0000000c020d8981 */ /* 0x000ea2000c1e1900 */
[----:B------:R-:W-:Y:S02]  /*13530*/  IMAD.U32 R15, RZ, RZ, UR16 ;  /* 0x00000010ff0f7e24 */ /* 0x000fe4000f8e00ff */
[----:B------:R-:W-:Y:S02]  /*13540*/  VIADD R11, R11, 0x1 ;  /* 0x000000010b0b7836 */ /* 0x000fe40000000000 */
[----:B------:R-:W-:-:S04]  /*13550*/  @!P0 IMAD.WIDE R14, R15, 0x4, R2 ;  /* 0x000000040f0e8825 */ /* 0x000fc800078e0202 */
[----:B------:R-:W-:Y:S01]  /*13560*/  VIADD R0, R0, 0x1 ;  /* 0x0000000100007836 */ /* 0x000fe20000000000 */
[----:B--2---:R0:W-:Y:S01]  /*13570*/  @!P0 STG.E desc[UR12][R14.64], R13 ;  /* 0x0000000d0e008986 */ /* 0x0041e2000c10190c */
[----:B------:R-:W-:-:S13]  /*13580*/  ISETP.NE.AND P0, PT, R11, RZ, PT ;  /* 0x000000ff0b00720c */ /* 0x000fda0003f05270 */
[----:B0-----:R-:W-:Y:S05]  /*13590*/  @P0 BRA `(.L_x_359) ;  /* 0xfffffffc00c00947 */ /* 0x001fea000383ffff */
.L_x_355:
[----:B------:R-:W-:Y:S05]  /*135a0*/  BSYNC.RECONVERGENT B2 ;  /* 0x0000000000027941 */ /* 0x000fea0003800200 */
.L_x_354:
[----:B------:R-:W0:Y:S01]  /*135b0*/  LDCU UR4, c[0x3][URZ] ;  /* 0x00c00000ff0477ac */ /* 0x000e220008000800 */
[----:B------:R-:W5:Y:S01]  /*135c0*/  LDCU.64 UR10, c[0x0][0x380] ;  /* 0x00007000ff0a77ac */ /* 0x000f620008000a00 */
[----:B------:R-:W-:Y:S02]  /*135d0*/  UIMAD UR8, UR14, UR16, URZ ;  /* 0x000000100e0872a4 */ /* 0x000fe4000f8e02ff */
[----:B0-----:R-:W-:-:S06]  /*135e0*/  UISETP.NE.AND UP0, UPT, UR4, -0x1, UPT ;  /* 0xffffffff0400788c */ /* 0x001fcc000bf05270 */
[----:B------:R-:W-:-:S05]  /*135f0*/  PLOP3.LUT P0, PT, PT, PT, UP0, 0x80, 0x8 ;  /* 0x000000000008781c */ /* 0x000fca0003f0f008 */
[----:B-----5:R-:W-:-:S06]  /*13600*/  @!UP0 UIMAD.WIDE.U32 UR18, UR8, 0x4, UR10 ;  /* 0x00000004081288a5 */ /* 0x020fcc000f8e000a */
[----:B--23--:R-:W-:Y:S01]  /*13610*/  MOV R2, UR18 ;  /* 0x0000001200027c02 */ /* 0x00cfe20008000f00 */
[----:B------:R-:W-:-:S05]  /*13620*/  IMAD.U32 R3, RZ, RZ, UR19 ;  /* 0x00000013ff037e24 */ /* 0x000fca000f8e00ff */
[----:B------:R-:W2:Y:S01]  /*13630*/  @!P0 LDG.E R0, desc[UR12][R2.64+0x4] ;  /* 0x0000040c02008981 */ /* 0x000ea2000c1e1900 */
[----:B------:R-:W-:Y:S02]  /*13640*/  @UP0 UIADD3 UR4, UPT, UPT, UR8, -0x2, -UR4 ;  /* 0xfffffffe08040890 */ /* 0x000fe4000fffe804 */
[----:B------:R-:W-:Y:S02]  /*13650*/  @UP0 UIMAD.WIDE UR8, UR8, 0x4, UR10 ;  /* 0x00000004080808a5 */ /* 0x000fe4000f8e020a */
[----:B------:R-:W-:-:S04]  /*13660*/  @UP0 UIMAD.WIDE UR10, UR4, 0x4, UR10 ;  /* 0x00000004040a08a5 */ /* 0x000fc8000f8e020a */
[----:B-1----:R-:W-:Y:S02]  /*13670*/  IMAD.U32 R14, RZ, RZ, UR8 ;  /* 0x00000008ff0e7e24 */ /* 0x002fe4000f8e00ff */
[----:B------:R-:W-:Y:S02]  /*13680*/  IMAD.U32 R17, RZ, RZ, UR11 ;  /* 0x0000000bff117e24 */ /* 0x000fe4000f8e00ff */
[----:B------:R-:W-:Y:S02]  /*13690*/  IMAD.U32 R16, RZ, RZ, UR10 ;  /* 0x0000000aff107e24 */ /* 0x000fe4000f8e00ff */
[----:B------:R-:W-:Y:S02]  /*136a0*/  IMAD.U32 R15, RZ, RZ, UR9 ;  /* 0x00000009ff0f7e24 */ /* 0x000fe4000f8e00ff */
[----:B--2---:R-:W-:-:S04]  /*136b0*/  @!P0 FADD R0, R0, R0 ;  /* 0x0000000000008221 */ /* 0x004fc80000000000 */
[----:B------:R-:W-:-:S05]  /*136c0*/  @!P0 FMUL R11, R0, 0.5 ;  /* 0x3f000000000b8820 */ /* 0x000fca0000400000 */
[----:B------:R0:W-:Y:S04]  /*136d0*/  @!P0 STG.E desc[UR12][R2.64], R11 ;  /* 0x0000000b02008986 */ /* 0x0001e8000c10190c */
[----:B------:R-:W2:Y:S04]  /*136e0*/  @P0 LDG.E R17, desc[UR12][R16.64] ;  /* 0x0000000c10110981 */ /* 0x000ea8000c1e1900 */
[----:B------:R-:W2:Y:S02]  /*136f0*/  @P0 LDG.E R0, desc[UR12][R14.64+0x4] ;  /* 0x0000040c0e000981 */ /* 0x000ea4000c1e1900 */
[----:B--2---:R-:W-:-:S04]  /*13700*/  @P0 FADD R0, R0, R17 ;  /* 0x0000001100000221 */ /* 0x004fc80000000000 */
[----:B------:R-:W-:-:S05]  /*13710*/  @P0 FMUL R13, R0, 0.5 ;  /* 0x3f000000000d0820 */ /* 0x000fca0000400000 */
[----:B------:R0:W-:Y:S02]  /*13720*/  @P0 STG.E desc[UR12][R14.64], R13 ;  /* 0x0000000d0e000986 */ /* 0x0001e4000c10190c */
.L_x_341:
[----:B0-----:R-:W-:Y:S05]  /*13730*/  BSYNC.RECONVERGENT B1 ;  /* 0x0000000000017941 */ /* 0x001fea0003800200 */
.L_x_290:
[----:B------:R-:W-:-:S13]  /*13740*/  ISETP.NE.AND P0, PT, R19, RZ, PT ;  /* 0x000000ff1300720c */ /* 0x000fda0003f05270 */
[----:B------:R-:W-:Y:S05]  /*13750*/  @P0 BRA `(.L_x_332) ;  /* 0x0000000800a80947 */ /* 0x000fea0003800000 */
[----:B------:R-:W-:Y:S01]  /*13760*/  ISETP.GT.U32.AND P0, PT, R5, 0x7ffffffe, PT ;  /* 0x7ffffffe0500780c */ /* 0x000fe20003f04070 */
[----:B------:R-:W-:-:S12]  /*13770*/  BSSY.RECONVERGENT B1, `(.L_x_360) ;  /* 0x0000047000017945 */ /* 0x000fd80003800200 */
[----:B------:R-:W-:Y:S05]  /*13780*/  @P0 BRA `(.L_x_361) ;  /* 0x0000000400140947 */ /* 0x000fea0003800000 */
[----:B------:R-:W-:Y:S01]  /*13790*/  ISETP.GE.U32.AND P0, PT, R5, 0x3, PT ;  /* 0x000000030500780c */ /* 0x000fe20003f06070 */
[----:B------:R-:W-:Y:S01]  /*137a0*/  IMAD.U32 R18, RZ, RZ, UR15 ;  /* 0x0000000fff127e24 */ /* 0x000fe2000f8e00ff */
[----:B------:R-:W-:Y:S01]  /*137b0*/  BSSY.RECONVERGENT B2, `(.L_x_362) ;  /* 0x0000031000027945 */ /* 0x000fe20003800200 */
[----:B------:R-:W-:-:S03]  /*137c0*/  MOV R0, RZ ;  /* 0x000000ff00007202 */ /* 0x000fc60000000f00 */
[----:B------:R-:W-:-:S04]  /*137d0*/  LOP3.LUT R18, R18, 0x3, RZ, 0xc0, !PT ;  /* 0x0000000312127812 */ /* 0x000fc800078ec0ff */
[----:B------:R-:W-:-:S03]  /*137e0*/  ISETP.NE.AND P1, PT, R18, RZ, PT ;  /* 0x000000ff1200720c */ /* 0x000fc60003f25270 */
[----:B------:R-:W-:Y:S10]  /*137f0*/  @!P0 BRA `(.L_x_363) ;  /* 0x0000000000b08947 */ /* 0x000ff40003800000 */
[----:B------:R-:W5:Y:S01]  /*13800*/  LDC R9, c[0x3][RZ] ;  /* 0x00c00000ff097b82 */ /* 0x000f620000000800 */
[----:B------:R-:W0:Y:S01]  /*13810*/  LDCU UR4, c[0x3][URZ] ;  /* 0x00c00000ff0477ac */ /* 0x000e220008000800 */
[----:B------:R-:W-:Y:S02]  /*13820*/  IMAD.U32 R0, RZ, RZ, UR15 ;  /* 0x0000000fff007e24 */ /* 0x000fe4000f8e00ff */
[----:B-1-3--:R-:W-:Y:S02]  /*13830*/  IMAD.MOV.U32 R13, RZ, RZ, RZ ;  /* 0x000000ffff0d7224 */ /* 0x00afe400078e00ff */
[----:B------:R-:W-:Y:S01]  /*13840*/  IMAD.MOV.U32 R12, RZ, RZ, 0x4 ;  /* 0x00000004ff0c7424 */ /* 0x000fe200078e00ff */
[----:B------:R-:W-:Y:S01]  /*13850*/  LOP3.LUT R0, R0, 0xfffffffc, RZ, 0xc0, !PT ;  /* 0xfffffffc00007812 */ /* 0x000fe200078ec0ff */
[----:B0-2---:R-:W-:Y:S01]  /*13860*/  IMAD.U32 R14, RZ, RZ, UR4 ;  /* 0x00000004ff0e7e24 */ /* 0x005fe2000f8e00ff */
[C---:B-----5:R-:W-:Y:S01]  /*13870*/  LEA R20, R9.reuse, 0x8, 0x2 ;  /* 0x0000000809147811 */ /* 0x060fe200078e10ff */
[----:B------:R-:W-:-:S02]  /*13880*/  IMAD.SHL.U32 R5, R9, 0x2, RZ ;  /* 0x0000000209057824 */ /* 0x000fc400078e00ff */
[----:B------:R-:W-:-:S07]  /*13890*/  IMAD R9, R9, 0x3, RZ ;  /* 0x0000000309097824 */ /* 0x000fce00078e02ff */
.L_x_364:
[----:B------:R-:W-:-:S04]  /*138a0*/  ISETP.GT.AND P0, PT, R13, UR17, PT ;  /* 0x000000110d007c0c */ /* 0x000fc8000bf04270 */
[----:B------:R-:W-:-:S13]  /*138b0*/  ISETP.EQ.OR P0, PT, R13, RZ, P0 ;  /* 0x000000ff0d00720c */ /* 0x000fda0000702670 */
[----:B-1----:R-:W0:Y:S01]  /*138c0*/  @!P0 LDC.64 R2, c[0x0][0x388] ;  /* 0x0000e200ff028b82 */ /* 0x002e220000000a00 */
[----:B------:R-:W-:-:S04]  /*138d0*/  @!P0 VIADD R7, R12, 0xfffffffc ;  /* 0xfffffffc0c078836 */ /* 0x000fc80000000000 */
[----:B0-----:R-:W-:-:S05]  /*138e0*/  @!P0 IMAD.WIDE R2, R7, 0x4, R2 ;  /* 0x0000000407028825 */ /* 0x001fca00078e0202 */
[----:B------:R-:W2:Y:S01]  /*138f0*/  @!P0 LDG.E R15, desc[UR12][R2.64+0x4] ;  /* 0x0000040c020f8981 */ /* 0x000ea2000c1e1900 */
[----:B------:R-:W-:-:S13]  /*13900*/  ISETP.GE.AND P2, PT, R13, UR17, PT ;  /* 0x000000110d007c0c */ /* 0x000fda000bf46270 */
[----:B------:R-:W0:Y:S01]  /*13910*/  @!P2 LDC.64 R6, c[0x0][0x388] ;  /* 0x0000e200ff06ab82 */ /* 0x000e220000000a00 */
[----:B------:R-:W-:-:S05]  /*13920*/  @!P2 IADD3 R11, PT, PT, R14, 0x2, RZ ;  /* 0x000000020e0ba810 */ /* 0x000fca0007ffe0ff */
[----:B0-----:R-:W-:-:S04]  /*13930*/  @!P2 IMAD.WIDE R6, R11, 0x4, R6 ;  /* 0x000000040b06a825 */ /* 0x001fc800078e0206 */
[----:B------:R-:W-:Y:S01]  /*13940*/  VIADD R10, R13, 0x2 ;  /* 0x000000020d0a7836 */ /* 0x000fe20000000000 */
[----:B--2---:R0:W-:Y:S04]  /*13950*/  @!P0 STG.E desc[UR12][R2.64], R15 ;  /* 0x0000000f02008986 */ /* 0x0041e8000c10190c */
[----:B------:R-:W2:Y:S01]  /*13960*/  @!P2 LDG.E R17, desc[UR12][R6.64+0x4] ;  /* 0x0000040c0611a981 */ /* 0x000ea2000c1e1900 */
[----:B------:R-:W-:-:S13]  /*13970*/  ISETP.GT.AND P0, PT, R10, UR17, PT ;  /* 0x000000110a007c0c */ /* 0x000fda000bf04270 */
[----:B------:R-:W1:Y:S01]  /*13980*/  @!P0 LDC.64 R10, c[0x0][0x388] ;  /* 0x0000e200ff0a8b82 */ /* 0x000e620000000a00 */
[----:B------:R-:W-:-:S04]  /*13990*/  @!P0 VIADD R19, R5, 0x4 ;  /* 0x0000000405138836 */ /* 0x000fc80000000000 */
[----:B-1----:R-:W-:-:S04]  /*139a0*/  @!P0 IMAD.WIDE R10, R19, 0x4, R10 ;  /* 0x00000004130a8825 */ /* 0x002fc800078e020a */
[----:B------:R-:W-:Y:S01]  /*139b0*/  VIADD R16, R13, 0x3 ;  /* 0x000000030d107836 */ /* 0x000fe20000000000 */
[----:B--2---:R1:W-:Y:S04]  /*139c0*/  @!P2 STG.E desc[UR12][R6.64], R17 ;  /* 0x000000110600a986 */ /* 0x0043e8000c10190c */
[----:B------:R-:W2:Y:S01]  /*139d0*/  @!P0 LDG.E R19, desc[UR12][R10.64+0x4] ;  /* 0x0000040c0a138981 */ /* 0x000ea2000c1e1900 */
[----:B------:R-:W-:-:S13]  /*139e0*/  ISETP.GT.AND P2, PT, R16, UR17, PT ;  /* 0x0000001110007c0c */ /* 0x000fda000bf44270 */
[----:B0-----:R-:W0:Y:S01]  /*139f0*/  @!P2 LDC.64 R2, c[0x0][0x388] ;  /* 0x0000e200ff02ab82 */ /* 0x001e220000000a00 */
[----:B------:R-:W-:-:S04]  /*13a00*/  @!P2 VIADD R15, R9, 0x6 ;  /* 0x00000006090fa836 */ /* 0x000fc80000000000 */
[----:B0-----:R-:W-:Y:S01]  /*13a10*/  @!P2 IMAD.WIDE R2, R15, 0x4, R2 ;  /* 0x000000040f02a825 */ /* 0x001fe200078e0202 */
[----:B--2---:R1:W-:Y:S04]  /*13a20*/  @!P0 STG.E desc[UR12][R10.64], R19 ;  /* 0x000000130a008986 */ /* 0x0043e8000c10190c */
[----:B------:R-:W2:Y:S01]  /*13a30*/  @!P2 LDG.E R15, desc[UR12][R2.64+0x4] ;  /* 0x0000040c020fa981 */ /* 0x000ea2000c1e1900 */
[----:B------:R-:W-:Y:S01]  /*13a40*/  VIADD R13, R13, 0x4 ;  /* 0x000000040d0d7836 */ /* 0x000fe20000000000 */
[C---:B------:R-:W-:Y:S01]  /*13a50*/  IADD3 R12, PT, PT, R20.reuse, R12, RZ ;  /* 0x0000000c140c7210 */ /* 0x040fe20007ffe0ff */
[C---:B------:R-:W-:Y:S02]  /*13a60*/  IMAD.IADD R14, R20.reuse, 0x1, R14 ;  /* 0x00000001140e7824 */ /* 0x040fe400078e020e */
[C---:B------:R-:W-:Y:S01]  /*13a70*/  IMAD.IADD R5, R20.reuse, 0x1, R5 ;  /* 0x0000000114057824 */ /* 0x040fe200078e0205 */
[----:B------:R-:W-:Y:S01]  /*13a80*/  ISETP.NE.AND P0, PT, R13, R0, PT ;  /* 0x000000000d00720c */ /* 0x000fe20003f05270 */
[----:B------:R-:W-:Y:S01]  /*13a90*/  IMAD.IADD R9, R20, 0x1, R9 ;  /* 0x0000000114097824 */ /* 0x000fe200078e0209 */
[----:B--2---:R1:W-:Y:S11]  /*13aa0*/  @!P2 STG.E desc[UR12][R2.64], R15 ;  /* 0x0000000f0200a986 */ /* 0x0043f6000c10190c */
[----:B------:R-:W-:Y:S05]  /*13ab0*/  @P0 BRA `(.L_x_364) ;  /* 0xfffffffc00780947 */ /* 0x000fea000383ffff */
.L_x_363:
[----:B0-----:R-:W-:Y:S05]  /*13ac0*/  BSYNC.RECONVERGENT B2 ;  /* 0x0000000000027941 */ /* 0x001fea0003800200 */
.L_x_362:
[----:B------:R-:W-:Y:S05]  /*13ad0*/  @!P1 BRA `(.L_x_361) ;  /* 0x0000000000409947 */ /* 0x000fea0003800000 */
[----:B-123--:R-:W0:Y:S01]  /*13ae0*/  LDC R2, c[0x3][RZ] ;  /* 0x00c00000ff027b82 */ /* 0x00ee220000000800 */
[----:B------:R-:W-:Y:S02]  /*13af0*/  IMAD.MOV R6, RZ, RZ, -R18 ;  /* 0x000000ffff067224 */ /* 0x000fe400078e0a12 */
[----:B0-----:R-:W-:-:S04]  /*13b00*/  VIADD R9, R2, 0x2 ;  /* 0x0000000202097836 */ /* 0x001fc80000000000 */
[----:B------:R-:W-:-:S07]  /*13b10*/  IMAD R5, R0, R9, RZ ;  /* 0x0000000900057224 */ /* 0x000fce00078e02ff */
.L_x_365:
[----:B------:R-:W0:Y:S02]  /*13b20*/  LDCU UR4, c[0x3][URZ] ;  /* 0x00c00000ff0477ac */ /* 0x000e240008000800 */
[----:B0-----:R-:W-:-:S04]  /*13b30*/  ISETP.GT.AND P0, PT, R0, UR4, PT ;  /* 0x0000000400007c0c */ /* 0x001fc8000bf04270 */
[----:B------:R-:W-:-:S13]  /*13b40*/  ISETP.EQ.OR P0, PT, R0, RZ, P0 ;  /* 0x000000ff0000720c */ /* 0x000fda0000702670 */
[----:B------:R-:W0:Y:S02]  /*13b50*/  @!P0 LDC.64 R2, c[0x0][0x388] ;  /* 0x0000e200ff028b82 */ /* 0x000e240000000a00 */
[----:B0-----:R-:W-:-:S05]  /*13b60*/  @!P0 IMAD.WIDE R2, R5, 0x4, R2 ;  /* 0x0000000405028825 */ /* 0x001fca00078e0202 */
[----:B------:R-:W2:Y:S01]  /*13b70*/  @!P0 LDG.E R7, desc[UR12][R2.64+0x4] ;  /* 0x0000040c02078981 */ /* 0x000ea2000c1e1900 */
[----:B------:R-:W-:Y:S01]  /*13b80*/  VIADD R6, R6, 0x1 ;  /* 0x0000000106067836 */ /* 0x000fe20000000000 */
[----:B------:R-:W-:Y:S01]  /*13b90*/  IADD3 R5, PT, PT, R5, R9, RZ ;  /* 0x0000000905057210 */ /* 0x000fe20007ffe0ff */
[----:B------:R-:W-:Y:S01]  /*13ba0*/  VIADD R0, R0, 0x1 ;  /* 0x0000000100007836 */ /* 0x000fe20000000000 */
[----:B--2---:R0:W-:Y:S02]  /*13bb0*/  @!P0 STG.E desc[UR12][R2.64], R7 ;  /* 0x0000000702008986 */ /* 0x0041e4000c10190c */
[----:B------:R-:W-:-:S13]  /*13bc0*/  ISETP.NE.AND P0, PT, R6, RZ, PT ;  /* 0x000000ff0600720c */ /* 0x000fda0003f05270 */
[----:B0-----:R-:W-:Y:S05]  /*13bd0*/  @P0 BRA `(.L_x_365) ;  /* 0xfffffffc00d00947 */ /* 0x001fea000383ffff */
.L_x_361:
[----:B0-----:R-:W-:Y:S05]  /*13be0*/  BSYNC.RECONVERGENT B1 ;  /* 0x0000000000017941 */ /* 0x001fea0003800200 */
.L_x_360:
[----:B------:R-:W-:Y:S01]  /*13bf0*/  ISETP.GT.U32.AND P0, PT, R4, 0x7ffffffe, PT ;  /* 0x7ffffffe0400780c */ /* 0x000fe20003f04070 */
[----:B------:R-:W-:-:S12]  /*13c00*/  BSSY.RECONVERGENT B1, `(.L_x_366) ;  /* 0x0000055000017945 */ /* 0x000fd80003800200 */
[----:B------:R-:W-:Y:S05]  /*13c10*/  @P0 BRA `(.L_x_367) ;  /* 0x00000004004c0947 */ /* 0x000fea0003800000 */
[----:B------:R-:W-:Y:S01]  /*13c20*/  ISETP.GE.U32.AND P0, PT, R4, 0x3, PT ;  /* 0x000000030400780c */ /* 0x000fe20003f06070 */
[----:B------:R-:W-:Y:S01]  /*13c30*/  BSSY.RECONVERGENT B2, `(.L_x_368) ;  /* 0x0000037000027945 */ /* 0x000fe20003800200 */
[----:B-12---:R-:W-:Y:S01]  /*13c40*/  LOP3.LUT R14, R8, 0x3, RZ, 0xc0, !PT ;  /* 0x00000003080e7812 */ /* 0x006fe200078ec0ff */
[----:B------:R-:W-:-:S10]  /*13c50*/  IMAD.MOV.U32 R9, RZ, RZ, RZ ;  /* 0x000000ffff097224 */ /* 0x000fd400078e00ff */
[----:B------:R-:W-:Y:S05]  /*13c60*/  @!P0 BRA `(.L_x_369) ;  /* 0x0000000000cc8947 */ /* 0x000fea0003800000 */
[----:B------:R-:W0:Y:S01]  /*13c70*/  LDCU.64 UR8, c[0x0][0x388] ;  /* 0x00007100ff0877ac */ /* 0x000e220008000a00 */
[----:B---3--:R-:W1:Y:S01]  /*13c80*/  LDC R15, c[0x3][RZ] ;  /* 0x00c00000ff0f7b82 */ /* 0x008e620000000800 */
[----:B------:R-:W-:Y:S01]  /*13c90*/  LOP3.LUT R9, R8, 0xfffffffc, RZ, 0xc0, !PT ;  /* 0xfffffffc08097812 */ /* 0x000fe200078ec0ff */
[----:B------:R-:W-:Y:S01]  /*13ca0*/  IMAD.MOV.U32 R0, RZ, RZ, RZ ;  /* 0x000000ffff007224 */ /* 0x000fe200078e00ff */
[----:B------:R-:W2:Y:S01]  /*13cb0*/  LDCU UR10, c[0x3][URZ] ;  /* 0x00c00000ff0a77ac */ /* 0x000ea20008000800 */
[----:B------:R-:W-:-:S04]  /*13cc0*/  IMAD.MOV.U32 R8, RZ, RZ, 0x2 ;  /* 0x00000002ff087424 */ /* 0x000fc800078e00ff */
[----:B------:R-:W3:Y:S01]  /*13cd0*/  LDC.64 R6, c[0x0][0x388] ;  /* 0x0000e200ff067b82 */ /* 0x000ee20000000a00 */
[----:B0-----:R-:W-:-:S04]  /*13ce0*/  UIADD3 UR4, UP0, UPT, UR8, 0x8, URZ ;  /* 0x0000000808047890 */ /* 0x001fc8000ff1e0ff */
[----:B------:R-:W-:Y:S01]  /*13cf0*/  UIADD3.X UR7, UPT, UPT, URZ, UR9, URZ, UP0, !UPT ;  /* 0x00000009ff077290 */ /* 0x000fe200087fe4ff */
[----:B--2---:R-:W-:Y:S02]  /*13d00*/  IMAD.U32 R10, RZ, RZ, UR10 ;  /* 0x0000000aff0a7e24 */ /* 0x004fe4000f8e00ff */
[----:B------:R-:W-:-:S03]  /*13d10*/  IMAD.U32 R11, RZ, RZ, UR4 ;  /* 0x00000004ff0b7e24 */ /* 0x000fc6000f8e00ff */
[----:B------:R-:W-:-:S07]  /*13d20*/  IMAD.U32 R12, RZ, RZ, UR7 ;  /* 0x00000007ff0c7e24 */ /* 0x000fce000f8e00ff */
.L_x_376:
[-C--:B-1----:R-:W-:Y:S01]  /*13d30*/  ISETP.GT.AND P0, PT, R0, R15.reuse, PT ;  /* 0x0000000f0000720c */ /* 0x082fe20003f04270 */
[----:B------:R-:W-:Y:S01]  /*13d40*/  VIADD R5, R10, 0x2 ;  /* 0x000000020a057836 */ /* 0x000fe20000000000 */
[----:B------:R-:W-:Y:S01]  /*13d50*/  IADD3 R2, PT, PT, R0, 0x2, RZ ;  /* 0x0000000200027810 */ /* 0x000fe20007ffe0ff */
[----:B------:R-:W-:Y:S01]  /*13d60*/  BSSY.RECONVERGENT B3, `(.L_x_370) ;  /* 0x000000b000037945 */ /* 0x000fe20003800200 */
[----:B------:R-:W-:Y:S01]  /*13d70*/  ISETP.EQ.OR P0, PT, R8, 0x2, P0 ;  /* 0x000000020800780c */ /* 0x000fe20000702670 */
[----:B------:R-:W-:Y:S01]  /*13d80*/  IMAD.MOV.U32 R3, RZ, RZ, R12 ;  /* 0x000000ffff037224 */ /* 0x000fe200078e000c */
[-C--:B------:R-:W-:Y:S01]  /*13d90*/  ISETP.GT.AND P2, PT, R2, R15.reuse, PT ;  /* 0x0000000f0200720c */ /* 0x080fe20003f44270 */
[----:B------:R-:W-:Y:S01]  /*13da0*/  IMAD.MOV.U32 R2, RZ, RZ, R11 ;  /* 0x000000ffff027224 */ /* 0x000fe200078e000b */
[----:B------:R-:W-:Y:S01]  /*13db0*/  ISETP.GE.AND P1, PT, R0, R15, PT ;  /* 0x0000000f0000720c */ /* 0x000fe20003f26270 */
[----:B---3--:R-:W-:-:S08]  /*13dc0*/  IMAD.WIDE R4, R5, 0x4, R6 ;  /* 0x0000000405047825 */ /* 0x008fd000078e0206 */
[----:B------:R-:W-:Y:S05]  /*13dd0*/  @P0 BRA `(.L_x_371) ;  /* 0x00000000000c0947 */ /* 0x000fea0003800000 */
[----:B------:R-:W2:Y:S02]  /*13de0*/  LDG.E R11, desc[UR12][R4.64] ;  /* 0x0000000c040b7981 */ /* 0x000ea4000c1e1900 */
[----:B--2---:R-:W-:-:S05]  /*13df0*/  FADD R11, -R11, -RZ ;  /* 0x800000ff0b0b7221 */ /* 0x004fca0000000100 */
[----:B------:R0:W-:Y:S02]  /*13e00*/  STG.E desc[UR12][R2.64+-0x8], R11 ;  /* 0xfffff80b02007986 */ /* 0x0001e4000c10190c */
.L_x_371:
[----:B------:R-:W-:Y:S05]  /*13e10*/  BSYNC.RECONVERGENT B3 ;  /* 0x0000000000037941 */ /* 0x000fea0003800200 */
.L_x_370:
[----:B------:R-:W-:Y:S04]  /*13e20*/  BSSY.RECONVERGENT B3, `(.L_x_372) ;  /* 0x0000005000037945 */ /* 0x000fe80003800200 */
[----:B------:R-:W-:Y:S05]  /*13e30*/  @P1 BRA `(.L_x_373) ;  /* 0x00000000000c1947 */ /* 0x000fea0003800000 */
[----:B0-----:R-:W2:Y:S02]  /*13e40*/  LDG.E R11, desc[UR12][R4.64+0x4] ;  /* 0x0000040c040b7981 */ /* 0x001ea4000c1e1900 */
[----:B--2---:R-:W-:-:S05]  /*13e50*/  FADD R11, -R11, -RZ ;  /* 0x800000ff0b0b7221 */ /* 0x004fca0000000100 */
[----:B------:R1:W-:Y:S02]  /*13e60*/  STG.E desc[UR12][R2.64+-0x4], R11 ;  /* 0xfffffc0b02007986 */ /* 0x0003e4000c10190c */
.L_x_373:
[----:B------:R-:W-:Y:S05]  /*13e70*/  BSYNC.RECONVERGENT B3 ;  /* 0x0000000000037941 */ /* 0x000fea0003800200 */
.L_x_372:
[----:B------:R-:W-:Y:S04]  /*13e80*/  BSSY.RECONVERGENT B3, `(.L_x_374) ;  /* 0x0000005000037945 */ /* 0x000fe80003800200 */
[----:B------:R-:W-:Y:S05]  /*13e90*/  @P2 BRA `(.L_x_375) ;  /* 0x00000000000c2947 */ /* 0x000fea0003800000 */
[----:B01----:R-:W2:Y:S02]  /*13ea0*/  LDG.E R11, desc[UR12][R4.64+0x8] ;  /* 0x0000080c040b7981 */ /* 0x003ea4000c1e1900 */
[----:B--2---:R-:W-:-:S05]  /*13eb0*/  FADD R11, -R11, -RZ ;  /* 0x800000ff0b0b7221 */ /* 0x004fca0000000100 */
[----:B------:R2:W-:Y:S02]  /*13ec0*/  STG.E desc[UR12][R2.64], R11 ;  /* 0x0000000b02007986 */ /* 0x0005e4000c10190c */
.L_x_375:
[----:B------:R-:W-:Y:S05]  /*13ed0*/  BSYNC.RECONVERGENT B3 ;  /* 0x0000000000037941 */ /* 0x000fea0003800200 */
.L_x_374:
[----:B012---:R-:W-:-:S05]  /*13ee0*/  VIADD R11, R0, 0x3 ;  /* 0x00000003000b7836 */ /* 0x007fca0000000000 */
[----:B------:R-:W-:-:S13]  /*13ef0*/  ISETP.GT.AND P0, PT, R11, R15, PT ;  /* 0x0000000f0b00720c */ /* 0x000fda0003f04270 */
[----:B------:R-:W2:Y:S01]  /*13f00*/  @!P0 LDG.E R4, desc[UR12][R4.64+0xc] ;  /* 0x00000c0c04048981 */ /* 0x000ea2000c1e1900 */
[----:B------:R-:W-:Y:S01]  /*13f10*/  VIADD R0, R0, 0x4 ;  /* 0x0000000400007836 */ /* 0x000fe20000000000 */
[----:B------:R-:W-:Y:S01]  /*13f20*/  IADD3 R11, P1, PT, R2, 0x10, RZ ;  /* 0x00000010020b7810 */ /* 0x000fe20007f3e0ff */
[----:B------:R-:W-:Y:S01]  /*13f30*/  VIADD R8, R8, 0x4 ;  /* 0x0000000408087836 */ /* 0x000fe20000000000 */
[----:B------:R-:W-:-:S03]  /*13f40*/  IADD3 R10, PT, PT, R10, 0x4, RZ ;  /* 0x000000040a0a7810 */ /* 0x000fc60007ffe0ff */
[----:B------:R-:W-:Y:S02]  /*13f50*/  IMAD.X R12, RZ, RZ, R3, P1 ;  /* 0x000000ffff0c7224 */ /* 0x000fe400008e0603 */
[----:B--2---:R-:W-:-:S05]  /*13f60*/  @!P0 FADD R13, -R4, -RZ ;  /* 0x800000ff040d8221 */ /* 0x004fca0000000100 */
[----:B------:R0:W-:Y:S01]  /*13f70*/  @!P0 STG.E desc[UR12][R2.64+0x4], R13 ;  /* 0x0000040d02008986 */ /* 0x0001e2000c10190c */
[----:B------:R-:W-:-:S13]  /*13f80*/  ISETP.NE.AND P0, PT, R0, R9, PT ;  /* 0x000000090000720c */ /* 0x000fda0003f05270 */
[----:B0-----:R-:W-:Y:S05]  /*13f90*/  @P0 BRA `(.L_x_376) ;  /* 0xfffffffc00640947 */ /* 0x001fea000383ffff */
.L_x_369:
[----:B------:R-:W-:Y:S05]  /*13fa0*/  BSYNC.RECONVERGENT B2 ;  /* 0x0000000000027941 */ /* 0x000fea0003800200 */
.L_x_368:
[----:B------:R-:W-:-:S13]  /*13fb0*/  ISETP.NE.AND P0, PT, R14, RZ, PT ;  /* 0x000000ff0e00720c */ /* 0x000fda0003f05270 */
[----:B------:R-:W-:Y:S05]  /*13fc0*/  @!P0 BRA `(.L_x_367) ;  /* 0x0000000000608947 */ /* 0x000fea0003800000 */
[----:B---3--:R-:W0:Y:S01]  /*13fd0*/  LDC.64 R2, c[0x0][0x388] ;  /* 0x0000e200ff027b82 */ /* 0x008e220000000a00 */
[----:B------:R-:W1:Y:S01]  /*13fe0*/  LDCU UR4, c[0x3][URZ] ;  /* 0x00c00000ff0477ac */ /* 0x000e620008000800 */
[----:B------:R-:W-:Y:S01]  /*13ff0*/  IMAD.MOV R0, RZ, RZ, -R14 ;  /* 0x000000ffff007224 */ /* 0x000fe200078e0a0e */
[C---:B-1----:R-:W-:Y:S01]  /*14000*/  IADD3.X R5, PT, PT, R9.reuse, UR4, RZ, PT, PT ;  /* 0x0000000409057c10 */ /* 0x042fe2000bfee4ff */
[----:B0-----:R-:W-:-:S04]  /*14010*/  IMAD.WIDE.U32 R2, R9, 0x4, R2 ;  /* 0x0000000409027825 */ /* 0x001fc800078e0002 */
[----:B------:R-:W-:Y:S02]  /*14020*/  IMAD.MOV.U32 R4, RZ, RZ, R2 ;  /* 0x000000ffff047224 */ /* 0x000fe400078e0002 */
[----:B------:R-:W-:-:S07]  /*14030*/  IMAD.MOV.U32 R7, RZ, RZ, R3 ;  /* 0x000000ffff077224 */ /* 0x000fce00078e0003 */
.L_x_377:
[----:B0-----:R-:W0:Y:S02]  /*14040*/  LDCU UR4, c[0x3][URZ] ;  /* 0x00c00000ff0477ac */ /* 0x001e240008000800 */
[----:B0-----:R-:W-:-:S04]  /*14050*/  ISETP.GT.AND P0, PT, R9, UR4, PT ;  /* 0x0000000409007c0c */ /* 0x001fc8000bf04270 */
[----:B------:R-:W-:-:S13]  /*14060*/  ISETP.EQ.OR P0, PT, R9, RZ, P0 ;  /* 0x000000ff0900720c */ /* 0x000fda0000702670 */
[----:B------:R-:W0:Y:S02]  /*14070*/  @!P0 LDC.64 R2, c[0x0][0x388] ;  /* 0x0000e200ff028b82 */ /* 0x000e240000000a00 */
[----:B0-----:R-:W-:-:S06]  /*14080*/  @!P0 IMAD.WIDE R2, R5, 0x4, R2 ;  /* 0x0000000405028825 */ /* 0x001fcc00078e0202 */
[----:B------:R0:W2:Y:S01]  /*14090*/  @!P0 LDG.E R2, desc[UR12][R2.64] ;  /* 0x0000000c02028981 */ /* 0x0000a2000c1e1900 */
[----:B------:R-:W-:Y:S01]  /*140a0*/  IADD3 R0, PT, PT, R0, 0x1, RZ ;  /* 0x0000000100007810 */ /* 0x000fe20007ffe0ff */
[----:B------:R-:W-:Y:S02]  /*140b0*/  VIADD R9, R9, 0x1 ;  /* 0x0000000109097836 */ /* 0x000fe40000000000 */
[----:B------:R-:W-:Y:S01]  /*140c0*/  VIADD R5, R5, 0x1 ;  /* 0x0000000105057836 */ /* 0x000fe20000000000 */
[----:B------:R-:W-:Y:S01]  /*140d0*/  ISETP.NE.AND P1, PT, R0, RZ, PT ;  /* 0x000000ff0000720c */ /* 0x000fe20003f25270 */
[----:B0-----:R-:W-:Y:S02]  /*140e0*/  @!P0 IMAD.MOV.U32 R3, RZ, RZ, R7 ;  /* 0x000000ffff038224 */ /* 0x001fe400078e0007 */
[----:B--2---:R-:W-:Y:S01]  /*140f0*/  @!P0 FADD R11, -R2, -RZ ;  /* 0x800000ff020b8221 */ /* 0x004fe20000000100 */
[----:B------:R-:W-:-:S05]  /*14100*/  @!P0 IMAD.MOV.U32 R2, RZ, RZ, R4 ;  /* 0x000000ffff028224 */ /* 0x000fca00078e0004 */
[----:B------:R0:W-:Y:S01]  /*14110*/  @!P0 STG.E desc[UR12][R2.64], R11 ;  /* 0x0000000b02008986 */ /* 0x0001e2000c10190c */
[----:B------:R-:W-:-:S05]  /*14120*/  IADD3 R4, P0, PT, R4, 0x4, RZ ;  /* 0x0000000404047810 */ /* 0x000fca0007f1e0ff */
[----:B------:R-:W-:Y:S01]  /*14130*/  IMAD.X R7, RZ, RZ, R7, P0 ;  /* 0x000000ffff077224 */ /* 0x000fe200000e0607 */
[----:B------:R-:W-:Y:S07]  /*14140*/  @P1 BRA `(.L_x_377) ;  /* 0xfffffffc00bc1947 */ /* 0x000fee000383ffff */
.L_x_367:
[----:B------:R-:W-:Y:S05]  /*14150*/  BSYNC.RECONVERGENT B1 ;  /* 0x0000000000017941 */ /* 0x000fea0003800200 */
.L_x_366:
[----:B-1----:R-:W1:Y:S08]  /*14160*/  LDC R7, c[0x3][RZ] ;  /* 0x00c00000ff077b82 */ /* 0x002e700000000800 */
[----:B0-23--:R-:W1:Y:S08]  /*14170*/  LDC.64 R2, c[0x0][0x388] ;  /* 0x0000e200ff027b82 */ /* 0x00de700000000a00 */
[----:B------:R-:W0:Y:S01]  /*14180*/  LDC.64 R4, c[0x0][0x388] ;  /* 0x0000e200ff047b82 */ /* 0x000e220000000a00 */
[----:B-1----:R-:W-:-:S06]  /*14190*/  IMAD.WIDE R2, R7, 0x4, R2 ;  /* 0x0000000407027825 */ /* 0x002fcc00078e0202 */
[----:B------:R-:W2:Y:S04]  /*141a0*/  LDG.E R3, desc[UR12][R2.64+0x8] ;  /* 0x0000080c02037981 */ /* 0x000ea8000c1e1900 */
[----:B0-----:R-:W2:Y:S02]  /*141b0*/  LDG.E R0, desc[UR12][R4.64+0x4] ;  /* 0x0000040c04007981 */ /* 0x001ea4000c1e1900 */
[----:B--2---:R-:W-:-:S04]  /*141c0*/  FADD R0, R0, R3 ;  /* 0x0000000300007221 */ /* 0x004fc80000000000 */
[----:B------:R-:W-:-:S05]  /*141d0*/  FMUL R7, R0, 0.5 ;  /* 0x3f00000000077820 */ /* 0x000fca0000400000 */
[----:B------:R-:W-:Y:S01]  /*141e0*/  STG.E desc[UR12][R4.64], R7 ;  /* 0x0000000704007986 */ /* 0x000fe2000c10190c */
[----:B------:R-:W-:Y:S05]  /*141f0*/  EXIT ;  /* 0x000000000000794d */ /* 0x000fea0003800000 */
.L_x_332:
[----:B0-----:R-:W-:Y:S05]  /*14200*/  BSYNC.RECONVERGENT B0 ;  /* 0x0000000000007941 */ /* 0x001fea0003800200 */
.L_x_258:
[----:B------:R-:W-:Y:S01]  /*14210*/  UIADD3 UR4, UPT, UPT, UR5, -0x1, URZ ;  /* 0xffffffff05047890 */ /* 0x000fe2000fffe0ff */
[----:B------:R-:W-:Y:S05]  /*14220*/  BSSY.RECONVERGENT B0, `(.L_x_378) ;  /* 0x00002ad000007945 */ /* 0x000fea0003800200 */
[----:B------:R-:W-:-:S13]  /*14230*/  ISETP.NE.AND P0, PT, R7, UR4, PT ;  /* 0x0000000407007c0c */ /* 0x000fda000bf05270 */
[----:B------:R-:W-:Y:S05]  /*14240*/  @P0 BRA `(.L_x_379) ;  /* 0x0000001800a00947 */ /* 0x000fea0003800000 */
[----:B------:R-:W-:-:S06]  /*14250*/  UIADD3 UR4, UPT, UPT, UR6, -0x1, URZ ;  /* 0xffffffff06047890 */ /* 0x000fcc000fffe0ff */
[----:B------:R-:W-:-:S13]  /*14260*/  ISETP.NE.AND P1, PT, R6, UR4, PT ;  /* 0x0000000406007c0c */ /* 0x000fda000bf25270 */
[----:B------:R-:W-:Y:S05]  /*14270*/  @P1 BRA `(.L_x_380) ;  /* 0x0000000c005c1947 */ /* 0x000fea0003800000 */
[----:B------:R-:W-:Y:S01]  /*14280*/  ISETP.GT.U32.AND P0, PT, R5, 0x7ffffffe, PT ;  /* 0x7ffffffe0500780c */ /* 0x000fe20003f04070 */
[----:B------:R-:W-:-:S12]  /*14290*/  BSSY.RECONVERGENT B1, `(.L_x_381) ;  /* 0x0000071000017945 */ /* 0x000fd80003800200 */
[----:B------:R-:W-:Y:S05]  /*142a0*/  @P0 BRA `(.L_x_382) ;  /* 0x0000000400bc0947 */ /* 0x000fea0003800000 */
[----:B------:R-:W0:Y:S01]  /*142b0*/  LDCU UR4, c[0x3][URZ] ;  /* 0x00c00000ff0477ac */ /* 0x000e220008000800 */
[----:B------:R-:W-:Y:S01]  /*142c0*/  ISETP.GE.U32.AND P0, PT, R5, 0x3, PT ;  /* 0x000000030500780c */ /* 0x000fe20003f06070 */
[----:B--23--:R-:W-:Y:S01]  /*142d0*/  IMAD.U32 R2, RZ, RZ, UR15 ;  /* 0x0000000fff027e24 */ /* 0x00cfe2000f8e00ff */
[----:B------:R-:W-:Y:S01]  /*142e0*/  BSSY.RECONVERGENT B2, `(.L_x_383) ;  /* 0x0000054000027945 */ /* 0x000fe20003800200 */
[----:B-1----:R-:W-:-:S03]  /*142f0*/  IMAD.MOV.U32 R15, RZ, RZ, RZ ;  /* 0x000000ffff0f7224 */ /* 0x002fc600078e00ff */
[----:B------:R-:W-:-:S04]  /*14300*/  LOP3.LUT R2, R2, 0x3, RZ, 0xc0, !PT ;  /* 0x0000000302027812 */ /* 0x000fc800078ec0ff */
[----:B------:R-:W-:Y:S01]  /*14310*/  ISETP.NE.AND P2, PT, R2, RZ, PT ;  /* 0x000000ff0200720c */ /* 0x000fe20003f45270 */
[----:B0-----:R-:W-:-:S05]  /*14320*/  IMAD.U32 R5, RZ, RZ, UR4 ;  /* 0x00000004ff057e24 */ /* 0x001fca000f8e00ff */
[----:B------:R-:W-:Y:S02]  /*14330*/  SHF.R.S32.HI R0, RZ, 0x1f, R5 ;  /* 0x0000001fff007819 */ /* 0x000fe40000011405 */
[----:B------:R-:W-:Y:S01]  /*14340*/  IADD3 R3, PT, PT, R5, 0x2, RZ ;  /* 0x0000000205037810 */ /* 0x000fe20007ffe0ff */
[----:B------:R-:W-:Y:S06]  /*14350*/  @!P0 BRA `(.L_x_384) ;  /* 0x0000000400308947 */ /* 0x000fec0003800000 */
[----:B------:R-:W0:Y:S01]  /*14360*/  LDC R7, c[0x3][RZ] ;  /* 0x00c00000ff077b82 */ /* 0x000e220000000800 */
[C---:B------:R-:W-:Y:S02]  /*14370*/  VIADD R14, R10.reuse, 0x2 ;  /* 0x000000020a0e7836 */ /* 0x040fe40000000000 */
[----:B------:R-:W-:Y:S02]  /*14380*/  VIADD R16, R10, 0x3 ;  /* 0x000000030a107836 */ /* 0x000fe40000000000 */
[-C--:B------:R-:W-:Y:S01]  /*14390*/  IMAD R15, R6, R3.reuse, RZ ;  /* 0x00000003060f7224 */ /* 0x080fe200078e02ff */
[----:B------:R-:W-:Y:S01]  /*143a0*/  LEA R6, R5, 0x8, 0x2 ;  /* 0x0000000805067811 */ /* 0x000fe200078e10ff */
[----:B------:R-:W-:Y:S02]  /*143b0*/  IMAD.U32 R17, RZ, RZ, UR15 ;  /* 0x0000000fff117e24 */ /* 0x000fe4000f8e00ff */
[-C--:B------:R-:W-:Y:S02]  /*143c0*/  IMAD R13, R14, R3.reuse, RZ ;  /* 0x000000030e0d7224 */ /* 0x080fe400078e02ff */
[----:B------:R-:W-:-:S02]  /*143d0*/  IMAD R14, R16, R3, RZ ;  /* 0x00000003100e7224 */ /* 0x000fc400078e02ff */
[----:B------:R-:W-:Y:S01]  /*143e0*/  IMAD R16, R15, UR15, RZ ;  /* 0x0000000f0f107c24 */ /* 0x000fe2000f8e02ff */
[----:B------:R-:W-:Y:S01]  /*143f0*/  LOP3.LUT R15, R17, 0xfffffffc, RZ, 0xc0, !PT ;  /* 0xfffffffc110f7812 */ /* 0x000fe200078ec0ff */
[----:B------:R-:W-:Y:S02]  /*14400*/  IMAD R11, R12, R3, RZ ;  /* 0x000000030c0b7224 */ /* 0x000fe400078e02ff */
[--C-:B------:R-:W-:Y:S01]  /*14410*/  IMAD.IADD R19, R13, 0x1, R5.reuse ;  /* 0x000000010d137824 */ /* 0x100fe200078e0205 */
[----:B------:R-:W-:Y:S01]  /*14420*/  IADD3 R17, PT, PT, R16, R5, RZ ;  /* 0x0000000510117210 */ /* 0x000fe20007ffe0ff */
[--C-:B----4-:R-:W-:Y:S02]  /*14430*/  IMAD.IADD R23, R11, 0x1, R5.reuse ;  /* 0x000000010b177824 */ /* 0x110fe400078e0205 */
[----:B------:R-:W-:Y:S02]  /*14440*/  IMAD.IADD R21, R14, 0x1, R5 ;  /* 0x000000010e157824 */ /* 0x000fe400078e0205 */
[----:B------:R-:W-:-:S07]  /*14450*/  IMAD.MOV R18, RZ, RZ, -R15 ;  /* 0x000000ffff127224 */ /* 0x000fce00078e0a0f */
.L_x_385:
[----:B------:R-:W-:Y:S02]  /*14460*/  VIADD R20, R12, 0xffffffff ;  /* 0xffffffff0c147836 */ /* 0x000fe40000000000 */
[----:B0-----:R-:W-:-:S05]  /*14470*/  IMAD.MOV.U32 R5, RZ, RZ, R7 ;  /* 0x000000ffff057224 */ /* 0x001fca00078e0007 */
[----:B------:R-:W-:-:S04]  /*14480*/  ISETP.GT.AND P0, PT, R20, R5, PT ;  /* 0x000000051400720c */ /* 0x000fc80003f04270 */
[----:B------:R-:W-:-:S13]  /*14490*/  ISETP.LT.OR P1, PT, R20, 0x1, P0 ;  /* 0x000000011400780c */ /* 0x000fda0000721670 */
[----:B------:R-:W0:Y:S01]  /*144a0*/  @!P1 LDC.64 R24, c[0x0][0x388] ;  /* 0x0000e200ff189b82 */ /* 0x000e220000000a00 */
[----:B------:R-:W-:-:S07]  /*144b0*/  ISETP.GT.AND P0, PT, R12, R5, PT ;  /* 0x000000050c00720c */ /* 0x000fce0003f04270 */
[----:B------:R-:W1:Y:S01]  /*144c0*/  @!P1 LDC.64 R28, c[0x0][0x388] ;  /* 0x0000e200ff1c9b82 */ /* 0x000e620000000a00 */
[----:B0-----:R-:W-:-:S05]  /*144d0*/  @!P1 IMAD.WIDE R24, R17, 0x4, R24 ;  /* 0x0000000411189825 */ /* 0x001fca00078e0218 */
[----:B------:R-:W2:Y:S01]  /*144e0*/  @!P1 LDG.E R33, desc[UR12][R24.64] ;  /* 0x0000000c18219981 */ /* 0x000ea2000c1e1900 */
[----:B------:R-:W-:Y:S02]  /*144f0*/  ISETP.GT.U32.OR P0, PT, R20, 0x7ffffffe, P0 ;  /* 0x7ffffffe1400780c */ /* 0x000fe40000704470 */
[----:B------:R-:W-:-:S04]  /*14500*/  @!P1 IADD3 R20, P3, PT, R16, R5, RZ ;  /* 0x0000000510149210 */ /* 0x000fc80007f7e0ff */
[----:B------:R-:W-:Y:S02]  /*14510*/  @!P1 LEA.HI.X.SX32 R22, R16, R0, 0x1, P3 ;  /* 0x0000000010169211 */ /* 0x000fe400018f0eff */
[----:B-1----:R-:W-:-:S04]  /*14520*/  @!P1 LEA R28, P3, R20, R28, 0x2 ;  /* 0x0000001c141c9211 */ /* 0x002fc800078610ff */
[----:B------:R-:W-:Y:S01]  /*14530*/  @!P1 LEA.HI.X R29, R20, R29, R22, 0x2, P3 ;  /* 0x0000001d141d9211 */ /* 0x000fe200018f1416 */
[----:B------:R-:W0:Y:S08]  /*14540*/  @!P0 LDC.64 R26, c[0x0][0x388] ;  /* 0x0000e200ff1a8b82 */ /* 0x000e300000000a00 */
[----:B------:R-:W1:Y:S01]  /*14550*/  @!P0 LDC.64 R30, c[0x0][0x388] ;  /* 0x0000e200ff1e8b82 */ /* 0x000e620000000a00 */
[----:B0-----:R-:W-:-:S04]  /*14560*/  @!P0 IMAD.WIDE R26, R23, 0x4, R26 ;  /* 0x00000004171a8825 */ /* 0x001fc800078e021a */
[----:B------:R-:W-:Y:S01]  /*14570*/  VIADD R20, R12, 0x1 ;  /* 0x000000010c147836 */ /* 0x000fe20000000000 */
[----:B--2---:R0:W-:Y:S04]  /*14580*/  @!P1 STG.E desc[UR12][R28.64+0x4], R33 ;  /* 0x000004211c009986 */ /* 0x0041e8000c10190c */
[----:B------:R-:W2:Y:S01]  /*14590*/  @!P0 LDG.E R35, desc[UR12][R26.64] ;  /* 0x0000000c1a238981 */ /* 0x000ea2000c1e1900 */
[----:B------:R-:W-:-:S04]  /*145a0*/  ISETP.GT.AND P1, PT, R20, R5, PT ;  /* 0x000000051400720c */ /* 0x000fc80003f24270 */
[----:B------:R-:W-:Y:S02]  /*145b0*/  ISETP.LT.OR P1, PT, R20, 0x1, P1 ;  /* 0x000000011400780c */ /* 0x000fe40000f21670 */
[----:B------:R-:W-:-:S04]  /*145c0*/  @!P0 IADD3 R20, P3, PT, R11, R5, RZ ;  /* 0x000000050b148210 */ /* 0x000fc80007f7e0ff */
[----:B------:R-:W-:Y:S02]  /*145d0*/  @!P0 LEA.HI.X.SX32 R22, R11, R0, 0x1, P3 ;  /* 0x000000000b168211 */ /* 0x000fe400018f0eff */
[----:B-1----:R-:W-:-:S04]  /*145e0*/  @!P0 LEA R30, P3, R20, R30, 0x2 ;  /* 0x0000001e141e8211 */ /* 0x002fc800078610ff */
[----:B------:R-:W-:Y:S01]  /*145f0*/  @!P0 LEA.HI.X R31, R20, R31, R22, 0x2, P3 ;  /* 0x0000001f141f8211 */ /* 0x000fe200018f1416 */
[----:B------:R-:W1:Y:S08]  /*14600*/  @!P1 LDC.64 R24, c[0x0][0x388] ;  /* 0x0000e200ff189b82 */ /* 0x000e700000000a00 */
[----:B0-----:R-:W0:Y:S01]  /*14610*/  @!P1 LDC.64 R28, c[0x0][0x388] ;  /* 0x0000e200ff1c9b82 */ /* 0x001e220000000a00 */
[----:B-1----:R-:W-:-:S04]  /*14620*/  @!P1 IMAD.WIDE R24, R19, 0x4, R24 ;  /* 0x0000000413189825 */ /* 0x002fc800078e0218 */
[----:B------:R-:W-:Y:S01]  /*14630*/  VIADD R20, R12, 0x2 ;  /* 0x000000020c147836 */ /* 0x000fe20000000000 */
[----:B--2---:R1:W-:Y:S04]  /*14640*/  @!P0 STG.E desc[UR12][R30.64+0x4], R35 ;  /* 0x000004231e008986 */ /* 0x0043e8000c10190c */
[----:B------:R2:W3:Y:S01]  /*14650*/  @!P1 LDG.E R33, desc[UR12][R24.64] ;  /* 0x0000000c18219981 */ /* 0x0004e2000c1e1900 */
[----:B------:R-:W-:-:S04]  /*14660*/  ISETP.GT.AND P0, PT, R20, R5, PT ;  /* 0x000000051400720c */ /* 0x000fc80003f04270 */
[----:B------:R-:W-:Y:S02]  /*14670*/  ISETP.LT.OR P0, PT, R20, 0x1, P0 ;  /* 0x000000011400780c */ /* 0x000fe40000701670 */
[----:B------:R-:W-:-:S04]  /*14680*/  @!P1 IADD3 R20, P3, PT, R13, R5, RZ ;  /* 0x000000050d149210 */ /* 0x000fc80007f7e0ff */
[----:B------:R-:W-:Y:S02]  /*14690*/  @!P1 LEA.HI.X.SX32 R22, R13, R0, 0x1, P3 ;  /* 0x000000000d169211 */ /* 0x000fe400018f0eff */
[----:B0-----:R-:W-:-:S04]  /*146a0*/  @!P1 LEA R28, P3, R20, R28, 0x2 ;  /* 0x0000001c141c9211 */ /* 0x001fc800078610ff */
[----:B------:R-:W-:Y:S01]  /*146b0*/  @!P1 LEA.HI.X R29, R20, R29, R22, 0x2, P3 ;  /* 0x0000001d141d9211 */ /* 0x000fe200018f1416 */
[----:B------:R-:W0:Y:S08]  /*146c0*/  @!P0 LDC.64 R26, c[0x0][0x388] ;  /* 0x0000e200ff1a8b82 */ /* 0x000e300000000a00 */
[----:B--2---:R-:W2:Y:S01]  /*146d0*/  @!P0 LDC.64 R24, c[0x0][0x388] ;  /* 0x0000e200ff188b82 */ /* 0x004ea20000000a00 */
[----:B0-----:R-:W-:Y:S01]  /*146e0*/  @!P0 IMAD.WIDE R26, R21, 0x4, R26 ;  /* 0x00000004151a8825 */ /* 0x001fe200078e021a */
[----:B---3--:R1:W-:Y:S05]  /*146f0*/  @!P1 STG.E desc[UR12][R28.64+0x4], R33 ;  /* 0x000004211c009986 */ /* 0x0083ea000c10190c */
[----:B------:R-:W3:Y:S01]  /*14700*/  @!P0 LDG.E R27, desc[UR12][R26.64] ;  /* 0x0000000c1a1b8981 */ /* 0x000ee2000c1e1900 */
[----:B------:R-:W-:Y:S01]  /*14710*/  @!P0 IADD3 R20, P1, PT, R14, R5, RZ ;  /* 0x000000050e148210 */ /* 0x000fe20007f3e0ff */
[----:B------:R-:W-:Y:S01]  /*14720*/  VIADD R18, R18, 0x4 ;  /* 0x0000000412127836 */ /* 0x000fe20000000000 */
[----:B------:R-:W-:Y:S01]  /*14730*/  IADD3 R12, PT, PT, R12, 0x4, RZ ;  /* 0x000000040c0c7810 */ /* 0x000fe20007ffe0ff */
[----:B------:R-:W-:Y:S01]  /*14740*/  IMAD.IADD R16, R6, 0x1, R16 ;  /* 0x0000000106107824 */ /* 0x000fe200078e0210 */
[----:B------:R-:W-:Y:S01]  /*14750*/  @!P0 LEA.HI.X.SX32 R22, R14, R0, 0x1, P1 ;  /* 0x000000000e168211 */ /* 0x000fe200008f0eff */
[----:B------:R-:W-:Y:S01]  /*14760*/  IMAD.IADD R11, R6, 0x1, R11 ;  /* 0x00000001060b7824 */ /* 0x000fe200078e020b */
[----:B--2---:R-:W-:Y:S01]  /*14770*/  @!P0 LEA R24, P1, R20, R24, 0x2 ;  /* 0x0000001814188211 */ /* 0x004fe200078210ff */
[C---:B------:R-:W-:Y:S01]  /*14780*/  IMAD.IADD R13, R6.reuse, 0x1, R13 ;  /* 0x00000001060d7824 */ /* 0x040fe200078e020d */
[C---:B------:R-:W-:Y:S01]  /*14790*/  IADD3 R19, PT, PT, R6.reuse, R19, RZ ;  /* 0x0000001306137210 */ /* 0x040fe20007ffe0ff */
[----:B------:R-:W-:Y:S01]  /*147a0*/  IMAD.IADD R14, R6, 0x1, R14 ;  /* 0x00000001060e7824 */ /* 0x000fe200078e020e */
[----:B------:R-:W-:Y:S01]  /*147b0*/  @!P0 LEA.HI.X R25, R20, R25, R22, 0x2, P1 ;  /* 0x0000001914198211 */ /* 0x000fe200008f1416 */
[----:B------:R-:W-:-:S02]  /*147c0*/  IMAD.IADD R17, R6, 0x1, R17 ;  /* 0x0000000106117824 */ /* 0x000fc400078e0211 */
[C---:B------:R-:W-:Y:S02]  /*147d0*/  IMAD.IADD R23, R6.reuse, 0x1, R23 ;  /* 0x0000000106177824 */ /* 0x040fe400078e0217 */
[----:B------:R-:W-:Y:S01]  /*147e0*/  IMAD.IADD R21, R6, 0x1, R21 ;  /* 0x0000000106157824 */ /* 0x000fe200078e0215 */
[----:B---3--:R1:W-:Y:S01]  /*147f0*/  @!P0 STG.E desc[UR12][R24.64+0x4], R27 ;  /* 0x0000041b18008986 */ /* 0x0083e2000c10190c */
[----:B------:R-:W-:-:S13]  /*14800*/  ISETP.NE.AND P0, PT, R18, RZ, PT ;  /* 0x000000ff1200720c */ /* 0x000fda0003f05270 */
[----:B-1----:R-:W-:Y:S05]  /*14810*/  @P0 BRA `(.L_x_385) ;  /* 0xfffffffc00100947 */ /* 0x002fea000383ffff */
.L_x_384:
[----:B------:R-:W-:Y:S05]  /*14820*/  BSYNC.RECONVERGENT B2 ;  /* 0x0000000000027941 */ /* 0x000fea0003800200 */
.L_x_383:
[----:B------:R-:W-:Y:S05]  /*14830*/  @!P2 BRA `(.L_x_382) ;  /* 0x000000000058a947 */ /* 0x000fea0003800000 */
[----:B------:R-:W-:Y:S02]  /*14840*/  IMAD.IADD R12, R10, 0x1, R15 ;  /* 0x000000010a0c7824 */ /* 0x000fe400078e020f */
[----:B------:R-:W-:Y:S02]  /*14850*/  IMAD.MOV R2, RZ, RZ, -R2 ;  /* 0x000000ffff027224 */ /* 0x000fe400078e0a02 */
[----:B------:R-:W-:-:S04]  /*14860*/  IMAD R14, R12, R3, RZ ;  /* 0x000000030c0e7224 */ /* 0x000fc800078e02ff */
[----:B------:R-:W-:-:S07]  /*14870*/  IMAD.IADD R5, R14, 0x1, R5 ;  /* 0x000000010e057824 */ /* 0x000fce00078e0205 */
.L_x_386:
[----:B------:R-:W0:Y:S02]  /*14880*/  LDCU UR4, c[0x3][URZ] ;  /* 0x00c00000ff0477ac */ /* 0x000e240008000800 */
[----:B0-----:R-:W-:-:S04]  /*14890*/  ISETP.GT.AND P0, PT, R12, UR4, PT ;  /* 0x000000040c007c0c */ /* 0x001fc8000bf04270 */
[----:B------:R-:W-:-:S13]  /*148a0*/  ISETP.LT.OR P0, PT, R12, 0x1, P0 ;  /* 0x000000010c00780c */ /* 0x000fda0000701670 */
[----:B------:R-:W0:Y:S08]  /*148b0*/  @!P0 LDC.64 R6, c[0x0][0x388] ;  /* 0x0000e200ff068b82 */ /* 0x000e300000000a00 */
[----:B------:R-:W1:Y:S01]  /*148c0*/  @!P0 LDC.64 R18, c[0x0][0x388] ;  /* 0x0000e200ff128b82 */ /* 0x000e620000000a00 */
[----:B0-----:R-:W-:-:S06]  /*148d0*/  @!P0 IMAD.WIDE R6, R5, 0x4, R6 ;  /* 0x0000000405068825 */ /* 0x001fcc00078e0206 */
[----:B------:R-:W2:Y:S01]  /*148e0*/  @!P0 LDG.E R7, desc[UR12][R6.64] ;  /* 0x0000000c06078981 */ /* 0x000ea2000c1e1900 */
[----:B------:R-:W-:Y:S01]  /*148f0*/  @!P0 IADD3 R11, P1, PT, R14, UR4, RZ ;  /* 0x000000040e0b8c10 */ /* 0x000fe2000ff3e0ff */
[----:B------:R-:W-:Y:S02]  /*14900*/  VIADD R2, R2, 0x1 ;  /* 0x0000000102027836 */ /* 0x000fe40000000000 */
[----:B------:R-:W-:Y:S01]  /*14910*/  VIADD R12, R12, 0x1 ;  /* 0x000000010c0c7836 */ /* 0x000fe20000000000 */
[C---:B------:R-:W-:Y:S01]  /*14920*/  @!P0 LEA.HI.X.SX32 R16, R14.reuse, R0, 0x1, P1 ;  /* 0x000000000e108211 */ /* 0x040fe200008f0eff */
[----:B------:R-:W-:Y:S01]  /*14930*/  IMAD.IADD R5, R5, 0x1, R3 ;  /* 0x0000000105057824 */ /* 0x000fe200078e0203 */
[C---:B-1----:R-:W-:Y:S02]  /*14940*/  @!P0 LEA R10, P1, R11.reuse, R18, 0x2 ;  /* 0x000000120b0a8211 */ /* 0x042fe400078210ff */
[----:B------:R-:W-:Y:S02]  /*14950*/  IADD3 R14, PT, PT, R14, R3, RZ ;  /* 0x000000030e0e7210 */ /* 0x000fe40007ffe0ff */
[----:B------:R-:W-:-:S05]  /*14960*/  @!P0 LEA.HI.X R11, R11, R19, R16, 0x2, P1 ;  /* 0x000000130b0b8211 */ /* 0x000fca00008f1410 */
[----:B--2---:R0:W-:Y:S01]  /*14970*/  @!P0 STG.E desc[UR12][R10.64+0x4], R7 ;  /* 0x000004070a008986 */ /* 0x0041e2000c10190c */
[----:B------:R-:W-:-:S13]  /*14980*/  ISETP.NE.AND P0, PT, R2, RZ, PT ;  /* 0x000000ff0200720c */ /* 0x000fda0003f05270 */
[----:B0-----:R-:W-:Y:S05]  /*14990*/  @P0 BRA `(.L_x_386) ;  /* 0xfffffffc00b80947 */ /* 0x001fea000383ffff */
.L_x_382:
[----:B------:R-:W-:Y:S05]  /*149a0*/  BSYNC.RECONVERGENT B1 ;  /* 0x0000000000017941 */ /* 0x000fea0003800200 */
.L_x_381:
[----:B------:R-:W-:Y:S01]  /*149b0*/  ISETP.GT.U32.AND P0, PT, R4, 0x7ffffffe, PT ;  /* 0x7ffffffe0400780c */ /* 0x000fe20003f04070 */
[----:B------:R-:W-:-:S12]  /*149c0*/  BSSY.RECONVERGENT B1, `(.L_x_387) ;  /* 0x0000043000017945 */ /* 0x000fd80003800200 */
[----:B------:R-:W-:Y:S05]  /*149d0*/  @P0 BRA `(.L_x_388) ;  /* 0x0000000400040947 */ /* 0x000fea0003800000 */
[----:B--23--:R-:W0:Y:S01]  /*149e0*/  LDC R2, c[0x3][RZ] ;  /* 0x00c00000ff027b82 */ /* 0x00ce220000000800 */
[----:B------:R-:W-:Y:S01]  /*149f0*/  ISETP.GE.U32.AND P0, PT, R4, 0x3, PT ;  /* 0x000000030400780c */ /* 0x000fe20003f06070 */
[----:B------:R-:W-:Y:S01]  /*14a00*/  BSSY.RECONVERGENT B2, `(.L_x_389) ;  /* 0x000002c000027945 */ /* 0x000fe20003800200 */
[----:B-1----:R-:W-:Y:S01]  /*14a10*/  LOP3.LUT R16, R8, 0x3, RZ, 0xc0, !PT ;  /* 0x0000000308107812 */ /* 0x002fe200078ec0ff */
[----:B------:R-:W-:-:S03]  /*14a20*/  IMAD.MOV.U32 R0, RZ, RZ, RZ ;  /* 0x000000ffff007224 */ /* 0x000fc600078e00ff */
[----:B------:R-:W-:Y:S01]  /*14a30*/  ISETP.NE.AND P2, PT, R16, RZ, PT ;  /* 0x000000ff1000720c */ /* 0x000fe20003f45270 */
[----:B0-----:R-:W-:-:S04]  /*14a40*/  VIADD R17, R2, 0x2 ;  /* 0x0000000202117836 */ /* 0x001fc80000000000 */
[----:B------:R-:W-:Y:S02]  /*14a50*/  IMAD R19, R17, R2, R17 ;  /* 0x0000000211137224 */ /* 0x000fe400078e0211 */
[----:B------:R-:W-:Y:S06]  /*14a60*/  @!P0 BRA `(.L_x_390) ;  /* 0x0000000000948947 */ /* 0x000fec0003800000 */
[----:B------:R-:W0:Y:S01]  /*14a70*/  LDC.64 R6, c[0x0][0x388] ;  /* 0x0000e200ff067b82 */ /* 0x000e220000000a00 */
[----:B------:R-:W-:Y:S01]  /*14a80*/  LOP3.LUT R0, R8, 0xfffffffc, RZ, 0xc0, !PT ;  /* 0xfffffffc08007812 */ /* 0x000fe200078ec0ff */
[----:B------:R-:W-:-:S04]  /*14a90*/  IMAD.MOV.U32 R10, RZ, RZ, RZ ;  /* 0x000000ffff0a7224 */ /* 0x000fc800078e00ff */
[----:B------:R-:W-:-:S07]  /*14aa0*/  IMAD.MOV R8, RZ, RZ, -R0 ;  /* 0x000000ffff087224 */ /* 0x000fce00078e0a00 */
.L_x_391:
[----:B-1----:R-:W1:Y:S01]  /*14ab0*/  LDCU UR4, c[0x3][URZ] ;  /* 0x00c00000ff0477ac */ /* 0x002e620008000800 */
[----:B------:R-:W-:-:S05]  /*14ac0*/  IMAD.IADD R14, R9, 0x1, R10 ;  /* 0x00000001090e7824 */ /* 0x000fca00078e020a */
[C---:B-1----:R-:W-:Y:S02]  /*14ad0*/  ISETP.GT.AND P0, PT, R14.reuse, UR4, PT ;  /* 0x000000040e007c0c */ /* 0x042fe4000bf04270 */
[----:B------:R-:W-:Y:S02]  /*14ae0*/  IADD3 R2, PT, PT, R19, -UR4, R14 ;  /* 0x8000000413027c10 */ /* 0x000fe4000fffe00e */
[----:B------:R-:W-:Y:S02]  /*14af0*/  ISETP.LT.OR P0, PT, R14, 0x1, P0 ;  /* 0x000000010e00780c */ /* 0x000fe40000701670 */
[----:B------:R-:W-:-:S05]  /*14b00*/  IADD3 R3, PT, PT, R2, -0x2, RZ ;  /* 0xfffffffe02037810 */ /* 0x000fca0007ffe0ff */
[----:B0-----:R-:W-:-:S06]  /*14b10*/  IMAD.WIDE R2, R3, 0x4, R6 ;  /* 0x0000000403027825 */ /* 0x001fcc00078e0206 */
[----:B------:R-:W2:Y:S01]  /*14b20*/  @!P0 LDG.E R11, desc[UR12][R2.64] ;  /* 0x0000000c020b8981 */ /* 0x000ea2000c1e1900 */
[----:B------:R-:W-:-:S05]  /*14b30*/  VIADD R4, R14, 0x1 ;  /* 0x000000010e047836 */ /* 0x000fca0000000000 */
[----:B------:R-:W-:Y:S01]  /*14b40*/  ISETP.GT.AND P1, PT, R4, UR4, PT ;  /* 0x0000000404007c0c */ /* 0x000fe2000bf24270 */
[----:B------:R-:W-:-:S03]  /*14b50*/  IMAD.WIDE R4, R17, 0x4, R2 ;  /* 0x0000000411047825 */ /* 0x000fc600078e0202 */
[----:B------:R-:W-:Y:S01]  /*14b60*/  ISETP.GT.U32.OR P1, PT, R14, 0x7ffffffe, P1 ;  /* 0x7ffffffe0e00780c */ /* 0x000fe20000f24470 */
[----:B--2---:R-:W-:-:S05]  /*14b70*/  @!P0 FADD R13, -R11, -RZ ;  /* 0x800000ff0b0d8221 */ /* 0x004fca0000000100 */
[----:B------:R0:W-:Y:S07]  /*14b80*/  @!P0 STG.E desc[UR12][R4.64], R13 ;  /* 0x0000000d04008986 */ /* 0x0001ee000c10190c */
[----:B------:R-:W2:Y:S01]  /*14b90*/  @!P1 LDG.E R11, desc[UR12][R2.64+0x4] ;  /* 0x0000040c020b9981 */ /* 0x000ea2000c1e1900 */
[----:B------:R-:W-:-:S05]  /*14ba0*/  VIADD R12, R14, 0x2 ;  /* 0x000000020e0c7836 */ /* 0x000fca0000000000 */
[----:B------:R-:W-:-:S04]  /*14bb0*/  ISETP.GT.AND P0, PT, R12, UR4, PT ;  /* 0x000000040c007c0c */ /* 0x000fc8000bf04270 */
[----:B------:R-:W-:Y:S01]  /*14bc0*/  ISETP.LT.OR P0, PT, R12, 0x1, P0 ;  /* 0x000000010c00780c */ /* 0x000fe20000701670 */
[----:B--2---:R-:W-:-:S05]  /*14bd0*/  @!P1 FADD R15, -R11, -RZ ;  /* 0x800000ff0b0f9221 */ /* 0x004fca0000000100 */
[----:B------:R1:W-:Y:S07]  /*14be0*/  @!P1 STG.E desc[UR12][R4.64+0x4], R15 ;  /* 0x0000040f04009986 */ /* 0x0003ee000c10190c */
[----:B------:R-:W0:Y:S01]  /*14bf0*/  @!P0 LDG.E R11, desc[UR12][R2.64+0x8] ;  /* 0x0000080c020b8981 */ /* 0x000e22000c1e1900 */
[----:B------:R-:W-:-:S05]  /*14c00*/  VIADD R12, R14, 0x3 ;  /* 0x000000030e0c7836 */ /* 0x000fca0000000000 */
[----:B------:R-:W-:-:S04]  /*14c10*/  ISETP.GT.AND P1, PT, R12, UR4, PT ;  /* 0x000000040c007c0c */ /* 0x000fc8000bf24270 */
[----:B------:R-:W-:Y:S01]  /*14c20*/  ISETP.LT.OR P1, PT, R12, 0x1, P1 ;  /* 0x000000010c00780c */ /* 0x000fe20000f21670 */
[----:B0-----:R-:W-:-:S05]  /*14c30*/  @!P0 FADD R13, -R11, -RZ ;  /* 0x800000ff0b0d8221 */ /* 0x001fca0000000100 */
[----:B------:R1:W-:Y:S07]  /*14c40*/  @!P0 STG.E desc[UR12][R4.64+0x8], R13 ;  /* 0x0000080d04008986 */ /* 0x0003ee000c10190c */
[----:B------:R-:W2:Y:S01]  /*14c50*/  @!P1 LDG.E R11, desc[UR12][R2.64+0xc] ;  /* 0x00000c0c020b9981 */ /* 0x000ea2000c1e1900 */
[----:B------:R-:W-:Y:S02]  /*14c60*/  VIADD R8, R8, 0x4 ;  /* 0x0000000408087836 */ /* 0x000fe40000000000 */
[----:B------:R-:W-:-:S03]  /*14c70*/  VIADD R10, R10, 0x4 ;  /* 0x000000040a0a7836 */ /* 0x000fc60000000000 */
[----:B------:R-:W-:Y:S01]  /*14c80*/  ISETP.NE.AND P0, PT, R8, RZ, PT ;  /* 0x000000ff0800720c */ /* 0x000fe20003f05270 */
[----:B--2---:R-:W-:-:S05]  /*14c90*/  @!P1 FADD R11, -R11, -RZ ;  /* 0x800000ff0b0b9221 */ /* 0x004fca0000000100 */
[----:B------:R1:W-:Y:S07]  /*14ca0*/  @!P1 STG.E desc[UR12][R4.64+0xc], R11 ;  /* 0x00000c0b04009986 */ /* 0x0003ee000c10190c */
[----:B------:R-:W-:Y:S05]  /*14cb0*/  @P0 BRA `(.L_x_391) ;  /* 0xfffffffc007c0947 */ /* 0x000fea000383ffff */
.L_x_390:
[----:B------:R-:W-:Y:S05]  /*14cc0*/  BSYNC.RECONVERGENT B2 ;  /* 0x0000000000027941 */ /* 0x000fea0003800200 */
.L_x_389:
[----:B------:R-:W-:Y:S05]  /*14cd0*/  @!P2 BRA `(.L_x_388) ;  /* 0x000000000044a947 */ /* 0x000fea0003800000 */
[----:B------:R-:W-:-:S07]  /*14ce0*/  IMAD.MOV R6, RZ, RZ, -R16 ;  /* 0x000000ffff067224 */ /* 0x000fce00078e0a10 */
.L_x_392:
[----:B------:R-:W0:Y:S01]  /*14cf0*/  LDCU UR4, c[0x3][URZ] ;  /* 0x00c00000ff0477ac */ /* 0x000e220008000800 */
[----:B-1----:R-:W-:-:S04]  /*14d00*/  IADD3 R4, PT, PT, R9, R0, RZ ;  /* 0x0000000009047210 */ /* 0x002fc80007ffe0ff */
[----:B0-----:R-:W-:-:S04]  /*14d10*/  ISETP.GT.AND P0, PT, R4, UR4, PT ;  /* 0x0000000404007c0c */ /* 0x001fc8000bf04270 */
[----:B------:R-:W-:-:S13]  /*14d20*/  ISETP.LT.OR P0, PT, R4, 0x1, P0 ;  /* 0x000000010400780c */ /* 0x000fda0000701670 */
[----:B------:R-:W0:Y:S01]  /*14d30*/  @!P0 LDC.64 R2, c[0x0][0x388] ;  /* 0x0000e200ff028b82 */ /* 0x000e220000000a00 */
[----:B------:R-:W-:-:S05]  /*14d40*/  @!P0 IADD3 R4, PT, PT, R19, -UR4, R4 ;  /* 0x8000000413048c10 */ /* 0x000fca000fffe004 */
[----:B------:R-:W-:-:S04]  /*14d50*/  @!P0 VIADD R5, R4, 0xfffffffe ;  /* 0xfffffffe04058836 */ /* 0x000fc80000000000 */
[----:B0-----:R-:W-:-:S05]  /*14d60*/  @!P0 IMAD.WIDE R2, R5, 0x4, R2 ;  /* 0x0000000405028825 */ /* 0x001fca00078e0202 */
[----:B------:R-:W2:Y:S01]  /*14d70*/  @!P0 LDG.E R7, desc[UR12][R2.64] ;  /* 0x0000000c02078981 */ /* 0x000ea2000c1e1900 */
[----:B------:R-:W-:-:S04]  /*14d80*/  @!P0 IMAD.WIDE R4, R17, 0x4, R2 ;  /* 0x0000000411048825 */ /* 0x000fc800078e0202 */
[----:B------:R-:W-:Y:S02]  /*14d90*/  VIADD R6, R6, 0x1 ;  /* 0x0000000106067836 */ /* 0x000fe40000000000 */
[----:B------:R-:W-:Y:S02]  /*14da0*/  VIADD R0, R0, 0x1 ;  /* 0x0000000100007836 */ /* 0x000fe40000000000 */
[----:B--2---:R-:W-:-:S05]  /*14db0*/  @!P0 FADD R7, -R7, -RZ ;  /* 0x800000ff07078221 */ /* 0x004fca0000000100 */
[----:B------:R0:W-:Y:S01]  /*14dc0*/  @!P0 STG.E desc[UR12][R4.64], R7 ;  /* 0x0000000704008986 */ /* 0x0001e2000c10190c */
[----:B------:R-:W-:-:S13]  /*14dd0*/  ISETP.NE.AND P0, PT, R6, RZ, PT ;  /* 0x000000ff0600720c */ /* 0x000fda0003f05270 */
[----:B0-----:R-:W-:Y:S05]  /*14de0*/  @P0 BRA `(.L_x_392) ;  /* 0xfffffffc00c00947 */ /* 0x001fea000383ffff */
.L_x_388:
[----:B------:R-:W-:Y:S05]  /*14df0*/  BSYNC.RECONVERGENT B1 ;  /* 0x0000000000017941 */ /* 0x000fea0003800200 */
.L_x_387:
[----:B------:R-:W2:Y:S02]  /*14e00*/  LDC R0, c[0x3][RZ] ;  /* 0x00c00000ff007b82 */ /* 0x000ea40000000800 */
[C---:B--23--:R-:W-:Y:S02]  /*14e10*/  VIADD R2, R0.reuse, 0x1 ;  /* 0x0000000100027836 */ /* 0x04cfe40000000000 */
[----:B------:R-:W-:-:S03]  /*14e20*/  VIADD R3, R0, 0x2 ;  /* 0x0000000200037836 */ /* 0x000fc60000000000 */
[----:B------:R-:W-:Y:S01]  /*14e30*/  ISETP.NE.AND P0, PT, R2, RZ, PT ;  /* 0x000000ff0200720c */ /* 0x000fe20003f05270 */
[----:B------:R-:W-:-:S04]  /*14e40*/  IMAD R7, R3, R0, R3 ;  /* 0x0000000003077224 */ /* 0x000fc800078e0203 */
[----:B------:R-:W-:-:S08]  /*14e50*/  IMAD.IADD R9, R2, 0x1, R7 ;  /* 0x0000000102097824 */ /* 0x000fd000078e0207 */
[----:B------:R-:W-:Y:S05]  /*14e60*/  @P0 BRA `(.L_x_393) ;  /* 0x00000000001c0947 */ /* 0x000fea0003800000 */
[----:B------:R-:W0:Y:S02]  /*14e70*/  LDC.64 R2, c[0x0][0x388] ;  /* 0x0000e200ff027b82 */ /* 0x000e240000000a00 */
[----:B0-----:R-:W-:-:S05]  /*14e80*/  IMAD.WIDE.U32 R2, R9, 0x4, R2 ;  /* 0x0000000409027825 */ /* 0x001fca00078e0002 */
[----:B------:R-:W2:Y:S02]  /*14e90*/  LDG.E R0, desc[UR12][R2.64+0x4] ;  /* 0x0000040c02007981 */ /* 0x000ea4000c1e1900 */
[----:B--2---:R-:W-:-:S04]  /*14ea0*/  FADD R0, R0, R0 ;  /* 0x0000000000007221 */ /* 0x004fc80000000000 */
[----:B-1----:R-:W-:-:S05]  /*14eb0*/  FMUL R5, R0, 0.5 ;  /* 0x3f00000000057820 */ /* 0x002fca0000400000 */
[----:B------:R-:W-:Y:S01]  /*14ec0*/  STG.E desc[UR12][R2.64], R5 ;  /* 0x0000000502007986 */ /* 0x000fe2000c10190c */
[----:B------:R-:W-:Y:S05]  /*14ed0*/  EXIT ;  /* 0x000000000000794d */ /* 0x000fea0003800000 */
.L_x_393:
[----:B-1----:R-:W0:Y:S01]  /*14ee0*/  LDC.64 R4, c[0x0][0x388] ;  /* 0x0000e200ff047b82 */ /* 0x002e220000000a00 */
[----:B------:R-:W-:Y:S02]  /*14ef0*/  IADD3 R3, PT, PT, R7, R0, RZ ;  /* 0x0000000007037210 */ /* 0x000fe40007ffe0ff */
[----:B------:R-:W-:-:S05]  /*14f00*/  IADD3 R9, PT, PT, R9, -0x2, -R0 ;  /* 0xfffffffe09097810 */ /* 0x000fca0007ffe800 */
[----:B------:R-:W1:Y:S01]  /*14f10*/  LDC.64 R10, c[0x0][0x388] ;  /* 0x0000e200ff0a7b82 */ /* 0x000e620000000a00 */
[----:B0-----:R-:W-:-:S04]  /*14f20*/  IMAD.WIDE R2, R3, 0x4, R4 ;  /* 0x0000000403027825 */ /* 0x001fc800078e0204 */
[----:B------:R-:W-:Y:S02]  /*14f30*/  IMAD.WIDE R4, R9, 0x4, R4 ;  /* 0x0000000409047825 */ /* 0x000fe400078e0204 */
[----:B------:R-:W2:Y:S04]  /*14f40*/  LDG.E R2, desc[UR12][R2.64] ;  /* 0x0000000c02027981 */ /* 0x000ea8000c1e1900 */
[----:B------:R-:W2:Y:S01]  /*14f50*/  LDG.E R5, desc[UR12][R4.64] ;  /* 0x0000000c04057981 */ /* 0x000ea2000c1e1900 */
[----:B------:R-:W-:Y:S02]  /*14f60*/  SHF.R.S32.HI R9, RZ, 0x1f, R7 ;  /* 0x0000001fff097819 */ /* 0x000fe40000011407 */
[----:B------:R-:W-:-:S04]  /*14f70*/  IADD3 R7, P0, PT, R7, R0, RZ ;  /* 0x0000000007077210 */ /* 0x000fc80007f1e0ff */
[----:B------:R-:W-:Y:S02]  /*14f80*/  LEA.HI.X.SX32 R8, R0, R9, 0x1, P0 ;  /* 0x0000000900087211 */ /* 0x000fe400000f0eff */
[----:B-1----:R-:W-:-:S04]  /*14f90*/  LEA R6, P0, R7, R10, 0x2 ;  /* 0x0000000a07067211 */ /* 0x002fc800078010ff */
[----:B------:R-:W-:Y:S01]  /*14fa0*/  LEA.HI.X R7, R7, R11, R8, 0x2, P0 ;  /* 0x0000000b07077211 */ /* 0x000fe200000f1408 */
[----:B--2---:R-:W-:-:S04]  /*14fb0*/  FADD R0, R2, R5 ;  /* 0x0000000502007221 */ /* 0x004fc80000000000 */
[----:B------:R-:W-:-:S05]  /*14fc0*/  FMUL R9, R0, 0.5 ;  /* 0x3f00000000097820 */ /* 0x000fca0000400000 */
[----:B------:R-:W-:Y:S01]  /*14fd0*/  STG.E desc[UR12][R6.64+0x4], R9 ;  /* 0x0000040906007986 */ /* 0x000fe2000c10190c */
[----:B------:R-:W-:Y:S05]  /*14fe0*/  EXIT ;  /* 0x000000000000794d */ /* 0x000fea0003800000 */
.L_x_380:
[----:B------:R-:W-:-:S13]  /*14ff0*/  ISETP.NE.AND P1, PT, R6, RZ, PT ;  /* 0x000000ff0600720c */ /* 0x000fda0003f25270 */
[----:B------:R-:W-:Y:S05]  /*15000*/  @P1 BRA `(.L_x_394) ;  /* 0x0000000c00241947 */ /* 0x000fea0003800000 */
        /* <DEDUP_REMOVED lines=9> */
[----:B0-----:R-:W-:-:S06]  /*150a0*/  VIADD R18, R2, 0x2 ;  /* 0x0000000202127836 */ /* 0x001fcc0000000000 */
[----:B------:R-:W-:Y:S06]  /*150b0*/  @!P0 BRA `(.L_x_398) ;  /* 0x00000000009c8947 */ /* 0x000fec0003800000 */
[----:B------:R-:W0:Y:S01]  /*150c0*/  LDC.64 R16, c[0x0][0x388] ;  /* 0x0000e200ff107b82 */ /* 0x000e220000000a00 */
[----:B------:R-:W-:Y:S01]  /*150d0*/  LOP3.LUT R0, R8, 0xfffffffc, RZ, 0xc0, !PT ;  /* 0xfffffffc08007812 */ /* 0x000fe200078ec0ff */
[----:B------:R-:W-:-:S04]  /*150e0*/  IMAD.MOV.U32 R8, RZ, RZ, RZ ;  /* 0x000000ffff087224 */ /* 0x000fc800078e00ff */
[----:B------:R-:W-:-:S07]  /*150f0*/  IMAD.MOV R4, RZ, RZ, -R0 ;  /* 0x000000ffff047224 */ /* 0x000fce00078e0a00 */
.L_x_399:
[----:B-1----:R-:W1:Y:S01]  /*15100*/  LDCU UR4, c[0x3][URZ] ;  /* 0x00c00000ff0477ac */ /* 0x002e620008000800 */
[----:B----4-:R-:W-:-:S04]  /*15110*/  IMAD.IADD R21, R9, 0x1, R8 ;  /* 0x0000000109157824 */ /* 0x010fc800078e0208 */
[----:B------:R-:W-:-:S04]  /*15120*/  IMAD.IADD R15, R21, 0x1, R18 ;  /* 0x00000001150f7824 */ /* 0x000fc800078e0212 */
[----:B0-----:R-:W-:Y:S01]  /*15130*/  IMAD.WIDE R14, R15, 0x4, R16 ;  /* 0x000000040f0e7825 */ /* 0x001fe200078e0210 */
[----:B-1----:R-:W-:-:S04]  /*15140*/  ISETP.GT.AND P0, PT, R21, UR4, PT ;  /* 0x0000000415007c0c */ /* 0x002fc8000bf04270 */
[----:B------:R-:W-:-:S13]  /*15150*/  ISETP.LT.OR P0, PT, R21, 0x1, P0 ;  /* 0x000000011500780c */ /* 0x000fda0000701670 */
[----:B------:R-:W2:Y:S01]  /*15160*/  @!P0 LDG.E R6, desc[UR12][R14.64] ;  /* 0x0000000c0e068981 */ /* 0x000ea2000c1e1900 */
[C---:B------:R-:W-:Y:S01]  /*15170*/  IADD3 R7, PT, PT, R21.reuse, 0x1, RZ ;  /* 0x0000000115077810 */ /* 0x040fe20007ffe0ff */
[----:B------:R-:W-:-:S03]  /*15180*/  @!P0 IMAD.WIDE.U32 R2, R21, 0x4, R16 ;  /* 0x0000000415028825 */ /* 0x000fc600078e0010 */
[----:B------:R-:W-:-:S04]  /*15190*/  ISETP.GT.AND P1, PT, R7, UR4, PT ;  /* 0x0000000407007c0c */ /* 0x000fc8000bf24270 */
[C---:B------:R-:W-:Y:S01]  /*151a0*/  ISETP.GT.U32.OR P1, PT, R21.reuse, 0x7ffffffe, P1 ;  /* 0x7ffffffe1500780c */ /* 0x040fe20000f24470 */
[----:B------:R-:W-:Y:S02]  /*151b0*/  VIADD R23, R21, 0x2 ;  /* 0x0000000215177836 */ /* 0x000fe40000000000 */
[----:B--2---:R-:W-:-:S05]  /*151c0*/  @!P0 FADD R13, -R6, -RZ ;  /* 0x800000ff060d8221 */ /* 0x004fca0000000100 */
[----:B------:R0:W-:Y:S05]  /*151d0*/  @!P0 STG.E desc[UR12][R2.64], R13 ;  /* 0x0000000d02008986 */ /* 0x0001ea000c10190c */
[----:B------:R-:W2:Y:S01]  /*151e0*/  @!P1 LDG.E R11, desc[UR12][R14.64+0x4] ;  /* 0x0000040c0e0b9981 */ /* 0x000ea2000c1e1900 */
[----:B------:R-:W-:Y:S01]  /*151f0*/  ISETP.GT.AND P0, PT, R23, UR4, PT ;  /* 0x0000000417007c0c */ /* 0x000fe2000bf04270 */
[----:B------:R-:W-:-:S03]  /*15200*/  @!P1 IMAD.WIDE.U32 R6, R7, 0x4, R16 ;  /* 0x0000000407069825 */ /* 0x000fc600078e0010 */
[----:B------:R-:W-:Y:S01]  /*15210*/  ISETP.LT.OR P0, PT, R23, 0x1, P0 ;  /* 0x000000011700780c */ /* 0x000fe20000701670 */
[----:B------:R-:W-:Y:S02]  /*15220*/  VIADD R25, R21, 0x3 ;  /* 0x0000000315197836 */ /* 0x000fe40000000000 */
[----:B--2---:R-:W-:-:S05]  /*15230*/  @!P1 FADD R19, -R11, -RZ ;  /* 0x800000ff0b139221 */ /* 0x004fca0000000100 */
[----:B------:R1:W-:Y:S05]  /*15240*/  @!P1 STG.E desc[UR12][R6.64], R19 ;  /* 0x0000001306009986 */ /* 0x0003ea000c10190c */
[----:B------:R-:W2:Y:S01]  /*15250*/  @!P0 LDG.E R11, desc[UR12][R14.64+0x8] ;  /* 0x0000080c0e0b8981 */ /* 0x000ea2000c1e1900 */
[----:B------:R-:W-:Y:S01]  /*15260*/  ISETP.GT.AND P1, PT, R25, UR4, PT ;  /* 0x0000000419007c0c */ /* 0x000fe2000bf24270 */
[----:B0-----:R-:W-:-:S03]  /*15270*/  @!P0 IMAD.WIDE.U32 R2, R23, 0x4, R16 ;  /* 0x0000000417028825 */ /* 0x001fc600078e0010 */
[----:B------:R-:W-:Y:S01]  /*15280*/  ISETP.LT.OR P1, PT, R25, 0x1, P1 ;  /* 0x000000011900780c */ /* 0x000fe20000f21670 */
[----:B--2---:R-:W-:-:S05]  /*15290*/  @!P0 FADD R21, -R11, -RZ ;  /* 0x800000ff0b158221 */ /* 0x004fca0000000100 */
[----:B------:R1:W-:Y:S07]  /*152a0*/  @!P0 STG.E desc[UR12][R2.64], R21 ;  /* 0x0000001502008986 */ /* 0x0003ee000c10190c */
[----:B------:R-:W2:Y:S01]  /*152b0*/  @!P1 LDG.E R11, desc[UR12][R14.64+0xc] ;  /* 0x00000c0c0e0b9981 */ /* 0x000ea2000c1e1900 */
[----:B------:R-:W-:-:S04]  /*152c0*/  @!P1 IMAD.WIDE.U32 R12, R25, 0x4, R16 ;  /* 0x00000004190c9825 */ /* 0x000fc800078e0010 */
[----:B------:R-:W-:Y:S02]  /*152d0*/  VIADD R4, R4, 0x4 ;  /* 0x0000000404047836 */ /* 0x000fe40000000000 */
[----:B------:R-:W-:-:S03]  /*152e0*/  VIADD R8, R8, 0x4 ;  /* 0x0000000408087836 */ /* 0x000fc60000000000 */
[----:B------:R-:W-:Y:S01]  /*152f0*/  ISETP.NE.AND P0, PT, R4, RZ, PT ;  /* 0x000000ff0400720c */ /* 0x000fe20003f05270 */
[----:B--2---:R-:W-:-:S05]  /*15300*/  @!P1 FADD R11, -R11, -RZ ;  /* 0x800000ff0b0b9221 */ /* 0x004fca0000000100 */
[----:B------:R1:W-:Y:S07]  /*15310*/  @!P1 STG.E desc[UR12][R12.64], R11 ;  /* 0x0000000b0c009986 */ /* 0x0003ee000c10190c */
[----:B------:R-:W-:Y:S05]  /*15320*/  @P0 BRA `(.L_x_399) ;  /* 0xfffffffc00740947 */ /* 0x000fea000383ffff */
.L_x_398:
[----:B------:R-:W-:Y:S05]  /*15330*/  BSYNC.RECONVERGENT B2 ;  /* 0x0000000000027941 */ /* 0x000fea0003800200 */
.L_x_397:
[----:B------:R-:W-:Y:S05]  /*15340*/  @!P2 BRA `(.L_x_396) ;  /* 0x000000000040a947 */ /* 0x000fea0003800000 */
[----:B------:R-:W-:-:S07]  /*15350*/  IMAD.MOV R4, RZ, RZ, -R20 ;  /* 0x000000ffff047224 */ /* 0x000fce00078e0a14 */
.L_x_400:
[----:B------:R-:W0:Y:S01]  /*15360*/  LDCU UR4, c[0x3][URZ] ;  /* 0x00c00000ff0477ac */ /* 0x000e220008000800 */
[----:B-1----:R-:W-:-:S05]  /*15370*/  IMAD.IADD R11, R9, 0x1, R0 ;  /* 0x00000001090b7824 */ /* 0x002fca00078e0200 */
[----:B0-----:R-:W-:-:S04]  /*15380*/  ISETP.GT.AND P0, PT, R11, UR4, PT ;  /* 0x000000040b007c0c */ /* 0x001fc8000bf04270 */
[----:B------:R-:W-:-:S13]  /*15390*/  ISETP.LT.OR P0, PT, R11, 0x1, P0 ;  /* 0x000000010b00780c */ /* 0x000fda0000701670 */
[----:B------:R-:W0:Y:S01]  /*153a0*/  @!P0 LDC.64 R6, c[0x0][0x388] ;  /* 0x0000e200ff068b82 */ /* 0x000e220000000a00 */
[----:B------:R-:W-:-:S05]  /*153b0*/  @!P0 IADD3 R3, PT, PT, R11, R18, RZ ;  /* 0x000000120b038210 */ /* 0x000fca0007ffe0ff */
[----:B0-----:R-:W-:-:S06]  /*153c0*/  @!P0 IMAD.WIDE R2, R3, 0x4, R6 ;  /* 0x0000000403028825 */ /* 0x001fcc00078e0206 */
[----:B------:R-:W2:Y:S01]  /*153d0*/  @!P0 LDG.E R2, desc[UR12][R2.64] ;  /* 0x0000000c02028981 */ /* 0x000ea2000c1e1900 */
[----:B------:R-:W-:-:S04]  /*153e0*/  @!P0 IMAD.WIDE.U32 R6, R11, 0x4, R6 ;  /* 0x000000040b068825 */ /* 0x000fc800078e0006 */
[----:B------:R-:W-:Y:S02]  /*153f0*/  VIADD R4, R4, 0x1 ;  /* 0x0000000104047836 */ /* 0x000fe40000000000 */
[----:B------:R-:W-:Y:S02]  /*15400*/  VIADD R0, R0, 0x1 ;  /* 0x0000000100007836 */ /* 0x000fe40000000000 */
[----:B--2---:R-:W-:-:S05]  /*15410*/  @!P0 FADD R11, -R2, -RZ ;  /* 0x800000ff020b8221 */ /* 0x004fca0000000100 */
[----:B------:R0:W-:Y:S01]  /*15420*/  @!P0 STG.E desc[UR12][R6.64], R11 ;  /* 0x0000000b06008986 */ /* 0x0001e2000c10190c */
[----:B------:R-:W-:-:S13]  /*15430*/  ISETP.NE.AND P0, PT, R4, RZ, PT ;  /* 0x000000ff0400720c */ /* 0x000fda0003f05270 */
[----:B0-----:R-:W-:Y:S05]  /*15440*/  @P0 BRA `(.L_x_400) ;  /* 0xfffffffc00c40947 */ /* 0x001fea000383ffff */
.L_x_396:
[----:B------:R-:W-:Y:S05]  /*15450*/  BSYNC.RECONVERGENT B1 ;  /* 0x0000000000017941 */ /* 0x000fea0003800200 */
.L_x_395:
[----:B------:R-:W-:Y:S01]  /*15460*/  ISETP.GT.U32.AND P0, PT, R5, 0x7ffffffe, PT ;  /* 0x7ffffffe0500780c */ /* 0x000fe20003f04070 */
[----:B------:R-:W-:-:S12]  /*15470*/  BSSY.RECONVERGENT B1, `(.L_x_401) ;  /* 0x0000070000017945 */ /* 0x000fd80003800200 */
[----:B------:R-:W-:Y:S05]  /*15480*/  @P0 BRA `(.L_x_402) ;  /* 0x0000000400b80947 */ /* 0x000fea0003800000 */
[----:B------:R-:W0:Y:S01]  /*15490*/  LDCU UR4, c[0x3][URZ] ;  /* 0x00c00000ff0477ac */ /* 0x000e220008000800 */
[----:B------:R-:W-:Y:S01]  /*154a0*/  ISETP.GE.U32.AND P0, PT, R5, 0x3, PT ;  /* 0x000000030500780c */ /* 0x000fe20003f06070 */
[----:B-123--:R-:W-:Y:S01]  /*154b0*/  IMAD.U32 R2, RZ, RZ, UR15 ;  /* 0x0000000fff027e24 */ /* 0x00efe2000f8e00ff */
[----:B------:R-:W-:Y:S01]  /*154c0*/  BSSY.RECONVERGENT B2, `(.L_x_403) ;  /* 0x0000051000027945 */ /* 0x000fe20003800200 */
[----:B------:R-:W-:-:S03]  /*154d0*/  IMAD.MOV.U32 R11, RZ, RZ, RZ ;  /* 0x000000ffff0b7224 */ /* 0x000fc600078e00ff */
[----:B------:R-:W-:-:S04]  /*154e0*/  LOP3.LUT R2, R2, 0x3, RZ, 0xc0, !PT ;  /* 0x0000000302027812 */ /* 0x000fc800078ec0ff */
[----:B------:R-:W-:Y:S01]  /*154f0*/  ISETP.NE.AND P1, PT, R2, RZ, PT ;  /* 0x000000ff0200720c */ /* 0x000fe20003f25270 */
[----:B0-----:R-:W-:-:S04]  /*15500*/  IMAD.U32 R3, RZ, RZ, UR4 ;  /* 0x00000004ff037e24 */ /* 0x001fc8000f8e00ff */
[----:B------:R-:W-:Y:S01]  /*15510*/  VIADD R0, R3, 0x2 ;  /* 0x0000000203007836 */ /* 0x000fe20000000000 */
[----:B------:R-:W-:Y:S07]  /*15520*/  @!P0 BRA `(.L_x_404) ;  /* 0x0000000400288947 */ /* 0x000fee0003800000 */
[----:B------:R-:W0:Y:S01]  /*15530*/  LDC R4, c[0x3][RZ] ;  /* 0x00c00000ff047b82 */ /* 0x000e220000000800 */
[----:B------:R-:W1:Y:S01]  /*15540*/  LDCU UR4, c[0x3][URZ] ;  /* 0x00c00000ff0477ac */ /* 0x000e620008000800 */
[C---:B------:R-:W-:Y:S01]  /*15550*/  VIADD R11, R10.reuse, 0x3 ;  /* 0x000000030a0b7836 */ /* 0x040fe20000000000 */
[----:B------:R-:W-:Y:S01]  /*15560*/  MOV R14, UR15 ;  /* 0x0000000f000e7c02 */ /* 0x000fe20008000f00 */
[----:B------:R-:W-:Y:S01]  /*15570*/  VIADD R9, R10, 0x2 ;  /* 0x000000020a097836 */ /* 0x000fe20000000000 */
[----:B------:R-:W-:Y:S01]  /*15580*/  LEA R6, R3, 0x8, 0x2 ;  /* 0x0000000803067811 */ /* 0x000fe200078e10ff */
[-C--:B------:R-:W-:Y:S01]  /*15590*/  IMAD R12, R11, R0.reuse, RZ ;  /* 0x000000000b0c7224 */ /* 0x080fe200078e02ff */
[----:B------:R-:W-:Y:S01]  /*155a0*/  LOP3.LUT R11, R14, 0xfffffffc, RZ, 0xc0, !PT ;  /* 0xfffffffc0e0b7812 */ /* 0x000fe200078ec0ff */
[----:B------:R-:W-:Y:S01]  /*155b0*/  IMAD R8, R9, R0, RZ ;  /* 0x0000000009087224 */ /* 0x000fe200078e02ff */
[----:B------:R-:W-:Y:S01]  /*155c0*/  SHF.R.S32.HI R7, RZ, 0x1f, R3 ;  /* 0x0000001fff077819 */ /* 0x000fe20000011403 */
[----:B------:R-:W-:Y:S01]  /*155d0*/  IMAD.SHL.U32 R5, R3, 0x2, RZ ;  /* 0x0000000203057824 */ /* 0x000fe200078e00ff */
[----:B------:R-:W-:Y:S01]  /*155e0*/  IADD3 R17, PT, PT, R12, R3, RZ ;  /* 0x000000030c117210 */ /* 0x000fe20007ffe0ff */
[----:B------:R-:W-:-:S02]  /*155f0*/  IMAD.MOV.U32 R13, RZ, RZ, 0x2 ;  /* 0x00000002ff0d7424 */ /* 0x000fc400078e00ff */
[----:B------:R-:W-:Y:S02]  /*15600*/  IMAD.IADD R15, R8, 0x1, R3 ;  /* 0x00000001080f7824 */ /* 0x000fe400078e0203 */
[----:B------:R-:W-:Y:S02]  /*15610*/  IMAD.MOV R14, RZ, RZ, -R11 ;  /* 0x000000ffff0e7224 */ /* 0x000fe400078e0a0b */
[----:B-1----:R-:W-:-:S07]  /*15620*/  IMAD.U32 R19, RZ, RZ, UR4 ;  /* 0x00000004ff137e24 */ /* 0x002fce000f8e00ff */
.L_x_405:
[----:B------:R-:W-:Y:S02]  /*15630*/  VIADD R16, R9, 0xfffffffe ;  /* 0xfffffffe09107836 */ /* 0x000fe40000000000 */
[----:B0-----:R-:W-:-:S05]  /*15640*/  IMAD.MOV.U32 R3, RZ, RZ, R4 ;  /* 0x000000ffff037224 */ /* 0x001fca00078e0004 */
[----:B------:R-:W-:-:S04]  /*15650*/  ISETP.GT.AND P0, PT, R16, R3, PT ;  /* 0x000000031000720c */ /* 0x000fc80003f04270 */
[----:B------:R-:W-:-:S13]  /*15660*/  ISETP.LT.OR P0, PT, R16, 0x1, P0 ;  /* 0x000000011000780c */ /* 0x000fda0000701670 */
[----:B--2-4-:R-:W0:Y:S01]  /*15670*/  @!P0 LDC.64 R20, c[0x0][0x388] ;  /* 0x0000e200ff148b82 */ /* 0x014e220000000a00 */
[----:B------:R-:W-:-:S07]  /*15680*/  ISETP.GE.AND P2, PT, R16, R3, PT ;  /* 0x000000031000720c */ /* 0x000fce0003f46270 */
[----:B------:R-:W1:Y:S08]  /*15690*/  @!P0 LDC.64 R24, c[0x0][0x388] ;  /* 0x0000e200ff188b82 */ /* 0x000e700000000a00 */
[----:B------:R-:W2:Y:S01]  /*156a0*/  @!P2 LDC.64 R22, c[0x0][0x388] ;  /* 0x0000e200ff16ab82 */ /* 0x000ea20000000a00 */
[----:B0-----:R-:W-:-:S05]  /*156b0*/  @!P0 IMAD.WIDE R20, R19, 0x4, R20 ;  /* 0x0000000413148825 */ /* 0x001fca00078e0214 */
[----:B------:R-:W3:Y:S01]  /*156c0*/  @!P0 LDG.E R29, desc[UR12][R20.64] ;  /* 0x0000000c141d8981 */ /* 0x000ee2000c1e1900 */
[----:B------:R-:W-:Y:S02]  /*156d0*/  @!P0 VIADD R16, R13, 0xfffffffe ;  /* 0xfffffffe0d108836 */ /* 0x000fe40000000000 */
[----:B------:R-:W-:-:S03]  /*156e0*/  @!P2 VIADD R27, R5, 0x2 ;  /* 0x00000002051ba836 */ /* 0x000fc60000000000 */
[----:B------:R-:W-:-:S04]  /*156f0*/  @!P0 IADD3 R18, P3, PT, R16, R3, RZ ;  /* 0x0000000310128210 */ /* 0x000fc80007f7e0ff */
[----:B------:R-:W-:Y:S01]  /*15700*/  @!P0 LEA.HI.X.SX32 R16, R16, R7, 0x1, P3 ;  /* 0x0000000710108211 */ /* 0x000fe200018f0eff */
[----:B--2---:R-:W-:Y:S01]  /*15710*/  @!P2 IMAD.WIDE R22, R27, 0x4, R22 ;  /* 0x000000041b16a825 */ /* 0x004fe200078e0216 */
[C---:B-1----:R-:W-:Y:S01]  /*15720*/  @!P0 LEA R24, P3, R18.reuse, R24, 0x2 ;  /* 0x0000001812188211 */ /* 0x042fe200078610ff */
[----:B------:R-:W0:Y:S03]  /*15730*/  @!P2 LDC.64 R26, c[0x0][0x388] ;  /* 0x0000e200ff1aab82 */ /* 0x000e260000000a00 */
[----:B------:R-:W-:Y:S01]  /*15740*/  @!P0 LEA.HI.X R25, R18, R25, R16, 0x2, P3 ;  /* 0x0000001912198211 */ /* 0x000fe200018f1410 */
[----:B------:R-:W-:-:S04]  /*15750*/  @!P2 VIADD R16, R19, 0x2 ;  /* 0x000000021310a836 */ /* 0x000fc80000000000 */
[----:B---3--:R1:W-:Y:S04]  /*15760*/  @!P0 STG.E desc[UR12][R24.64+0x4], R29 ;  /* 0x0000041d18008986 */ /* 0x0083e8000c10190c */
[----:B------:R-:W2:Y:S01]  /*15770*/  @!P2 LDG.E R31, desc[UR12][R22.64] ;  /* 0x0000000c161fa981 */ /* 0x000ea2000c1e1900 */
[-C--:B------:R-:W-:Y:S02]  /*15780*/  ISETP.GT.AND P0, PT, R9, R3.reuse, PT ;  /* 0x000000030900720c */ /* 0x080fe40003f04270 */
[----:B------:R-:W-:-:S04]  /*15790*/  @!P2 IADD3 R18, P3, PT, R16, R3, RZ ;  /* 0x000000031012a210 */ /* 0x000fc80007f7e0ff */
[----:B------:R-:W-:Y:S02]  /*157a0*/  @!P2 LEA.HI.X.SX32 R16, R16, R7, 0x1, P3 ;  /* 0x000000071010a211 */ /* 0x000fe400018f0eff */
[----:B0-----:R-:W-:-:S04]  /*157b0*/  @!P2 LEA R26, P3, R18, R26, 0x2 ;  /* 0x0000001a121aa211 */ /* 0x001fc800078610ff */
[----:B------:R-:W-:Y:S01]  /*157c0*/  @!P2 LEA.HI.X R27, R18, R27, R16, 0x2, P3 ;  /* 0x0000001b121ba211 */ /* 0x000fe200018f1410 */
[----:B------:R-:W0:Y:S08]  /*157d0*/  @!P0 LDC.64 R20, c[0x0][0x388] ;  /* 0x0000e200ff148b82 */ /* 0x000e300000000a00 */
[----:B-1----:R-:W1:Y:S01]  /*157e0*/  @!P0 LDC.64 R24, c[0x0][0x388] ;  /* 0x0000e200ff188b82 */ /* 0x002e620000000a00 */
[----:B0-----:R-:W-:Y:S01]  /*157f0*/  @!P0 IMAD.WIDE R20, R15, 0x4, R20 ;  /* 0x000000040f148825 */ /* 0x001fe200078e0214 */
[----:B------:R-:W-:Y:S01]  /*15800*/  IADD3 R16, PT, PT, R9, 0x1, RZ ;  /* 0x0000000109107810 */ /* 0x000fe20007ffe0ff */
[----:B--2---:R2:W-:Y:S04]  /*15810*/  @!P2 STG.E desc[UR12][R26.64+0x4], R31 ;  /* 0x0000041f1a00a986 */ /* 0x0045e8000c10190c */
[----:B------:R0:W3:Y:S01]  /*15820*/  @!P0 LDG.E R29, desc[UR12][R20.64] ;  /* 0x0000000c141d8981 */ /* 0x0000e2000c1e1900 */
[----:B------:R-:W-:-:S02]  /*15830*/  ISETP.GT.AND P2, PT, R16, R3, PT ;  /* 0x000000031000720c */ /* 0x000fc40003f44270 */
[----:B------:R-:W-:-:S04]  /*15840*/  @!P0 IADD3 R16, P3, PT, R8, R3, RZ ;  /* 0x0000000308108210 */ /* 0x000fc80007f7e0ff */
[----:B------:R-:W-:Y:S02]  /*15850*/  @!P0 LEA.HI.X.SX32 R18, R8, R7, 0x1, P3 ;  /* 0x0000000708128211 */ /* 0x000fe400018f0eff */
[----:B-1----:R-:W-:-:S04]  /*15860*/  @!P0 LEA R24, P3, R16, R24, 0x2 ;  /* 0x0000001810188211 */ /* 0x002fc800078610ff */
[----:B------:R-:W-:Y:S01]  /*15870*/  @!P0 LEA.HI.X R25, R16, R25, R18, 0x2, P3 ;  /* 0x0000001910198211 */ /* 0x000fe200018f1412 */
[----:B------:R-:W1:Y:S08]  /*15880*/  @!P2 LDC.64 R22, c[0x0][0x388] ;  /* 0x0000e200ff16ab82 */ /* 0x000e700000000a00 */
[----:B0-----:R-:W0:Y:S01]  /*15890*/  @!P2 LDC.64 R20, c[0x0][0x388] ;  /* 0x0000e200ff14ab82 */ /* 0x001e220000000a00 */
[----:B-1----:R-:W-:Y:S01]  /*158a0*/  @!P2 IMAD.WIDE R22, R17, 0x4, R22 ;  /* 0x000000041116a825 */ /* 0x002fe200078e0216 */
[----:B---3--:R2:W-:Y:S05]  /*158b0*/  @!P0 STG.E desc[UR12][R24.64+0x4], R29 ;  /* 0x0000041d18008986 */ /* 0x0085ea000c10190c */
[----:B------:R-:W3:Y:S01]  /*158c0*/  @!P2 LDG.E R23, desc[UR12][R22.64] ;  /* 0x0000000c1617a981 */ /* 0x000ee2000c1e1900 */
[----:B------:R-:W-:Y:S01]  /*158d0*/  @!P2 IADD3 R16, P0, PT, R12, R3, RZ ;  /* 0x000000030c10a210 */ /* 0x000fe20007f1e0ff */
[----:B------:R-:W-:Y:S01]  /*158e0*/  VIADD R14, R14, 0x4 ;  /* 0x000000040e0e7836 */ /* 0x000fe20000000000 */
[----:B------:R-:W-:Y:S01]  /*158f0*/  IADD3 R15, PT, PT, R6, R15, RZ ;  /* 0x0000000f060f7210 */ /* 0x000fe20007ffe0ff */
[----:B------:R-:W-:Y:S01]  /*15900*/  VIADD R9, R9, 0x4 ;  /* 0x0000000409097836 */ /* 0x000fe20000000000 */
[----:B------:R-:W-:Y:S01]  /*15910*/  @!P2 LEA.HI.X.SX32 R18, R12, R7, 0x1, P0 ;  /* 0x000000070c12a211 */ /* 0x000fe200000f0eff */
[----:B------:R-:W-:Y:S01]  /*15920*/  IMAD.IADD R5, R6, 0x1, R5 ;  /* 0x0000000106057824 */ /* 0x000fe200078e0205 */
[----:B0-----:R-:W-:Y:S01]  /*15930*/  @!P2 LEA R20, P0, R16, R20, 0x2 ;  /* 0x000000141014a211 */ /* 0x001fe200078010ff */
[----:B------:R-:W-:-:S02]  /*15940*/  IMAD.IADD R13, R6, 0x1, R13 ;  /* 0x00000001060d7824 */ /* 0x000fc400078e020d */
[----:B------:R-:W-:Y:S01]  /*15950*/  IMAD.IADD R8, R6, 0x1, R8 ;  /* 0x0000000106087824 */ /* 0x000fe200078e0208 */
[----:B------:R-:W-:Y:S01]  /*15960*/  @!P2 LEA.HI.X R21, R16, R21, R18, 0x2, P0 ;  /* 0x000000151015a211 */ /* 0x000fe200000f1412 */
[----:B------:R-:W-:Y:S01]  /*15970*/  IMAD.IADD R12, R6, 0x1, R12 ;  /* 0x00000001060c7824 */ /* 0x000fe200078e020c */
[----:B------:R-:W-:Y:S01]  /*15980*/  ISETP.NE.AND P0, PT, R14, RZ, PT ;  /* 0x000000ff0e00720c */ /* 0x000fe20003f05270 */
[C---:B------:R-:W-:Y:S02]  /*15990*/  IMAD.IADD R17, R6.reuse, 0x1, R17 ;  /* 0x0000000106117824 */ /* 0x040fe400078e0211 */
[----:B------:R-:W-:Y:S01]  /*159a0*/  IMAD.IADD R19, R6, 0x1, R19 ;  /* 0x0000000106137824 */ /* 0x000fe200078e0213 */
[----:B---3--:R2:W-:Y:S09]  /*159b0*/  @!P2 STG.E desc[UR12][R20.64+0x4], R23 ;  /* 0x000004171400a986 */ /* 0x0085f2000c10190c */
[----:B------:R-:W-:Y:S05]  /*159c0*/  @P0 BRA `(.L_x_405) ;  /* 0xfffffffc00180947 */ /* 0x000fea000383ffff */
.L_x_404:
[----:B------:R-:W-:Y:S05]  /*159d0*/  BSYNC.RECONVERGENT B2 ;  /* 0x0000000000027941 */ /* 0x000fea0003800200 */
.L_x_403:
[----:B------:R-:W-:Y:S05]  /*159e0*/  @!P1 BRA `(.L_x_402) ;  /* 0x0000000000609947 */ /* 0x000fea0003800000 */
[----:B------:R-:W-:Y:S01]  /*159f0*/  IMAD.IADD R11, R10, 0x1, R11 ;  /* 0x000000010a0b7824 */ /* 0x000fe200078e020b */
[----:B------:R-:W-:Y:S01]  /*15a00*/  SHF.R.S32.HI R9, RZ, 0x1f, R3 ;  /* 0x0000001fff097819 */ /* 0x000fe20000011403 */
[----:B------:R-:W-:Y:S02]  /*15a10*/  IMAD.MOV R8, RZ, RZ, -R2 ;  /* 0x000000ffff087224 */ /* 0x000fe400078e0a02 */
[----:B------:R-:W-:-:S04]  /*15a20*/  IMAD R6, R11, R0, RZ ;  /* 0x000000000b067224 */ /* 0x000fc800078e02ff */
[----:B------:R-:W-:-:S07]  /*15a30*/  IMAD.IADD R7, R6, 0x1, R3 ;  /* 0x0000000106077824 */ /* 0x000fce00078e0203 */
.L_x_406:
[----:B------:R-:W0:Y:S02]  /*15a40*/  LDCU UR4, c[0x3][URZ] ;  /* 0x00c00000ff0477ac */ /* 0x000e240008000800 */
[----:B0-----:R-:W-:-:S04]  /*15a50*/  ISETP.GT.AND P0, PT, R11, UR4, PT ;  /* 0x000000040b007c0c */ /* 0x001fc8000bf04270 */
[----:B------:R-:W-:-:S13]  /*15a60*/  ISETP.LT.OR P0, PT, R11, 0x1, P0 ;  /* 0x000000010b00780c */ /* 0x000fda0000701670 */
[----:B------:R-:W0:Y:S08]  /*15a70*/  @!P0 LDC.64 R2, c[0x0][0x388] ;  /* 0x0000e200ff028b82 */ /* 0x000e300000000a00 */
[----:B------:R-:W1:Y:S01]  /*15a80*/  @!P0 LDC.64 R12, c[0x0][0x388] ;  /* 0x0000e200ff0c8b82 */ /* 0x000e620000000a00 */
[----:B0-----:R-:W-:-:S06]  /*15a90*/  @!P0 IMAD.WIDE R2, R7, 0x4, R2 ;  /* 0x0000000407028825 */ /* 0x001fcc00078e0202 */
[----:B------:R-:W3:Y:S01]  /*15aa0*/  @!P0 LDG.E R3, desc[UR12][R2.64] ;  /* 0x0000000c02038981 */ /* 0x000ee2000c1e1900 */
[----:B------:R-:W-:Y:S01]  /*15ab0*/  @!P0 SHF.R.S32.HI R4, RZ, 0x1f, R6 ;  /* 0x0000001fff048819 */ /* 0x000fe20000011406 */
[----:B------:R-:W-:Y:S01]  /*15ac0*/  VIADD R11, R11, 0x1 ;  /* 0x000000010b0b7836 */ /* 0x000fe20000000000 */
[C---:B------:R-:W-:Y:S01]  /*15ad0*/  @!P0 IADD3 R5, P1, PT, R6.reuse, UR4, RZ ;  /* 0x0000000406058c10 */ /* 0x040fe2000ff3e0ff */
[--C-:B------:R-:W-:Y:S01]  /*15ae0*/  IMAD.IADD R6, R6, 0x1, R0.reuse ;  /* 0x0000000106067824 */ /* 0x100fe200078e0200 */
[----:B------:R-:W-:Y:S01]  /*15af0*/  IADD3 R8, PT, PT, R8, 0x1, RZ ;  /* 0x0000000108087810 */ /* 0x000fe20007ffe0ff */
[----:B------:R-:W-:Y:S02]  /*15b00*/  IMAD.IADD R7, R7, 0x1, R0 ;  /* 0x0000000107077824 */ /* 0x000fe400078e0200 */
[----:B------:R-:W-:Y:S01]  /*15b10*/  @!P0 IMAD.X R10, R9, 0x1, R4, P1 ;  /* 0x00000001090a8824 */ /* 0x000fe200008e0604 */
[----:B-1----:R-:W-:-:S04]  /*15b20*/  @!P0 LEA R4, P1, R5, R12, 0x2 ;  /* 0x0000000c05048211 */ /* 0x002fc800078210ff */
[----:B------:R-:W-:-:S05]  /*15b30*/  @!P0 LEA.HI.X R5, R5, R13, R10, 0x2, P1 ;  /* 0x0000000d05058211 */ /* 0x000fca00008f140a */
[----:B---3--:R0:W-:Y:S01]  /*15b40*/  @!P0 STG.E desc[UR12][R4.64+0x4], R3 ;  /* 0x0000040304008986 */ /* 0x0081e2000c10190c */
[----:B------:R-:W-:-:S13]  /*15b50*/  ISETP.NE.AND P0, PT, R8, RZ, PT ;  /* 0x000000ff0800720c */ /* 0x000fda0003f05270 */
[----:B0-----:R-:W-:Y:S05]  /*15b60*/  @P0 BRA `(.L_x_406) ;  /* 0xfffffffc00b40947 */ /* 0x001fea000383ffff */
.L_x_402:
[----:B------:R-:W-:Y:S05]  /*15b70*/  BSYNC.RECONVERGENT B1 ;  /* 0x0000000000017941 */ /* 0x000fea0003800200 */
.L_x_401:
[----:B-1----:R-:W0:Y:S02]  /*15b80*/  LDC R7, c[0x3][RZ] ;  /* 0x00c00000ff077b82 */ /* 0x002e240000000800 */
[----:B0-----:R-:W-:-:S13]  /*15b90*/  ISETP.NE.AND P0, PT, R7, -0x1, PT ;  /* 0xffffffff0700780c */ /* 0x001fda0003f05270 */
[----:B------:R-:W-:Y:S05]  /*15ba0*/  @P0 BRA `(.L_x_407) ;  /* 0x0000000000180947 */ /* 0x000fea0003800000 */
[----:B--23--:R-:W0:Y:S02]  /*15bb0*/  LDC.64 R2, c[0x0][0x388] ;  /* 0x0000e200ff027b82 */ /* 0x00ce240000000a00 */
[----:B0-----:R-:W2:Y:S02]  /*15bc0*/  LDG.E R0, desc[UR12][R2.64+0x4] ;  /* 0x0000040c02007981 */ /* 0x001ea4000c1e1900 */
[----:B--2---:R-:W-:-:S04]  /*15bd0*/  FADD R0, R0, R0 ;  /* 0x0000000000007221 */ /* 0x004fc80000000000 */
[----:B------:R-:W-:-:S05]  /*15be0*/  FMUL R5, R0, 0.5 ;  /* 0x3f00000000057820 */ /* 0x000fca0000400000 */
[----:B------:R-:W-:Y:S01]  /*15bf0*/  STG.E desc[UR12][R2.64], R5 ;  /* 0x0000000502007986 */ /* 0x000fe2000c10190c */
[----:B------:R-:W-:Y:S05]  /*15c00*/  EXIT ;  /* 0x000000000000794d */ /* 0x000fea0003800000 */
.L_x_407:
[----:B--23--:R-:W0:Y:S02]  /*15c10*/  LDC.64 R2, c[0x0][0x388] ;  /* 0x0000e200ff027b82 */ /* 0x00ce240000000a00 */
[----:B0-----:R-:W-:-:S05]  /*15c20*/  IMAD.WIDE R4, R7, 0x4, R2 ;  /* 0x0000000407047825 */ /* 0x001fca00078e0202 */
[----:B------:R-:W2:Y:S01]  /*15c30*/  LDG.E R0, desc[UR12][R4.64] ;  /* 0x0000000c04007981 */ /* 0x000ea2000c1e1900 */
[----:B------:R-:W-:-:S06]  /*15c40*/  IMAD.WIDE R2, R7, 0x4, R4 ;  /* 0x0000000407027825 */ /* 0x000fcc00078e0204 */
[----:B------:R-:W2:Y:S02]  /*15c50*/  LDG.E R3, desc[UR12][R2.64+0xc] ;  /* 0x00000c0c02037981 */ /* 0x000ea4000c1e1900 */
[----:B--2---:R-:W-:-:S04]  /*15c60*/  FADD R0, R0, R3 ;  /* 0x0000000300007221 */ /* 0x004fc80000000000 */
[----:B------:R-:W-:-:S05]  /*15c70*/  FMUL R7, R0, 0.5 ;  /* 0x3f00000000077820 */ /* 0x000fca0000400000 */
[----:B------:R-:W-:Y:S01]  /*15c80*/  STG.E desc[UR12][R4.64+0x4], R7 ;  /* 0x0000040704007986 */ /* 0x000fe2000c10190c */
[----:B------:R-:W-:Y:S05]  /*15c90*/  EXIT ;  /* 0x000000000000794d */ /* 0x000fea0003800000 */
.L_x_394:
[----:B------:R-:W-:-:S13]  /*15ca0*/  ISETP.NE.AND P1, PT, R7, RZ, PT ;  /* 0x000000ff0700720c */ /* 0x000fda0003f25270 */
[----:B------:R-:W-:Y:S05]  /*15cb0*/  @P1 BRA `(.L_x_408) ;  /* 0x0000000400241947 */ /* 0x000fea0003800000 */
[----:B------:R-:W-:Y:S05]  /*15cc0*/  BRA `(.L_x_409) ;  /* 0x0000001000087947 */ /* 0x000fea0003800000 */
.L_x_379:
[----:B------:R-:W-:-:S13]  /*15cd0*/  ISETP.NE.AND P1, PT, R7, RZ, PT ;  /* 0x000000ff0700720c */ /* 0x000fda0003f25270 */
[----:B------:R-:W-:Y:S05]  /*15ce0*/  @!P1 BRA `(.L_x_409) ;  /* 0x0000001000009947 */ /* 0x000fea0003800000 */
[----:B------:R-:W-:-:S13]  /*15cf0*/  ISETP.NE.AND P1, PT, R6, RZ, PT ;  /* 0x000000ff0600720c */ /* 0x000fda0003f25270 */
[----:B------:R-:W-:Y:S05]  /*15d00*/  @P1 BRA `(.L_x_408) ;  /* 0x0000000400101947 */ /* 0x000fea0003800000 */
[----:B------:R-:W-:-:S13]  /*15d10*/  ISETP.GT.U32.AND P0, PT, R4, 0x7ffffffe, PT ;  /* 0x7ffffffe0400780c */ /* 0x000fda0003f04070 */
[----:B------:R-:W-:Y:S05]  /*15d20*/  @P0 EXIT ;  /* 0x000000000000094d */ /* 0x000fea0003800000 */
[----:B--23--:R-:W1:Y:S01]  /*15d30*/  LDC R2, c[0x3][RZ] ;  /* 0x00c00000ff027b82 */ /* 0x00ce620000000800 */
[----:B------:R-:W-:Y:S01]  /*15d40*/  ISETP.GE.U32.AND P0, PT, R4, 0x3, PT ;  /* 0x000000030400780c */ /* 0x000fe20003f06070 */
[----:B------:R-:W-:Y:S01]  /*15d50*/  BSSY.RECONVERGENT B1, `(.L_x_410) ;  /* 0x000002d000017945 */ /* 0x000fe20003800200 */
[----:B------:R-:W-:Y:S01]  /*15d60*/  LOP3.LUT R18, R8, 0x3, RZ, 0xc0, !PT ;  /* 0x0000000308127812 */ /* 0x000fe200078ec0ff */
[----:B------:R-:W-:-:S03]  /*15d70*/  IMAD.MOV.U32 R0, RZ, RZ, RZ ;  /* 0x000000ffff007224 */ /* 0x000fc600078e00ff */
[----:B------:R-:W-:Y:S01]  /*15d80*/  ISETP.NE.AND P2, PT, R18, RZ, PT ;  /* 0x000000ff1200720c */ /* 0x000fe20003f45270 */
[----:B-1----:R-:W-:-:S06]  /*15d90*/  VIADD R16, R2, 0x2 ;  /* 0x0000000202107836 */ /* 0x002fcc0000000000 */
[----:B------:R-:W-:Y:S06]  /*15da0*/  @!P0 BRA `(.L_x_411) ;  /* 0x00000000009c8947 */ /* 0x000fec0003800000 */
[----:B------:R-:W0:Y:S01]  /*15db0*/  LDC.64 R12, c[0x0][0x388] ;  /* 0x0000e200ff0c7b82 */ /* 0x000e220000000a00 */
[----:B------:R-:W-:Y:S01]  /*15dc0*/  LOP3.LUT R0, R8, 0xfffffffc, RZ, 0xc0, !PT ;  /* 0xfffffffc08007812 */ /* 0x000fe200078ec0ff */
[----:B------:R-:W-:-:S03]  /*15dd0*/  IMAD.MOV.U32 R14, RZ, RZ, RZ ;  /* 0x000000ffff0e7224 */ /* 0x000fc600078e00ff */
[----:B------:R-:W-:-:S07]  /*15de0*/  IADD3 R8, PT, PT, -R0, RZ, RZ ;  /* 0x000000ff00087210 */ /* 0x000fce0007ffe1ff */
.L_x_412:
[----:B-1----:R-:W1:Y:S01]  /*15df0*/  LDCU UR4, c[0x3][URZ] ;  /* 0x00c00000ff0477ac */ /* 0x002e620008000800 */
[----:B------:R-:W-:-:S04]  /*15e00*/  IMAD.IADD R15, R9, 0x1, R14 ;  /* 0x00000001090f7824 */ /* 0x000fc800078e020e */
[----:B------:R-:W-:-:S04]  /*15e10*/  IMAD.IADD R11, R15, 0x1, R16 ;  /* 0x000000010f0b7824 */ /* 0x000fc800078e0210 */
[----:B0-----:R-:W-:Y:S01]  /*15e20*/  IMAD.WIDE R10, R11, 0x4, R12 ;  /* 0x000000040b0a7825 */ /* 0x001fe200078e020c */
[----:B-1----:R-:W-:-:S04]  /*15e30*/  ISETP.GT.AND P0, PT, R15, UR4, PT ;  /* 0x000000040f007c0c */ /* 0x002fc8000bf04270 */
[----:B------:R-:W-:-:S13]  /*15e40*/  ISETP.LT.OR P0, PT, R15, 0x1, P0 ;  /* 0x000000010f00780c */ /* 0x000fda0000701670 */
[----:B------:R-:W2:Y:S01]  /*15e50*/  @!P0 LDG.E R4, desc[UR12][R10.64] ;  /* 0x0000000c0a048981 */ /* 0x000ea2000c1e1900 */
[C---:B------:R-:W-:Y:S02]  /*15e60*/  VIADD R5, R15.reuse, 0x1 ;  /* 0x000000010f057836 */ /* 0x040fe40000000000 */
[----:B------:R-:W-:-:S03]  /*15e70*/  @!P0 IMAD.WIDE.U32 R2, R15, 0x4, R12 ;  /* 0x000000040f028825 */ /* 0x000fc600078e000c */
[----:B------:R-:W-:-:S04]  /*15e80*/  ISETP.GT.AND P1, PT, R5, UR4, PT ;  /* 0x0000000405007c0c */ /* 0x000fc8000bf24270 */
[----:B------:R-:W-:Y:S01]  /*15e90*/  ISETP.GT.U32.OR P1, PT, R15, 0x7ffffffe, P1 ;  /* 0x7ffffffe0f00780c */ /* 0x000fe20000f24470 */
[----:B--2---:R-:W-:-:S05]  /*15ea0*/  @!P0 FADD R7, -R4, -RZ ;  /* 0x800000ff04078221 */ /* 0x004fca0000000100 */
[----:B------:R0:W-:Y:S07]  /*15eb0*/  @!P0 STG.E desc[UR12][R2.64], R7 ;  /* 0x0000000702008986 */ /* 0x0001ee000c10190c */
[----:B------:R-:W2:Y:S01]  /*15ec0*/  @!P1 LDG.E R6, desc[UR12][R10.64+0x4] ;  /* 0x0000040c0a069981 */ /* 0x000ea2000c1e1900 */
[----:B------:R-:W-:Y:S02]  /*15ed0*/  VIADD R19, R15, 0x2 ;  /* 0x000000020f137836 */ /* 0x000fe40000000000 */
[----:B------:R-:W-:-:S03]  /*15ee0*/  @!P1 IMAD.WIDE.U32 R4, R5, 0x4, R12 ;  /* 0x0000000405049825 */ /* 0x000fc600078e000c */
[----:B------:R-:W-:-:S04]  /*15ef0*/  ISETP.GT.AND P0, PT, R19, UR4, PT ;  /* 0x0000000413007c0c */ /* 0x000fc8000bf04270 */
[----:B------:R-:W-:Y:S01]  /*15f00*/  ISETP.LT.OR P0, PT, R19, 0x1, P0 ;  /* 0x000000011300780c */ /* 0x000fe20000701670 */
[----:B--2---:R-:W-:-:S05]  /*15f10*/  @!P1 FADD R17, -R6, -RZ ;  /* 0x800000ff06119221 */ /* 0x004fca0000000100 */
[----:B------:R1:W-:Y:S07]  /*15f20*/  @!P1 STG.E desc[UR12][R4.64], R17 ;  /* 0x0000001104009986 */ /* 0x0003ee000c10190c */
[----:B------:R-:W2:Y:S01]  /*15f30*/  @!P0 LDG.E R6, desc[UR12][R10.64+0x8] ;  /* 0x0000080c0a068981 */ /* 0x000ea2000c1e1900 */
[----:B----4-:R-:W-:Y:S02]  /*15f40*/  VIADD R21, R15, 0x3 ;  /* 0x000000030f157836 */ /* 0x010fe40000000000 */
[----:B0-----:R-:W-:-:S03]  /*15f50*/  @!P0 IMAD.WIDE.U32 R2, R19, 0x4, R12 ;  /* 0x0000000413028825 */ /* 0x001fc600078e000c */
[----:B------:R-:W-:-:S04]  /*15f60*/  ISETP.GT.AND P1, PT, R21, UR4, PT ;  /* 0x0000000415007c0c */ /* 0x000fc8000bf24270 */
[----:B------:R-:W-:Y:S01]  /*15f70*/  ISETP.LT.OR P1, PT, R21, 0x1, P1 ;  /* 0x000000011500780c */ /* 0x000fe20000f21670 */
[----:B--2---:R-:W-:-:S05]  /*15f80*/  @!P0 FADD R19, -R6, -RZ ;  /* 0x800000ff06138221 */ /* 0x004fca0000000100 */
[----:B------:R1:W-:Y:S07]  /*15f90*/  @!P0 STG.E desc[UR12][R2.64], R19 ;  /* 0x0000001302008986 */ /* 0x0003ee000c10190c */
[----:B------:R-:W2:Y:S01]  /*15fa0*/  @!P1 LDG.E R15, desc[UR12][R10.64+0xc] ;  /* 0x00000c0c0a0f9981 */ /* 0x000ea2000c1e1900 */
[----:B------:R-:W-:Y:S01]  /*15fb0*/  @!P1 IMAD.WIDE.U32 R6, R21, 0x4, R12 ;  /* 0x0000000415069825 */ /* 0x000fe200078e000c */
[----:B------:R-:W-:-:S03]  /*15fc0*/  IADD3 R14, PT, PT, R14, 0x4, RZ ;  /* 0x000000040e0e7810 */ /* 0x000fc60007ffe0ff */
[----:B------:R-:W-:-:S05]  /*15fd0*/  VIADD R8, R8, 0x4 ;  /* 0x0000000408087836 */ /* 0x000fca0000000000 */
[----:B------:R-:W-:Y:S01]  /*15fe0*/  ISETP.NE.AND P0, PT, R8, RZ, PT ;  /* 0x000000ff0800720c */ /* 0x000fe20003f05270 */
[----:B--2---:R-:W-:-:S05]  /*15ff0*/  @!P1 FADD R15, -R15, -RZ ;  /* 0x800000ff0f0f9221 */ /* 0x004fca0000000100 */
[----:B------:R1:W-:Y:S07]  /*16000*/  @!P1 STG.E desc[UR12][R6.64], R15 ;  /* 0x0000000f06009986 */ /* 0x0003ee000c10190c */
[----:B------:R-:W-:Y:S05]  /*16010*/  @P0 BRA `(.L_x_412) ;  /* 0xfffffffc00740947 */ /* 0x000fea000383ffff */
.L_x_411:
[----:B------:R-:W-:Y:S05]  /*16020*/  BSYNC.RECONVERGENT B1 ;  /* 0x0000000000017941 */ /* 0x000fea0003800200 */
.L_x_410:
[----:B------:R-:W-:Y:S05]  /*16030*/  @!P2 EXIT ;  /* 0x000000000000a94d */ /* 0x000fea0003800000 */
[----:B-1----:R-:W-:-:S07]  /*16040*/  IMAD.MOV R6, RZ, RZ, -R18 ;  /* 0x000000ffff067224 */ /* 0x002fce00078e0a12 */
.L_x_413:
[----:B------:R-:W0:Y:S01]  /*16050*/  LDCU UR4, c[0x3][URZ] ;  /* 0x00c00000ff0477ac */ /* 0x000e220008000800 */
[----:B------:R-:W-:-:S05]  /*16060*/  IMAD.IADD R7, R9, 0x1, R0 ;  /* 0x0000000109077824 */ /* 0x000fca00078e0200 */
[----:B0-----:R-:W-:-:S04]  /*16070*/  ISETP.GT.AND P0, PT, R7, UR4, PT ;  /* 0x0000000407007c0c */ /* 0x001fc8000bf04270 */
[----:B------:R-:W-:-:S13]  /*16080*/  ISETP.LT.OR P0, PT, R7, 0x1, P0 ;  /* 0x000000010700780c */ /* 0x000fda0000701670 */
[----:B------:R-:W0:Y:S01]  /*16090*/  @!P0 LDC.64 R4, c[0x0][0x388] ;  /* 0x0000e200ff048b82 */ /* 0x000e220000000a00 */
[----:B------:R-:W-:-:S04]  /*160a0*/  @!P0 IMAD.IADD R3, R7, 0x1, R16 ;  /* 0x0000000107038824 */ /* 0x000fc800078e0210 */
        /* <DEDUP_REMOVED lines=9> */
[----:B------:R-:W-:Y:S05]  /*16140*/  EXIT ;  /* 0x000000000000794d */ /* 0x000fea0003800000 */
.L_x_408:
[----:B------:R-:W-:Y:S05]  /*16150*/  @P0 BRA `(.L_x_414) ;  /* 0x0000000400cc0947 */ /* 0x000fea0003800000 */
[----:B------:R-:W-:-:S13]  /*16160*/  ISETP.GT.U32.AND P0, PT, R5, 0x7ffffffe, PT ;  /* 0x7ffffffe0500780c */ /* 0x000fda0003f04070 */
[----:B------:R-:W-:Y:S05]  /*16170*/  @P0 EXIT ;  /* 0x000000000000094d */ /* 0x000fea0003800000 */
[----:B------:R-:W0:Y:S01]  /*16180*/  LDCU UR4, c[0x3][URZ] ;  /* 0x00c00000ff0477ac */ /* 0x000e220008000800 */
[----:B------:R-:W-:Y:S01]  /*16190*/  ISETP.GE.U32.AND P0, PT, R5, 0x3, PT ;  /* 0x000000030500780c */ /* 0x000fe20003f06070 */
[----:B--23--:R-:W-:Y:S01]  /*161a0*/  IMAD.U32 R2, RZ, RZ, UR15 ;  /* 0x0000000fff027e24 */ /* 0x00cfe2000f8e00ff */
[----:B------:R-:W-:Y:S01]  /*161b0*/  BSSY.RECONVERGENT B0, `(.L_x_415) ;  /* 0x0000054000007945 */ /* 0x000fe20003800200 */
[----:B------:R-:W-:-:S03]  /*161c0*/  IMAD.MOV.U32 R9, RZ, RZ, RZ ;  /* 0x000000ffff097224 */ /* 0x000fc600078e00ff */
[----:B------:R-:W-:-:S04]  /*161d0*/  LOP3.LUT R2, R2, 0x3, RZ, 0xc0, !PT ;  /* 0x0000000302027812 */ /* 0x000fc800078ec0ff */
[----:B------:R-:W-:Y:S02]  /*161e0*/  ISETP.NE.AND P2, PT, R2, RZ, PT ;  /* 0x000000ff0200720c */ /* 0x000fe40003f45270 */
[----:B0-----:R-:W-:-:S04]  /*161f0*/  MOV R5, UR4 ;  /* 0x0000000400057c02 */ /* 0x001fc80008000f00 */
[----:B------:R-:W-:Y:S01]  /*16200*/  SHF.R.S32.HI R0, RZ, 0x1f, R5 ;  /* 0x0000001fff007819 */ /* 0x000fe20000011405 */
[----:B------:R-:W-:Y:S01]  /*16210*/  VIADD R3, R5, 0x2 ;  /* 0x0000000205037836 */ /* 0x000fe20000000000 */
[----:B------:R-:W-:Y:S06]  /*16220*/  @!P0 BRA `(.L_x_416) ;  /* 0x0000000400308947 */ /* 0x000fec0003800000 */
[----:B------:R-:W0:Y:S01]  /*16230*/  LDC R4, c[0x3][RZ] ;  /* 0x00c00000ff047b82 */ /* 0x000e220000000800 */
[----:B------:R-:W-:Y:S02]  /*16240*/  IMAD.U32 R9, RZ, RZ, UR15 ;  /* 0x0000000fff097e24 */ /* 0x000fe4000f8e00ff */
[----:B------:R-:W-:Y:S02]  /*16250*/  VIADD R8, R10, 0x2 ;  /* 0x000000020a087836 */ /* 0x000fe40000000000 */
[-C--:B-1----:R-:W-:Y:S01]  /*16260*/  IMAD R13, R6, R3.reuse, RZ ;  /* 0x00000003060d7224 */ /* 0x082fe200078e02ff */
[----:B------:R-:W-:Y:S01]  /*16270*/  LOP3.LUT R9, R9, 0xfffffffc, RZ, 0xc0, !PT ;  /* 0xfffffffc09097812 */ /* 0x000fe200078ec0ff */
[----:B------:R-:W-:Y:S01]  /*16280*/  VIADD R14, R10, 0x3 ;  /* 0x000000030a0e7836 */ /* 0x000fe20000000000 */
[----:B------:R-:W-:Y:S01]  /*16290*/  LEA R6, R5, 0x8, 0x2 ;  /* 0x0000000805067811 */ /* 0x000fe200078e10ff */
[-C--:B------:R-:W-:Y:S02]  /*162a0*/  IMAD R8, R8, R3.reuse, RZ ;  /* 0x0000000308087224 */ /* 0x080fe400078e02ff */
[----:B------:R-:W-:-:S02]  /*162b0*/  IMAD R7, R12, R3, RZ ;  /* 0x000000030c077224 */ /* 0x000fc400078e02ff */
[----:B------:R-:W-:Y:S01]  /*162c0*/  IMAD R11, R14, R3, RZ ;  /* 0x000000030e0b7224 */ /* 0x000fe200078e02ff */
[----:B------:R-:W-:Y:S01]  /*162d0*/  IADD3 R17, PT, PT, R8, R5, RZ ;  /* 0x0000000508117210 */ /* 0x000fe20007ffe0ff */
[----:B------:R-:W-:Y:S02]  /*162e0*/  IMAD R13, R13, UR15, RZ ;  /* 0x0000000f0d0d7c24 */ /* 0x000fe4000f8e02ff */
[--C-:B----4-:R-:W-:Y:S02]  /*162f0*/  IMAD.IADD R21, R7, 0x1, R5.reuse ;  /* 0x0000000107157824 */ /* 0x110fe400078e0205 */
[--C-:B------:R-:W-:Y:S02]  /*16300*/  IMAD.IADD R19, R11, 0x1, R5.reuse ;  /* 0x000000010b137824 */ /* 0x100fe400078e0205 */
[----:B------:R-:W-:Y:S02]  /*16310*/  IMAD.IADD R15, R13, 0x1, R5 ;  /* 0x000000010d0f7824 */ /* 0x000fe400078e0205 */
[----:B------:R-:W-:-:S07]  /*16320*/  IMAD.MOV R14, RZ, RZ, -R9 ;  /* 0x000000ffff0e7224 */ /* 0x000fce00078e0a09 */
.L_x_417:
        /* <DEDUP_REMOVED lines=28> */
[----:B-1----:R-:W-:Y:S01]  /*164f0*/  @!P1 IMAD.WIDE R22, R17, 0x4, R22 ;  /* 0x0000000411169825 */ /* 0x002fe200078e0216 */
[----:B------:R-:W-:Y:S01]  /*16500*/  IADD3 R16, PT, PT, R12, 0x2, RZ ;  /* 0x000000020c107810 */ /* 0x000fe20007ffe0ff */
        /* <DEDUP_REMOVED lines=9> */
[----:B-1----:R-:W1:Y:S01]  /*165a0*/  @!P0 LDC.64 R22, c[0x0][0x388] ;  /* 0x0000e200ff168b82 */ /* 0x002e620000000a00 */
[----:B0-----:R-:W-:Y:S01]  /*165b0*/  @!P0 IMAD.WIDE R24, R19, 0x4, R24 ;  /* 0x0000000413188825 */ /* 0x001fe200078e0218 */
[----:B---3--:R2:W-:Y:S05]  /*165c0*/  @!P1 STG.E desc[UR12][R26.64+0x4], R31 ;  /* 0x0000041f1a009986 */ /* 0x0085ea000c10190c */
[----:B------:R-:W3:Y:S01]  /*165d0*/  @!P0 LDG.E R25, desc[UR12][R24.64] ;  /* 0x0000000c18198981 */ /* 0x000ee2000c1e1900 */
[C---:B------:R-:W-:Y:S01]  /*165e0*/  @!P0 IADD3 R16, P1, PT, R11.reuse, R5, RZ ;  /* 0x000000050b108210 */ /* 0x040fe20007f3e0ff */
[----:B------:R-:W-:Y:S01]  /*165f0*/  VIADD R14, R14, 0x4 ;  /* 0x000000040e0e7836 */ /* 0x000fe20000000000 */
[----:B------:R-:W-:Y:S01]  /*16600*/  IADD3 R15, PT, PT, R6, R15, RZ ;  /* 0x0000000f060f7210 */ /* 0x000fe20007ffe0ff */
[----:B------:R-:W-:Y:S01]  /*16610*/  VIADD R12, R12, 0x4 ;  /* 0x000000040c0c7836 */ /* 0x000fe20000000000 */
[----:B------:R-:W-:Y:S01]  /*16620*/  @!P0 LEA.HI.X.SX32 R18, R11, R0, 0x1, P1 ;  /* 0x000000000b128211 */ /* 0x000fe200008f0eff */
[----:B------:R-:W-:Y:S01]  /*16630*/  IMAD.IADD R13, R6, 0x1, R13 ;  /* 0x00000001060d7824 */ /* 0x000fe200078e020d */
[----:B-1----:R-:W-:Y:S01]  /*16640*/  @!P0 LEA R22, P1, R16, R22, 0x2 ;  /* 0x0000001610168211 */ /* 0x002fe200078210ff */
[----:B------:R-:W-:-:S02]  /*16650*/  IMAD.IADD R7, R6, 0x1, R7 ;  /* 0x0000000106077824 */ /* 0x000fc400078e0207 */
[----:B------:R-:W-:Y:S01]  /*16660*/  IMAD.IADD R8, R6, 0x1, R8 ;  /* 0x0000000106087824 */ /* 0x000fe200078e0208 */
[----:B------:R-:W-:Y:S01]  /*16670*/  @!P0 LEA.HI.X R23, R16, R23, R18, 0x2, P1 ;  /* 0x0000001710178211 */ /* 0x000fe200008f1412 */
[C---:B------:R-:W-:Y:S02]  /*16680*/  IMAD.IADD R11, R6.reuse, 0x1, R11 ;  /* 0x00000001060b7824 */ /* 0x040fe400078e020b */
[C---:B------:R-:W-:Y:S02]  /*16690*/  IMAD.IADD R21, R6.reuse, 0x1, R21 ;  /* 0x0000000106157824 */ /* 0x040fe400078e0215 */
[C---:B------:R-:W-:Y:S02]  /*166a0*/  IMAD.IADD R17, R6.reuse, 0x1, R17 ;  /* 0x0000000106117824 */ /* 0x040fe400078e0211 */
[----:B------:R-:W-:Y:S01]  /*166b0*/  IMAD.IADD R19, R6, 0x1, R19 ;  /* 0x0000000106137824 */ /* 0x000fe200078e0213 */
[----:B---3--:R2:W-:Y:S01]  /*166c0*/  @!P0 STG.E desc[UR12][R22.64+0x4], R25 ;  /* 0x0000041916008986 */ /* 0x0085e2000c10190c */
[----:B------:R-:W-:-:S13]  /*166d0*/  ISETP.NE.AND P0, PT, R14, RZ, PT ;  /* 0x000000ff0e00720c */ /* 0x000fda0003f05270 */
[----:B--2---:R-:W-:Y:S05]  /*166e0*/  @P0 BRA `(.L_x_417) ;  /* 0xfffffffc00100947 */ /* 0x004fea000383ffff */
.L_x_416:
[----:B------:R-:W-:Y:S05]  /*166f0*/  BSYNC.RECONVERGENT B0 ;  /* 0x0000000000007941 */ /* 0x000fea0003800200 */
.L_x_415:
[----:B------:R-:W-:Y:S05]  /*16700*/  @!P2 EXIT ;  /* 0x000000000000a94d */ /* 0x000fea0003800000 */
[----:B------:R-:W-:Y:S02]  /*16710*/  IMAD.IADD R10, R10, 0x1, R9 ;  /* 0x000000010a0a7824 */ /* 0x000fe400078e0209 */
[----:B------:R-:W-:Y:S02]  /*16720*/  IMAD.MOV R7, RZ, RZ, -R2 ;  /* 0x000000ffff077224 */ /* 0x000fe400078e0a02 */
[----:B------:R-:W-:-:S04]  /*16730*/  IMAD R8, R10, R3, RZ ;  /* 0x000000030a087224 */ /* 0x000fc800078e02ff */
[----:B------:R-:W-:-:S07]  /*16740*/  IMAD.IADD R2, R8, 0x1, R5 ;  /* 0x0000000108027824 */ /* 0x000fce00078e0205 */
.L_x_418:
[----:B------:R-:W0:Y:S02]  /*16750*/  LDCU UR4, c[0x3][URZ] ;  /* 0x00c00000ff0477ac */ /* 0x000e240008000800 */
[----:B0-----:R-:W-:-:S04]  /*16760*/  ISETP.GT.AND P0, PT, R10, UR4, PT ;  /* 0x000000040a007c0c */ /* 0x001fc8000bf04270 */
[----:B------:R-:W-:-:S13]  /*16770*/  ISETP.LT.OR P0, PT, R10, 0x1, P0 ;  /* 0x000000010a00780c */ /* 0x000fda0000701670 */
[----:B------:R-:W0:Y:S08]  /*16780*/  @!P0 LDC.64 R4, c[0x0][0x388] ;  /* 0x0000e200ff048b82 */ /* 0x000e300000000a00 */
[----:B-1----:R-:W1:Y:S01]  /*16790*/  @!P0 LDC.64 R14, c[0x0][0x388] ;  /* 0x0000e200ff0e8b82 */ /* 0x002e620000000a00 */
[----:B0-----:R-:W-:-:S06]  /*167a0*/  @!P0 IMAD.WIDE R4, R2, 0x4, R4 ;  /* 0x0000000402048825 */ /* 0x001fcc00078e0204 */
[----:B------:R-:W2:Y:S01]  /*167b0*/  @!P0 LDG.E R5, desc[UR12][R4.64] ;  /* 0x0000000c04058981 */ /* 0x000ea2000c1e1900 */
[C---:B------:R-:W-:Y:S02]  /*167c0*/  @!P0 IADD3 R11, P1, PT, R8.reuse, UR4, RZ ;  /* 0x00000004080b8c10 */ /* 0x040fe4000ff3e0ff */
[----:B------:R-:W-:Y:S02]  /*167d0*/  IADD3 R9, PT, PT, R7, 0x1, RZ ;  /* 0x0000000107097810 */ /* 0x000fe40007ffe0ff */
[----:B------:R-:W-:Y:S02]  /*167e0*/  @!P0 LEA.HI.X.SX32 R12, R8, R0, 0x1, P1 ;  /* 0x00000000080c8211 */ /* 0x000fe400008f0eff */
[----:B-1----:R-:W-:-:S04]  /*167f0*/  @!P0 LEA R6, P1, R11, R14, 0x2 ;  /* 0x0000000e0b068211 */ /* 0x002fc800078210ff */
[----:B------:R-:W-:Y:S02]  /*16800*/  @!P0 LEA.HI.X R7, R11, R15, R12, 0x2, P1 ;  /* 0x0000000f0b078211 */ /* 0x000fe400008f140c */
[----:B------:R-:W-:-:S03]  /*16810*/  ISETP.NE.AND P1, PT, R9, RZ, PT ;  /* 0x000000ff0900720c */ /* 0x000fc60003f25270 */
[----:B--2---:R0:W-:Y:S10]  /*16820*/  @!P0 STG.E desc[UR12][R6.64+0x4], R5 ;  /* 0x0000040506008986 */ /* 0x0041f4000c10190c */
[----:B------:R-:W-:Y:S05]  /*16830*/  @!P1 EXIT ;  /* 0x000000000000994d */ /* 0x000fea0003800000 */
[----:B------:R-:W-:Y:S02]  /*16840*/  VIADD R10, R10, 0x1 ;  /* 0x000000010a0a7836 */ /* 0x000fe40000000000 */
[--C-:B------:R-:W-:Y:S02]  /*16850*/  IMAD.IADD R8, R8, 0x1, R3.reuse ;  /* 0x0000000108087824 */ /* 0x100fe400078e0203 */
[----:B------:R-:W-:Y:S02]  /*16860*/  IMAD.IADD R2, R2, 0x1, R3 ;  /* 0x0000000102027824 */ /* 0x000fe400078e0203 */
[----:B0-----:R-:W-:Y:S01]  /*16870*/  IMAD.MOV.U32 R7, RZ, RZ, R9 ;  /* 0x000000ffff077224 */ /* 0x001fe200078e0009 */
[----:B------:R-:W-:Y:S06]  /*16880*/  BRA `(.L_x_418) ;  /* 0xfffffffc00b07947 */ /* 0x000fec000383ffff */
.L_x_414:
[----:B------:R-:W-:Y:S01]  /*16890*/  UIADD3 UR4, UPT, UPT, UR6, -0x1, URZ ;  /* 0xffffffff06047890 */ /* 0x000fe2000fffe0ff */
[----:B------:R-:W-:-:S05]  /*168a0*/  ISETP.GT.U32.AND P0, PT, R4, 0x7ffffffe, PT ;  /* 0x7ffffffe0400780c */ /* 0x000fca0003f04070 */
[----:B------:R-:W-:-:S13]  /*168b0*/  ISETP.NE.OR P0, PT, R6, UR4, P0 ;  /* 0x0000000406007c0c */ /* 0x000fda0008705670 */
[----:B------:R-:W-:Y:S05]  /*168c0*/  @P0 EXIT ;  /* 0x000000000000094d */ /* 0x000fea0003800000 */
        /* <DEDUP_REMOVED lines=11> */
[----:B------:R-:W-:-:S04]  /*16980*/  HFMA2 R10, -RZ, RZ, 0, 0 ;  /* 0x00000000ff0a7431 */ /* 0x000fc800000001ff */
[----:B------:R-:W-:-:S07]  /*16990*/  IMAD.MOV R8, RZ, RZ, -R0 ;  /* 0x000000ffff087224 */ /* 0x000fce00078e0a00 */
.L_x_421:
[----:B-1----:R-:W1:Y:S01]  /*169a0*/  LDCU UR4, c[0x3][URZ] ;  /* 0x00c00000ff0477ac */ /* 0x002e620008000800 */
[----:B------:R-:W-:-:S05]  /*169b0*/  IMAD.IADD R14, R9, 0x1, R10 ;  /* 0x00000001090e7824 */ /* 0x000fca00078e020a */
[C---:B-1----:R-:W-:Y:S02]  /*169c0*/  ISETP.GT.AND P0, PT, R14.reuse, UR4, PT ;  /* 0x000000040e007c0c */ /* 0x042fe4000bf04270 */
[----:B------:R-:W-:Y:S02]  /*169d0*/  IADD3 R2, PT, PT, R19, -UR4, R14 ;  /* 0x8000000413027c10 */ /* 0x000fe4000fffe00e */
[----:B------:R-:W-:-:S03]  /*169e0*/  ISETP.LT.OR P0, PT, R14, 0x1, P0 ;  /* 0x000000010e00780c */ /* 0x000fc60000701670 */
[----:B------:R-:W-:-:S04]  /*169f0*/  VIADD R3, R2, 0xfffffffe ;  /* 0xfffffffe02037836 */ /* 0x000fc80000000000 */
        /* <DEDUP_REMOVED lines=21> */
[----:B------:R-:W-:Y:S01]  /*16b50*/  IADD3 R8, PT, PT, R8, 0x4, RZ ;  /* 0x0000000408087810 */ /* 0x000fe20007ffe0ff */
[----:B------:R-:W-:-:S03]  /*16b60*/  VIADD R10, R10, 0x4 ;  /* 0x000000040a0a7836 */ /* 0x000fc60000000000 */
[----:B------:R-:W-:Y:S01]  /*16b70*/  ISETP.NE.AND P0, PT, R8, RZ, PT ;  /* 0x000000ff0800720c */ /* 0x000fe20003f05270 */
[----:B--2---:R-:W-:-:S05]  /*16b80*/  @!P1 FADD R11, -R11, -RZ ;  /* 0x800000ff0b0b9221 */ /* 0x004fca0000000100 */
[----:B------:R1:W-:Y:S07]  /*16b90*/  @!P1 STG.E desc[UR12][R4.64+0xc], R11 ;  /* 0x00000c0b04009986 */ /* 0x0003ee000c10190c */
[----:B------:R-:W-:Y:S05]  /*16ba0*/  @P0 BRA `(.L_x_421) ;  /* 0xfffffffc007c0947 */ /* 0x000fea000383ffff */
.L_x_420:
[----:B------:R-:W-:Y:S05]  /*16bb0*/  BSYNC.RECONVERGENT B0 ;  /* 0x0000000000007941 */ /* 0x000fea0003800200 */
.L_x_419:
[----:B------:R-:W-:Y:S05]  /*16bc0*/  @!P2 EXIT ;  /* 0x000000000000a94d */ /* 0x000fea0003800000 */
[----:B------:R-:W-:-:S07]  /*16bd0*/  IMAD.MOV R6, RZ, RZ, -R16 ;  /* 0x000000ffff067224 */ /* 0x000fce00078e0a10 */
.L_x_422:
[----:B------:R-:W0:Y:S01]  /*16be0*/  LDCU UR4, c[0x3][URZ] ;  /* 0x00c00000ff0477ac */ /* 0x000e220008000800 */
[----:B-1----:R-:W-:-:S05]  /*16bf0*/  IMAD.IADD R4, R9, 0x1, R0 ;  /* 0x0000000109047824 */ /* 0x002fca00078e0200 */
        /* <DEDUP_REMOVED lines=9> */
[----:B--2---:R-:W-:-:S05]  /*16c90*/  @!P0 FADD R7, -R7, -RZ ;  /* 0x800000ff07078221 */ /* 0x004fca0000000100 */
[----:B------:R0:W-:Y:S01]  /*16ca0*/  @!P0 STG.E desc[UR12][R4.64], R7 ;  /* 0x0000000704008986 */ /* 0x0001e2000c10190c */
[----:B------:R-:W-:-:S13]  /*16cb0*/  ISETP.NE.AND P0, PT, R6, RZ, PT ;  /* 0x000000ff0600720c */ /* 0x000fda0003f05270 */
[----:B0-----:R-:W-:Y:S05]  /*16cc0*/  @!P0 EXIT ;  /* 0x000000000000894d */ /* 0x001fea0003800000 */
[----:B------:R-:W-:Y:S01]  /*16cd0*/  VIADD R0, R0, 0x1 ;  /* 0x0000000100007836 */ /* 0x000fe20000000000 */
[----:B------:R-:W-:Y:S06]  /*16ce0*/  BRA `(.L_x_422) ;  /* 0xfffffffc00bc7947 */ /* 0x000fec000383ffff */
.L_x_409:
[----:B------:R-:W-:Y:S05]  /*16cf0*/  BSYNC.RECONVERGENT B0 ;  /* 0x0000000000007941 */ /* 0x000fea0003800200 */
.L_x_378:
[----:B------:R-:W-:-:S06]  /*16d00*/  UIADD3 UR4, UPT, UPT, UR6, -0x1, URZ ;  /* 0xffffffff06047890 */ /* 0x000fcc000fffe0ff */
[----:B------:R-:W-:-:S13]  /*16d10*/  ISETP.NE.AND P0, PT, R6, UR4, PT ;  /* 0x0000000406007c0c */ /* 0x000fda000bf05270 */
[----:B------:R-:W-:Y:S05]  /*16d20*/  @!P0 BRA `(.L_x_423) ;  /* 0x0000000400308947 */ /* 0x000fea0003800000 */
[----:B------:R-:W-:-:S13]  /*16d30*/  ISETP.GT.U32.AND P0, PT, R5, 0x7ffffffe, PT ;  /* 0x7ffffffe0500780c */ /* 0x000fda0003f04070 */
[----:B------:R-:W-:Y:S05]  /*16d40*/  @P0 EXIT ;  /* 0x000000000000094d */ /* 0x000fea0003800000 */
[----:B------:R-:W0:Y:S01]  /*16d50*/  LDC R0, c[0x3][RZ] ;  /* 0x00c00000ff007b82 */ /* 0x000e220000000800 */
[----:B------:R-:W-:Y:S01]  /*16d60*/  ISETP.GE.U32.AND P0, PT, R5, 0x3, PT ;  /* 0x000000030500780c */ /* 0x000fe20003f06070 */
[----:B------:R-:W-:Y:S01]  /*16d70*/  BSSY.RECONVERGENT B0, `(.L_x_424) ;  /* 0x0000036000007945 */ /* 0x000fe20003800200 */
[----:B-12---:R-:W-:Y:S01]  /*16d80*/  MOV R16, UR15 ;  /* 0x0000000f00107c02 */ /* 0x006fe20008000f00 */
[----:B------:R-:W-:-:S03]  /*16d90*/  IMAD.MOV.U32 R9, RZ, RZ, RZ ;  /* 0x000000ffff097224 */ /* 0x000fc600078e00ff */
[----:B------:R-:W-:-:S04]  /*16da0*/  LOP3.LUT R16, R16, 0x3, RZ, 0xc0, !PT ;  /* 0x0000000310107812 */ /* 0x000fc800078ec0ff */
[----:B------:R-:W-:Y:S01]  /*16db0*/  ISETP.NE.AND P2, PT, R16, RZ, PT ;  /* 0x000000ff1000720c */ /* 0x000fe20003f45270 */
[----:B0-----:R-:W-:Y:S02]  /*16dc0*/  VIADD R14, R0, 0x2 ;  /* 0x00000002000e7836 */ /* 0x001fe40000000000 */
[----:B------:R-:W-:Y:S10]  /*16dd0*/  @!P0 BRA `(.L_x_425) ;  /* 0x0000000000bc8947 */ /* 0x000ff40003800000 */
[----:B------:R-:W-:Y:S01]  /*16de0*/  IMAD.U32 R9, RZ, RZ, UR15 ;  /* 0x0000000fff097e24 */ /* 0x000fe2000f8e00ff */
[----:B------:R-:W-:Y:S01]  /*16df0*/  LEA R18, R0, 0x8, 0x2 ;  /* 0x0000000800127811 */ /* 0x000fe200078e10ff */
[-C--:B------:R-:W-:Y:S02]  /*16e00*/  IMAD R6, R6, R14.reuse, RZ ;  /* 0x0000000e06067224 */ /* 0x080fe400078e02ff */
[C---:B---3--:R-:W-:Y:S01]  /*16e10*/  VIADD R13, R10.reuse, 0x2 ;  /* 0x000000020a0d7836 */ /* 0x048fe20000000000 */
[----:B------:R-:W-:Y:S01]  /*16e20*/  LOP3.LUT R9, R9, 0xfffffffc, RZ, 0xc0, !PT ;  /* 0xfffffffc09097812 */ /* 0x000fe200078ec0ff */
[----:B------:R-:W-:Y:S02]  /*16e30*/  VIADD R15, R10, 0x3 ;  /* 0x000000030a0f7836 */ /* 0x000fe40000000000 */
[----:B------:R-:W-:Y:S02]  /*16e40*/  IMAD R11, R12, R14, RZ ;  /* 0x0000000e0c0b7224 */ /* 0x000fe400078e02ff */
[----:B------:R-:W-:-:S02]  /*16e50*/  IMAD R17, R6, UR15, RZ ;  /* 0x0000000f06117c24 */ /* 0x000fc4000f8e02ff */
[-C--:B------:R-:W-:Y:S02]  /*16e60*/  IMAD R13, R13, R14.reuse, RZ ;  /* 0x0000000e0d0d7224 */ /* 0x080fe400078e02ff */
[----:B------:R-:W-:Y:S02]  /*16e70*/  IMAD R15, R15, R14, RZ ;  /* 0x0000000e0f0f7224 */ /* 0x000fe400078e02ff */
[----:B------:R-:W-:-:S07]  /*16e80*/  IMAD.MOV R0, RZ, RZ, -R9 ;  /* 0x000000ffff007224 */ /* 0x000fce00078e0a09 */
.L_x_426:
[----:B------:R-:W0:Y:S01]  /*16e90*/  LDCU UR4, c[0x3][URZ] ;  /* 0x00c00000ff0477ac */ /* 0x000e220008000800 */
[----:B-1----:R-:W-:-:S04]  /*16ea0*/  IADD3 R4, PT, PT, R12, -0x1, RZ ;  /* 0xffffffff0c047810 */ /* 0x002fc80007ffe0ff */
[----:B0-----:R-:W-:-:S04]  /*16eb0*/  ISETP.GT.AND P0, PT, R4, UR4, PT ;  /* 0x0000000404007c0c */ /* 0x001fc8000bf04270 */
[----:B------:R-:W-:-:S13]  /*16ec0*/  ISETP.LT.OR P0, PT, R4, 0x1, P0 ;  /* 0x000000010400780c */ /* 0x000fda0000701670 */
[----:B------:R-:W0:Y:S02]  /*16ed0*/  @!P0 LDC.64 R2, c[0x0][0x388] ;  /* 0x0000e200ff028b82 */ /* 0x000e240000000a00 */
[----:B0-----:R-:W-:-:S05]  /*16ee0*/  @!P0 IMAD.WIDE R2, R17, 0x4, R2 ;  /* 0x0000000411028825 */ /* 0x001fca00078e0202 */
[----:B------:R-:W2:Y:S01]  /*16ef0*/  @!P0 LDG.E R19, desc[UR12][R2.64+0x4] ;  /* 0x0000040c02138981 */ /* 0x000ea2000c1e1900 */
[----:B------:R-:W-:-:S04]  /*16f00*/  ISETP.GT.AND P1, PT, R12, UR4, PT ;  /* 0x000000040c007c0c */ /* 0x000fc8000bf24270 */
[----:B------:R-:W-:-:S13]  /*16f10*/  ISETP.GT.U32.OR P1, PT, R4, 0x7ffffffe, P1 ;  /* 0x7ffffffe0400780c */ /* 0x000fda0000f24470 */
[----:B------:R-:W0:Y:S02]  /*16f20*/  @!P1 LDC.64 R4, c[0x0][0x388] ;  /* 0x0000e200ff049b82 */ /* 0x000e240000000a00 */
[----:B0-----:R-:W-:-:S04]  /*16f30*/  @!P1 IMAD.WIDE R4, R11, 0x4, R4 ;  /* 0x000000040b049825 */ /* 0x001fc800078e0204 */
[----:B------:R-:W-:Y:S01]  /*16f40*/  VIADD R6, R12, 0x1 ;  /* 0x000000010c067836 */ /* 0x000fe20000000000 */
[----:B--2---:R0:W-:Y:S04]  /*16f50*/  @!P0 STG.E desc[UR12][R2.64], R19 ;  /* 0x0000001302008986 */ /* 0x0041e8000c10190c */
[----:B----4-:R-:W2:Y:S01]  /*16f60*/  @!P1 LDG.E R21, desc[UR12][R4.64+0x4] ;  /* 0x0000040c04159981 */ /* 0x010ea2000c1e1900 */
[----:B------:R-:W-:-:S04]  /*16f70*/  ISETP.GT.AND P0, PT, R6, UR4, PT ;  /* 0x0000000406007c0c */ /* 0x000fc8000bf04270 */
[----:B------:R-:W-:-:S13]  /*16f80*/  ISETP.LT.OR P0, PT, R6, 0x1, P0 ;  /* 0x000000010600780c */ /* 0x000fda0000701670 */
[----:B------:R-:W1:Y:S02]  /*16f90*/  @!P0 LDC.64 R6, c[0x0][0x388] ;  /* 0x0000e200ff068b82 */ /* 0x000e640000000a00 */
[----:B-1----:R-:W-:-:S04]  /*16fa0*/  @!P0 IMAD.WIDE R6, R13, 0x4, R6 ;  /* 0x000000040d068825 */ /* 0x002fc800078e0206 */
[----:B------:R-:W-:Y:S01]  /*16fb0*/  VIADD R8, R12, 0x2 ;  /* 0x000000020c087836 */ /* 0x000fe20000000000 */
[----:B--2---:R1:W-:Y:S04]  /*16fc0*/  @!P1 STG.E desc[UR12][R4.64], R21 ;  /* 0x0000001504009986 */ /* 0x0043e8000c10190c */
[----:B------:R-:W2:Y:S01]  /*16fd0*/  @!P0 LDG.E R23, desc[UR12][R6.64+0x4] ;  /* 0x0000040c06178981 */ /* 0x000ea2000c1e1900 */
[----:B------:R-:W-:-:S04]  /*16fe0*/  ISETP.GT.AND P1, PT, R8, UR4, PT ;  /* 0x0000000408007c0c */ /* 0x000fc8000bf24270 */
[----:B------:R-:W-:-:S13]  /*16ff0*/  ISETP.LT.OR P1, PT, R8, 0x1, P1 ;  /* 0x000000010800780c */ /* 0x000fda0000f21670 */
[----:B0-----:R-:W0:Y:S02]  /*17000*/  @!P1 LDC.64 R2, c[0x0][0x388] ;  /* 0x0000e200ff029b82 */ /* 0x001e240000000a00 */
[----:B0-----:R-:W-:Y:S01]  /*17010*/  @!P1 IMAD.WIDE R2, R15, 0x4, R2 ;  /* 0x000000040f029825 */ /* 0x001fe200078e0202 */
[----:B--2---:R1:W-:Y:S04]  /*17020*/  @!P0 STG.E desc[UR12][R6.64], R23 ;  /* 0x0000001706008986 */ /* 0x0043e8000c10190c */
[----:B------:R-:W2:Y:S01]  /*17030*/  @!P1 LDG.E R19, desc[UR12][R2.64+0x4] ;  /* 0x0000040c02139981 */ /* 0x000ea2000c1e1900 */
[----:B------:R-:W-:Y:S01]  /*17040*/  VIADD R0, R0, 0x4 ;  /* 0x0000000400007836 */ /* 0x000fe20000000000 */
[----:B------:R-:W-:Y:S01]  /*17050*/  IADD3 R13, PT, PT, R18, R13, RZ ;  /* 0x0000000d120d7210 */ /* 0x000fe20007ffe0ff */
[----:B------:R-:W-:-:S02]  /*17060*/  VIADD R12, R12, 0x4 ;  /* 0x000000040c0c7836 */ /* 0x000fc40000000000 */
[----:B------:R-:W-:Y:S01]  /*17070*/  IMAD.IADD R17, R18, 0x1, R17 ;  /* 0x0000000112117824 */ /* 0x000fe200078e0211 */
[----:B------:R-:W-:Y:S01]  /*17080*/  ISETP.NE.AND P0, PT, R0, RZ, PT ;  /* 0x000000ff0000720c */ /* 0x000fe20003f05270 */
[C---:B------:R-:W-:Y:S02]  /*17090*/  IMAD.IADD R11, R18.reuse, 0x1, R11 ;  /* 0x00000001120b7824 */ /* 0x040fe400078e020b */
[----:B------:R-:W-:Y:S01]  /*170a0*/  IMAD.IADD R15, R18, 0x1, R15 ;  /* 0x00000001120f7824 */ /* 0x000fe200078e020f */
[----:B--2---:R1:W-:Y:S09]  /*170b0*/  @!P1 STG.E desc[UR12][R2.64], R19 ;  /* 0x0000001302009986 */ /* 0x0043f2000c10190c */
[----:B------:R-:W-:Y:S05]  /*170c0*/  @P0 BRA `(.L_x_426) ;  /* 0xfffffffc00700947 */ /* 0x000fea000383ffff */
.L_x_425:
[----:B------:R-:W-:Y:S05]  /*170d0*/  BSYNC.RECONVERGENT B0 ;  /* 0x0000000000007941 */ /* 0x000fea0003800200 */
.L_x_424:
[----:B------:R-:W-:Y:S05]  /*170e0*/  @!P2 EXIT ;  /* 0x000000000000a94d */ /* 0x000fea0003800000 */
[----:B------:R-:W-:Y:S02]  /*170f0*/  IMAD.IADD R9, R10, 0x1, R9 ;  /* 0x000000010a097824 */ /* 0x000fe400078e0209 */
[----:B------:R-:W-:Y:S02]  /*17100*/  IMAD.MOV R0, RZ, RZ, -R16 ;  /* 0x000000ffff007224 */ /* 0x000fe400078e0a10 */
[----:B-1----:R-:W-:-:S07]  /*17110*/  IMAD R5, R9, R14, RZ ;  /* 0x0000000e09057224 */ /* 0x002fce00078e02ff */
.L_x_427:
[----:B0-----:R-:W0:Y:S02]  /*17120*/  LDCU UR4, c[0x3][URZ] ;  /* 0x00c00000ff0477ac */ /* 0x001e240008000800 */
[----:B0-----:R-:W-:-:S04]  /*17130*/  ISETP.GT.AND P0, PT, R9, UR4, PT ;  /* 0x0000000409007c0c */ /* 0x001fc8000bf04270 */
[----:B------:R-:W-:-:S13]  /*17140*/  ISETP.LT.OR P0, PT, R9, 0x1, P0 ;  /* 0x000000010900780c */ /* 0x000fda0000701670 */
[----:B---3--:R-:W0:Y:S02]  /*17150*/  @!P0 LDC.64 R2, c[0x0][0x388] ;  /* 0x0000e200ff028b82 */ /* 0x008e240000000a00 */
[----:B0-----:R-:W-:-:S05]  /*17160*/  @!P0 IMAD.WIDE R2, R5, 0x4, R2 ;  /* 0x0000000405028825 */ /* 0x001fca00078e0202 */
[----:B------:R-:W2:Y:S01]  /*17170*/  @!P0 LDG.E R7, desc[UR12][R2.64+0x4] ;  /* 0x0000040c02078981 */ /* 0x000ea2000c1e1900 */
[----:B------:R-:W-:-:S05]  /*17180*/  VIADD R0, R0, 0x1 ;  /* 0x0000000100007836 */ /* 0x000fca0000000000 */
[----:B------:R-:W-:Y:S01]  /*17190*/  ISETP.NE.AND P1, PT, R0, RZ, PT ;  /* 0x000000ff0000720c */ /* 0x000fe20003f25270 */
[----:B--2---:R0:W-:-:S12]  /*171a0*/  @!P0 STG.E desc[UR12][R2.64], R7 ;  /* 0x0000000702008986 */ /* 0x0041d8000c10190c */
[----:B------:R-:W-:Y:S05]  /*171b0*/  @!P1 EXIT ;  /* 0x000000000000994d */ /* 0x000fea0003800000 */
[----:B------:R-:W-:Y:S02]  /*171c0*/  VIADD R9, R9, 0x1 ;  /* 0x0000000109097836 */ /* 0x000fe40000000000 */
[----:B------:R-:W-:Y:S01]  /*171d0*/  IMAD.IADD R5, R5, 0x1, R14 ;  /* 0x0000000105057824 */ /* 0x000fe200078e020e */
[----:B------:R-:W-:Y:S06]  /*171e0*/  BRA `(.L_x_427) ;  /* 0xfffffffc00cc7947 */ /* 0x000fec000383ffff */
.L_x_423:
[----:B------:R-:W-:Y:S01]  /*171f0*/  ISETP.GT.U32.AND P0, PT, R5, 0x7ffffffe, PT ;  /* 0x7ffffffe0500780c */ /* 0x000fe20003f04070 */
[----:B------:R-:W-:-:S12]  /*17200*/  BSSY.RECONVERGENT B0, `(.L_x_428) ;  /* 0x000004b000007945 */ /* 0x000fd80003800200 */
[----:B------:R-:W-:Y:S05]  /*17210*/  @P0 BRA `(.L_x_429) ;  /* 0x0000000400240947 */ /* 0x000fea0003800000 */
[----:B------:R-:W0:Y:S01]  /*17220*/  LDC R0, c[0x3][RZ] ;  /* 0x00c00000ff007b82 */ /* 0x000e220000000800 */
[----:B------:R-:W-:Y:S01]  /*17230*/  ISETP.GE.U32.AND P0, PT, R5, 0x3, PT ;  /* 0x000000030500780c */ /* 0x000fe20003f06070 */
[----:B------:R-:W-:Y:S01]  /*17240*/  BSSY.RECONVERGENT B1, `(.L_x_430) ;  /* 0x0000036000017945 */ /* 0x000fe20003800200 */
[----:B-1-3--:R-:W-:Y:S01]  /*17250*/  MOV R20, UR15 ;  /* 0x0000000f00147c02 */ /* 0x00afe20008000f00 */
        /* <DEDUP_REMOVED lines=8> */
[C---:B------:R-:W-:Y:S01]  /*172e0*/  VIADD R13, R10.reuse, 0x2 ;  /* 0x000000020a0d7836 */ /* 0x040fe20000000000 */
[----:B------:R-:W-:Y:S01]  /*172f0*/  LOP3.LUT R5, R5, 0xfffffffc, RZ, 0xc0, !PT ;  /* 0xfffffffc05057812 */ /* 0x000fe200078ec0ff */
[----:B--2---:R-:W-:Y:S02]  /*17300*/  VIADD R17, R10, 0x3 ;  /* 0x000000030a117836 */ /* 0x004fe40000000000 */
[----:B------:R-:W-:Y:S02]  /*17310*/  IMAD R11, R12, R18, RZ ;  /* 0x000000120c0b7224 */ /* 0x000fe400078e02ff */
[----:B------:R-:W-:-:S02]  /*17320*/  IMAD R19, R6, UR15, RZ ;  /* 0x0000000f06137c24 */ /* 0x000fc4000f8e02ff */
[-C--:B------:R-:W-:Y:S02]  /*17330*/  IMAD R13, R13, R18.reuse, RZ ;  /* 0x000000120d0d7224 */ /* 0x080fe400078e02ff */
[----:B------:R-:W-:Y:S02]  /*17340*/  IMAD R17, R17, R18, RZ ;  /* 0x0000001211117224 */ /* 0x000fe400078e02ff */
[----:B------:R-:W-:-:S07]  /*17350*/  IMAD.MOV R0, RZ, RZ, -R5 ;  /* 0x000000ffff007224 */ /* 0x000fce00078e0a05 */
.L_x_432:
[----:B------:R-:W0:Y:S01]  /*17360*/  LDCU UR4, c[0x3][URZ] ;  /* 0x00c00000ff0477ac */ /* 0x000e220008000800 */
[----:B-1----:R-:W-:-:S04]  /*17370*/  IADD3 R6, PT, PT, R12, -0x1, RZ ;  /* 0xffffffff0c067810 */ /* 0x002fc80007ffe0ff */
[----:B0-----:R-:W-:-:S04]  /*17380*/  ISETP.GT.AND P0, PT, R6, UR4, PT ;  /* 0x0000000406007c0c */ /* 0x001fc8000bf04270 */
[----:B------:R-:W-:-:S13]  /*17390*/  ISETP.LT.OR P0, PT, R6, 0x1, P0 ;  /* 0x000000010600780c */ /* 0x000fda0000701670 */
[----:B------:R-:W0:Y:S02]  /*173a0*/  @!P0 LDC.64 R2, c[0x0][0x388] ;  /* 0x0000e200ff028b82 */ /* 0x000e240000000a00 */
[----:B0-----:R-:W-:-:S05]  /*173b0*/  @!P0 IMAD.WIDE R2, R19, 0x4, R2 ;  /* 0x0000000413028825 */ /* 0x001fca00078e0202 */
[----:B----4-:R-:W2:Y:S01]  /*173c0*/  @!P0 LDG.E R21, desc[UR12][R2.64+0x4] ;  /* 0x0000040c02158981 */ /* 0x010ea2000c1e1900 */
[----:B------:R-:W-:-:S04]  /*173d0*/  ISETP.GT.AND P1, PT, R12, UR4, PT ;  /* 0x000000040c007c0c */ /* 0x000fc8000bf24270 */
[----:B------:R-:W-:-:S13]  /*173e0*/  ISETP.GT.U32.OR P1, PT, R6, 0x7ffffffe, P1 ;  /* 0x7ffffffe0600780c */ /* 0x000fda0000f24470 */
[----:B------:R-:W0:Y:S02]  /*173f0*/  @!P1 LDC.64 R6, c[0x0][0x388] ;  /* 0x0000e200ff069b82 */ /* 0x000e240000000a00 */
[----:B0-----:R-:W-:-:S04]  /*17400*/  @!P1 IMAD.WIDE R6, R11, 0x4, R6 ;  /* 0x000000040b069825 */ /* 0x001fc800078e0206 */
[----:B------:R-:W-:Y:S01]  /*17410*/  VIADD R14, R12, 0x1 ;  /* 0x000000010c0e7836 */ /* 0x000fe20000000000 */
[----:B--2---:R0:W-:Y:S04]  /*17420*/  @!P0 STG.E desc[UR12][R2.64], R21 ;  /* 0x0000001502008986 */ /* 0x0041e8000c10190c */
[----:B------:R-:W2:Y:S01]  /*17430*/  @!P1 LDG.E R23, desc[UR12][R6.64+0x4] ;  /* 0x0000040c06179981 */ /* 0x000ea2000c1e1900 */
        /* <DEDUP_REMOVED lines=22> */
.L_x_431:
[----:B------:R-:W-:Y:S05]  /*175a0*/  BSYNC.RECONVERGENT B1 ;  /* 0x0000000000017941 */ /* 0x000fea0003800200 */
.L_x_430:
[----:B------:R-:W-:Y:S05]  /*175b0*/  @!P2 BRA `(.L_x_429) ;  /* 0x00000000003ca947 */ /* 0x000fea0003800000 */
[----:B------:R-:W-:Y:S02]  /*175c0*/  IMAD.IADD R5, R10, 0x1, R5 ;  /* 0x000000010a057824 */ /* 0x000fe400078e0205 */
[----:B------:R-:W-:Y:S02]  /*175d0*/  IMAD.MOV R0, RZ, RZ, -R20 ;  /* 0x000000ffff007224 */ /* 0x000fe400078e0a14 */
[----:B-1----:R-:W-:-:S07]  /*175e0*/  IMAD R7, R5, R18, RZ ;  /* 0x0000001205077224 */ /* 0x002fce00078e02ff */
.L_x_433:
[----:B------:R-:W0:Y:S02]  /*175f0*/  LDCU UR4, c[0x3][URZ] ;  /* 0x00c00000ff0477ac */ /* 0x000e240008000800 */
[----:B0-----:R-:W-:-:S04]  /*17600*/  ISETP.GT.AND P0, PT, R5, UR4, PT ;  /* 0x0000000405007c0c */ /* 0x001fc8000bf04270 */
[----:B------:R-:W-:-:S13]  /*17610*/  ISETP.LT.OR P0, PT, R5, 0x1, P0 ;  /* 0x000000010500780c */ /* 0x000fda0000701670 */
[----:B--2---:R-:W0:Y:S02]  /*17620*/  @!P0 LDC.64 R2, c[0x0][0x388] ;  /* 0x0000e200ff028b82 */ /* 0x004e240000000a00 */
[----:B0-----:R-:W-:-:S05]  /*17630*/  @!P0 IMAD.WIDE R2, R7, 0x4, R2 ;  /* 0x0000000407028825 */ /* 0x001fca00078e0202 */
[----:B------:R-:W2:Y:S01]  /*17640*/  @!P0 LDG.E R11, desc[UR12][R2.64+0x4] ;  /* 0x0000040c020b8981 */ /* 0x000ea2000c1e1900 */
[----:B------:R-:W-:Y:S02]  /*17650*/  VIADD R0, R0, 0x1 ;  /* 0x0000000100007836 */ /* 0x000fe40000000000 */
[----:B------:R-:W-:Y:S02]  /*17660*/  VIADD R5, R5, 0x1 ;  /* 0x0000000105057836 */ /* 0x000fe40000000000 */
[----:B------:R-:W-:Y:S01]  /*17670*/  IMAD.IADD R7, R7, 0x1, R18 ;  /* 0x0000000107077824 */ /* 0x000fe200078e0212 */
[----:B--2---:R0:W-:Y:S01]  /*17680*/  @!P0 STG.E desc[UR12][R2.64], R11 ;  /* 0x0000000b02008986 */ /* 0x0041e2000c10190c */
[----:B------:R-:W-:-:S13]  /*17690*/  ISETP.NE.AND P0, PT, R0, RZ, PT ;  /* 0x000000ff0000720c */ /* 0x000fda0003f05270 */
[----:B0-----:R-:W-:Y:S05]  /*176a0*/  @P0 BRA `(.L_x_433) ;  /* 0xfffffffc00d00947 */ /* 0x001fea000383ffff */
.L_x_429:
[----:B------:R-:W-:Y:S05]  /*176b0*/  BSYNC.RECONVERGENT B0 ;  /* 0x0000000000007941 */ /* 0x000fea0003800200 */
.L_x_428:
[----:B------:R-:W-:Y:S01]  /*176c0*/  ISETP.GT.U32.AND P0, PT, R4, 0x7ffffffe, PT ;  /* 0x7ffffffe0400780c */ /* 0x000fe20003f04070 */
[----:B------:R-:W-:-:S12]  /*176d0*/  BSSY.RECONVERGENT B0, `(.L_x_434) ;  /* 0x0000043000007945 */ /* 0x000fd80003800200 */
[----:B------:R-:W-:Y:S05]  /*176e0*/  @P0 BRA `(.L_x_435) ;  /* 0x0000000400040947 */ /* 0x000fea0003800000 */
[----:B-123--:R-:W0:Y:S01]  /*176f0*/  LDC R2, c[0x3][RZ] ;  /* 0x00c00000ff027b82 */ /* 0x00ee220000000800 */
[----:B------:R-:W-:Y:S01]  /*17700*/  ISETP.GE.U32.AND P0, PT, R4, 0x3, PT ;  /* 0x000000030400780c */ /* 0x000fe20003f06070 */
[----:B------:R-:W-:Y:S01]  /*17710*/  BSSY.RECONVERGENT B1, `(.L_x_436) ;  /* 0x000002c000017945 */ /* 0x000fe20003800200 */
[----:B------:R-:W-:Y:S01]  /*17720*/  LOP3.LUT R16, R8, 0x3, RZ, 0xc0, !PT ;  /* 0x0000000308107812 */ /* 0x000fe200078ec0ff */
[----:B------:R-:W-:-:S03]  /*17730*/  IMAD.MOV.U32 R0, RZ, RZ, RZ ;  /* 0x000000ffff007224 */ /* 0x000fc600078e00ff */
[----:B------:R-:W-:Y:S02]  /*17740*/  ISETP.NE.AND P2, PT, R16, RZ, PT ;  /* 0x000000ff1000720c */ /* 0x000fe40003f45270 */
[----:B0-----:R-:W-:-:S05]  /*17750*/  IADD3 R17, PT, PT, R2, 0x2, RZ ;  /* 0x0000000202117810 */ /* 0x001fca0007ffe0ff */
[----:B------:R-:W-:Y:S01]  /*17760*/  IMAD R19, R17, R2, R17 ;  /* 0x0000000211137224 */ /* 0x000fe200078e0211 */
[----:B------:R-:W-:Y:S06]  /*17770*/  @!P0 BRA `(.L_x_437) ;  /* 0x0000000000948947 */ /* 0x000fec0003800000 */
[----:B------:R-:W0:Y:S01]  /*17780*/  LDC.64 R6, c[0x0][0x388] ;  /* 0x0000e200ff067b82 */ /* 0x000e220000000a00 */
[----:B------:R-:W-:Y:S01]  /*17790*/  LOP3.LUT R0, R8, 0xfffffffc, RZ, 0xc0, !PT ;  /* 0xfffffffc08007812 */ /* 0x000fe200078ec0ff */
[----:B------:R-:W-:-:S04]  /*177a0*/  IMAD.MOV.U32 R10, RZ, RZ, RZ ;  /* 0x000000ffff0a7224 */ /* 0x000fc800078e00ff */
[----:B------:R-:W-:-:S07]  /*177b0*/  IMAD.MOV R8, RZ, RZ, -R0 ;  /* 0x000000ffff087224 */ /* 0x000fce00078e0a00 */
.L_x_438:
        /* <DEDUP_REMOVED lines=15> */
[----:B------:R-:W-:-:S04]  /*178b0*/  IADD3 R12, PT, PT, R14, 0x2, RZ ;  /* 0x000000020e0c7810 */ /* 0x000fc80007ffe0ff */
[----:B------:R-:W-:-:S04]  /*178c0*/  ISETP.GT.AND P0, PT, R12, UR4, PT ;  /* 0x000000040c007c0c */ /* 0x000fc8000bf04270 */
[----:B------:R-:W-:Y:S01]  /*178d0*/  ISETP.LT.OR P0, PT, R12, 0x1, P0 ;  /* 0x000000010c00780c */ /* 0x000fe20000701670 */
[----:B------:R-:W-:Y:S02]  /*178e0*/  VIADD R12, R14, 0x3 ;  /* 0x000000030e0c7836 */ /* 0x000fe40000000000 */
[----:B--2---:R-:W-:-:S05]  /*178f0*/  @!P1 FADD R15, -R11, -RZ ;  /* 0x800000ff0b0f9221 */ /* 0x004fca0000000100 */
[----:B------:R1:W-:Y:S05]  /*17900*/  @!P1 STG.E desc[UR12][R4.64+0x4], R15 ;  /* 0x0000040f04009986 */ /* 0x0003ea000c10190c */
[----:B------:R-:W0:Y:S01]  /*17910*/  @!P0 LDG.E R11, desc[UR12][R2.64+0x8] ;  /* 0x0000080c020b8981 */ /* 0x000e22000c1e1900 */
        /* <DEDUP_REMOVED lines=11> */
.L_x_437:
[----:B------:R-:W-:Y:S05]  /*179d0*/  BSYNC.RECONVERGENT B1 ;  /* 0x0000000000017941 */ /* 0x000fea0003800200 */
.L_x_436:
[----:B------:R-:W-:Y:S05]  /*179e0*/  @!P2 BRA `(.L_x_435) ;  /* 0x000000000044a947 */ /* 0x000fea0003800000 */
[----:B------:R-:W-:-:S07]  /*179f0*/  IMAD.MOV R6, RZ, RZ, -R16 ;  /* 0x000000ffff067224 */ /* 0x000fce00078e0a10 */
.L_x_439:
        /* <DEDUP_REMOVED lines=9> */
[----:B------:R-:W-:Y:S01]  /*17a90*/  @!P0 IMAD.WIDE R4, R17, 0x4, R2 ;  /* 0x0000000411048825 */ /* 0x000fe200078e0202 */
[----:B------:R-:W-:-:S03]  /*17aa0*/  IADD3 R6, PT, PT, R6, 0x1, RZ ;  /* 0x0000000106067810 */ /* 0x000fc60007ffe0ff */
[----:B------:R-:W-:Y:S02]  /*17ab0*/  VIADD R0, R0, 0x1 ;  /* 0x0000000100007836 */ /* 0x000fe40000000000 */
[----:B--2---:R-:W-:-:S05]  /*17ac0*/  @!P0 FADD R7, -R7, -RZ ;  /* 0x800000ff07078221 */ /* 0x004fca0000000100 */
[----:B------:R0:W-:Y:S01]  /*17ad0*/  @!P0 STG.E desc[UR12][R4.64], R7 ;  /* 0x0000000704008986 */ /* 0x0001e2000c10190c */
[----:B------:R-:W-:-:S13]  /*17ae0*/  ISETP.NE.AND P0, PT, R6, RZ, PT ;  /* 0x000000ff0600720c */ /* 0x000fda0003f05270 */
[----:B0-----:R-:W-:Y:S05]  /*17af0*/  @P0 BRA `(.L_x_439) ;  /* 0xfffffffc00c00947 */ /* 0x001fea000383ffff */
.L_x_435:
[----:B------:R-:W-:Y:S05]  /*17b00*/  BSYNC.RECONVERGENT B0 ;  /* 0x0000000000007941 */ /* 0x000fea0003800200 */
.L_x_434:
[----:B-1----:R-:W0:Y:S02]  /*17b10*/  LDC R5, c[0x3][RZ] ;  /* 0x00c00000ff057b82 */ /* 0x002e240000000800 */
[----:B0-----:R-:W-:-:S05]  /*17b20*/  VIADD R0, R5, 0x1 ;  /* 0x0000000105007836 */ /* 0x001fca0000000000 */
[----:B------:R-:W-:Y:S01]  /*17b30*/  ISETP.NE.AND P0, PT, R0, RZ, PT ;  /* 0x000000ff0000720c */ /* 0x000fe20003f05270 */
[----:B------:R-:W-:-:S04]  /*17b40*/  VIADD R0, R5, 0x2 ;  /* 0x0000000205007836 */ /* 0x000fc80000000000 */
[----:B------:R-:W-:-:S08]  /*17b50*/  IMAD R7, R0, R5, R0 ;  /* 0x0000000500077224 */ /* 0x000fd000078e0200 */
[----:B------:R-:W-:Y:S05]  /*17b60*/  @P0 BRA `(.L_x_440) ;  /* 0x00000000001c0947 */ /* 0x000fea0003800000 */
[----:B--23--:R-:W0:Y:S02]  /*17b70*/  LDC.64 R2, c[0x0][0x388] ;  /* 0x0000e200ff027b82 */ /* 0x00ce240000000a00 */
[----:B0-----:R-:W-:-:S05]  /*17b80*/  IMAD.WIDE.U32 R2, R7, 0x4, R2 ;  /* 0x0000000407027825 */ /* 0x001fca00078e0002 */
[----:B------:R-:W2:Y:S02]  /*17b90*/  LDG.E R0, desc[UR12][R2.64+0x4] ;  /* 0x0000040c02007981 */ /* 0x000ea4000c1e1900 */
[----:B--2---:R-:W-:-:S04]  /*17ba0*/  FADD R0, R0, R0 ;  /* 0x0000000000007221 */ /* 0x004fc80000000000 */
[----:B------:R-:W-:-:S05]  /*17bb0*/  FMUL R5, R0, 0.5 ;  /* 0x3f00000000057820 */ /* 0x000fca0000400000 */
[----:B------:R-:W-:Y:S01]  /*17bc0*/  STG.E desc[UR12][R2.64], R5 ;  /* 0x0000000502007986 */ /* 0x000fe2000c10190c */
[----:B------:R-:W-:Y:S05]  /*17bd0*/  EXIT ;  /* 0x000000000000794d */ /* 0x000fea0003800000 */
.L_x_440:
[----:B--23--:R-:W0:Y:S01]  /*17be0*/  LDC.64 R2, c[0x0][0x388] ;  /* 0x0000e200ff027b82 */ /* 0x00ce220000000a00 */
[----:B------:R-:W-:-:S05]  /*17bf0*/  IADD3 R5, PT, PT, R7, -0x2, -R5 ;  /* 0xfffffffe07057810 */ /* 0x000fca0007ffe805 */
[----:B0-----:R-:W-:-:S04]  /*17c00*/  IMAD.WIDE R4, R5, 0x4, R2 ;  /* 0x0000000405047825 */ /* 0x001fc800078e0202 */
[----:B------:R-:W-:Y:S02]  /*17c10*/  IMAD.WIDE R2, R7, 0x4, R2 ;  /* 0x0000000407027825 */ /* 0x000fe400078e0202 */
[----:B------:R-:W2:Y:S04]  /*17c20*/  LDG.E R5, desc[UR12][R4.64] ;  /* 0x0000000c04057981 */ /* 0x000ea8000c1e1900 */
[----:B------:R-:W2:Y:S02]  /*17c30*/  LDG.E R0, desc[UR12][R2.64+0x4] ;  /* 0x0000040c02007981 */ /* 0x000ea4000c1e1900 */
[----:B--2---:R-:W-:-:S04]  /*17c40*/  FADD R0, R0, R5 ;  /* 0x0000000500007221 */ /* 0x004fc80000000000 */
[----:B------:R-:W-:-:S05]  /*17c50*/  FMUL R7, R0, 0.5 ;  /* 0x3f00000000077820 */ /* 0x000fca0000400000 */
[----:B------:R-:W-:Y:S01]  /*17c60*/  STG.E desc[UR12][R2.64], R7 ;  /* 0x0000000702007986 */ /* 0x000fe2000c10190c */
[----:B------:R-:W-:Y:S05]  /*17c70*/  EXIT ;  /* 0x000000000000794d */ /* 0x000fea0003800000 */
        .weak           $__internal_0_$__cuda_sm20_rcp_rn_f32_slowpath
        .type           $__internal_0_$__cuda_sm20_rcp_rn_f32_slowpath,@function
        .size           $__internal_0_$__cuda_sm20_rcp_rn_f32_slowpath,($__internal_1_$__cuda_sm3x_div_rn_noftz_f32_slowpath - $__internal_0_$__cuda_sm20_rcp_rn_f32_slowpath)
$__internal_0_$__cuda_sm20_rcp_rn_f32_slowpath:
[----:B------:R-:W-:-:S05]  /*17c80*/  IMAD.SHL.U32 R2, R0, 0x2, RZ ;  /* 0x0000000200027824 */ /* 0x000fca00078e00ff */
[----:B------:R-:W-:-:S04]  /*17c90*/  SHF.R.U32.HI R2, RZ, 0x18, R2 ;  /* 0x00000018ff027819 */ /* 0x000fc80000011602 */
[----:B------:R-:W-:-:S13]  /*17ca0*/  ISETP.NE.U32.AND P0, PT, R2, RZ, PT ;  /* 0x000000ff0200720c */ /* 0x000fda0003f05070 */
[----:B------:R-:W-:Y:S05]  /*17cb0*/  @P0 BRA `(.L_x_441) ;  /* 0x00000000002c0947 */ /* 0x000fea0003800000 */
[----:B------:R-:W-:-:S05]  /*17cc0*/  IMAD.SHL.U32 R2, R0, 0x2, RZ ;  /* 0x0000000200027824 */ /* 0x000fca00078e00ff */
[----:B------:R-:W-:-:S13]  /*17cd0*/  ISETP.NE.AND P0, PT, R2, RZ, PT ;  /* 0x000000ff0200720c */ /* 0x000fda0003f05270 */
[----:B------:R2:W3:Y:S01]  /*17ce0*/  @!P0 MUFU.RCP R2, R0 ;  /* 0x0000000000028308 */ /* 0x0004e20000001000 */
[----:B------:R-:W-:Y:S05]  /*17cf0*/  @!P0 BRA `(.L_x_442) ;  /* 0x0000000000a48947 */ /* 0x000fea0003800000 */
[----:B------:R-:W-:-:S04]  /*17d00*/  FFMA R3, R0, 1.84467440737095516160e+19, RZ ;  /* 0x5f80000000037823 */ /* 0x000fc800000000ff */
[----:B--2---:R-:W3:Y:S02]  /*17d10*/  MUFU.RCP R0, R3 ;  /* 0x0000000300007308 */ /* 0x004ee40000001000 */
[----:B---3--:R-:W-:-:S04]  /*17d20*/  FFMA R2, R3, R0, -1 ;  /* 0xbf80000003027423 */ /* 0x008fc80000000000 */
[----:B------:R-:W-:-:S04]  /*17d30*/  FADD.FTZ R11, -R2, -RZ ;  /* 0x800000ff020b7221 */ /* 0x000fc80000010100 */
[----:B------:R-:W-:-:S04]  /*17d40*/  FFMA R0, R0, R11, R0 ;  /* 0x0000000b00007223 */ /* 0x000fc80000000000 */
[----:B------:R-:W-:Y:S01]  /*17d50*/  FFMA R2, R0, 1.84467440737095516160e+19, RZ ;  /* 0x5f80000000027823 */ /* 0x000fe200000000ff */
[----:B------:R-:W-:Y:S06]  /*17d60*/  BRA `(.L_x_442) ;  /* 0x0000000000887947 */ /* 0x000fec0003800000 */
.L_x_441:
[----:B------:R-:W-:-:S05]  /*17d70*/  VIADD R3, R2, 0xffffff03 ;  /* 0xffffff0302037836 */ /* 0x000fca0000000000 */
[----:B------:R-:W-:-:S13]  /*17d80*/  ISETP.GT.U32.AND P0, PT, R3, 0x1, PT ;  /* 0x000000010300780c */ /* 0x000fda0003f04070 */
[----:B------:R-:W-:Y:S05]  /*17d90*/  @P0 BRA `(.L_x_443) ;  /* 0x0000000000780947 */ /* 0x000fea0003800000 */
[----:B------:R-:W-:Y:S02]  /*17da0*/  LOP3.LUT R11, R0, 0x7fffff, RZ, 0xc0, !PT ;  /* 0x007fffff000b7812 */ /* 0x000fe400078ec0ff */
[----:B------:R-:W-:Y:S02]  /*17db0*/  MOV R18, 0x3 ;  /* 0x0000000300127802 */ /* 0x000fe40000000f00 */
[----:B------:R-:W-:Y:S02]  /*17dc0*/  LOP3.LUT R11, R11, 0x3f800000, RZ, 0xfc, !PT ;  /* 0x3f8000000b0b7812 */ /* 0x000fe400078efcff */
[----:B------:R-:W-:Y:S02]  /*17dd0*/  SHF.L.U32 R15, R18, R3, RZ ;  /* 0x00000003120f7219 */ /* 0x000fe400000006ff */
[----:B------:R-:W0:Y:S02]  /*17de0*/  MUFU.RCP R12, R11 ;  /* 0x0000000b000c7308 */ /* 0x000e240000001000 */
[----:B0-----:R-:W-:-:S04]  /*17df0*/  FFMA R13, R11, R12, -1 ;  /* 0xbf8000000b0d7423 */ /* 0x001fc8000000000c */
[----:B------:R-:W-:-:S04]  /*17e00*/  FADD.FTZ R13, -R13, -RZ ;  /* 0x800000ff0d0d7221 */ /* 0x000fc80000010100 */
[CCC-:B------:R-:W-:Y:S01]  /*17e10*/  FFMA.RM R14, R12.reuse, R13.reuse, R12.reuse ;  /* 0x0000000d0c0e7223 */ /* 0x1c0fe2000000400c */
[----:B------:R-:W-:-:S04]  /*17e20*/  FFMA.RP R13, R12, R13, R12 ;  /* 0x0000000d0c0d7223 */ /* 0x000fc8000000800c */
[C---:B------:R-:W-:Y:S02]  /*17e30*/  LOP3.LUT R12, R14.reuse, 0x7fffff, RZ, 0xc0, !PT ;  /* 0x007fffff0e0c7812 */ /* 0x040fe400078ec0ff */
[----:B------:R-:W-:Y:S02]  /*17e40*/  FSETP.NEU.FTZ.AND P0, PT, R14, R13, PT ;  /* 0x0000000d0e00720b */ /* 0x000fe40003f1d000 */
[----:B------:R-:W-:Y:S02]  /*17e50*/  LOP3.LUT R12, R12, 0x800000, RZ, 0xfc, !PT ;  /* 0x008000000c0c7812 */ /* 0x000fe400078efcff */
[----:B------:R-:W-:Y:S02]  /*17e60*/  SEL R13, RZ, 0xffffffff, !P0 ;  /* 0xffffffffff0d7807 */ /* 0x000fe40004000000 */
[----:B------:R-:W-:-:S03]  /*17e70*/  LOP3.LUT R14, R15, R12, RZ, 0xc0, !PT ;  /* 0x0000000c0f0e7212 */ /* 0x000fc600078ec0ff */
[----:B------:R-:W-:Y:S01]  /*17e80*/  IMAD.MOV R13, RZ, RZ, -R13 ;  /* 0x000000ffff0d7224 */ /* 0x000fe200078e0a0d */
[----:B------:R-:W-:-:S04]  /*17e90*/  SHF.R.U32.HI R14, RZ, R3, R14 ;  /* 0x00000003ff0e7219 */ /* 0x000fc8000001160e */
[----:B------:R-:W-:Y:S02]  /*17ea0*/  LOP3.LUT P1, RZ, R13, R3, R12, 0xf8, !PT ;  /* 0x000000030dff7212 */ /* 0x000fe4000782f80c */
[C---:B------:R-:W-:Y:S02]  /*17eb0*/  LOP3.LUT P0, RZ, R14.reuse, 0x1, RZ, 0xc0, !PT ;  /* 0x000000010eff7812 */ /* 0x040fe4000780c0ff */
[----:B------:R-:W-:-:S04]  /*17ec0*/  LOP3.LUT P2, RZ, R14, 0x2, RZ, 0xc0, !PT ;  /* 0x000000020eff7812 */ /* 0x000fc8000784c0ff */
[----:B------:R-:W-:Y:S02]  /*17ed0*/  PLOP3.LUT P0, PT, P0, P1, P2, 0xe0, 0x0 ;  /* 0x000000000000781c */ /* 0x000fe40000703c20 */
[----:B------:R-:W-:Y:S02]  /*17ee0*/  LOP3.LUT P1, RZ, R0, 0x7fffff, RZ, 0xc0, !PT ;  /* 0x007fffff00ff7812 */ /* 0x000fe4000782c0ff */
[----:B------:R-:W-:-:S05]  /*17ef0*/  SEL R3, RZ, 0x1, !P0 ;  /* 0x00000001ff037807 */ /* 0x000fca0004000000 */
[----:B------:R-:W-:-:S05]  /*17f00*/  IMAD.MOV R3, RZ, RZ, -R3 ;  /* 0x000000ffff037224 */ /* 0x000fca00078e0a03 */
[----:B------:R-:W-:Y:S01]  /*17f10*/  ISETP.GE.AND P0, PT, R3, RZ, PT ;  /* 0x000000ff0300720c */ /* 0x000fe20003f06270 */
[----:B------:R-:W-:-:S05]  /*17f20*/  VIADD R3, R2, 0xffffff04 ;  /* 0xffffff0402037836 */ /* 0x000fca0000000000 */
[----:B------:R-:W-:-:S07]  /*17f30*/  SHF.R.U32.HI R3, RZ, R3, R12 ;  /* 0x00000003ff037219 */ /* 0x000fce000001160c */
[----:B------:R-:W-:-:S04]  /*17f40*/  @!P0 VIADD R3, R3, 0x1 ;  /* 0x0000000103038836 */ /* 0x000fc80000000000 */
[----:B------:R-:W-:-:S05]  /*17f50*/  @!P1 IMAD.SHL.U32 R3, R3, 0x2, RZ ;  /* 0x0000000203039824 */ /* 0x000fca00078e00ff */
[----:B------:R-:W-:Y:S01]  /*17f60*/  LOP3.LUT R2, R3, 0x80000000, R0, 0xf8, !PT ;  /* 0x8000000003027812 */ /* 0x000fe200078ef800 */
[----:B------:R-:W-:Y:S06]  /*17f70*/  BRA `(.L_x_442) ;  /* 0x0000000000047947 */ /* 0x000fec0003800000 */
.L_x_443:
[----:B------:R0:W1:Y:S02]  /*17f80*/  MUFU.RCP R2, R0 ;  /* 0x0000000000027308 */ /* 0x0000640000001000 */
.L_x_442:
[----:B0123--:R-:W-:Y:S01]  /*17f90*/  IMAD.MOV.U32 R0, RZ, RZ, R2 ;  /* 0x000000ffff007224 */ /* 0x00ffe200078e0002 */
[----:B------:R-:W-:Y:S01]  /*17fa0*/  MOV R2, R16 ;  /* 0x0000001000027202 */ /* 0x000fe20000000f00 */
[----:B------:R-:W-:-:S04]  /*17fb0*/  IMAD.MOV.U32 R3, RZ, RZ, 0x0 ;  /* 0x00000000ff037424 */ /* 0x000fc800078e00ff */
[----:B------:R-:W-:Y:S05]  /*17fc0*/  RET.REL.NODEC R2 `(_Z16lastProjectOnGPUILi4EEvPfS0_S0_) ;  /* 0xfffffe80020c7950 */ /* 0x000fea0003c3ffff */
        .weak           $__internal_1_$__cuda_sm3x_div_rn_noftz_f32_slowpath
        .type           $__internal_1_$__cuda_sm3x_div_rn_noftz_f32_slowpath,@function
        .size           $__internal_1_$__cuda_sm3x_div_rn_noftz_f32_slowpath,(.L_x_1482 - $__internal_1_$__cuda_sm3x_div_rn_noftz_f32_slowpath)
$__internal_1_$__cuda_sm3x_div_rn_noftz_f32_slowpath:
[--C-:B------:R-:W-:Y:S01]  /*17fd0*/  SHF.R.U32.HI R39, RZ, 0x17, R3.reuse ;  /* 0x00000017ff277819 */ /* 0x100fe20000011603 */
[----:B------:R-:W-:Y:S01]  /*17fe0*/  BSSY.RECONVERGENT B0, `(.L_x_444) ;  /* 0x0000063000007945 */ /* 0x000fe20003800200 */
[----:B------:R-:W-:Y:S01]  /*17ff0*/  SHF.R.U32.HI R45, RZ, 0x17, R0 ;  /* 0x00000017ff2d7819 */ /* 0x000fe20000011600 */
[----:B------:R-:W-:Y:S01]  /*18000*/  IMAD.MOV.U32 R49, RZ, RZ, R3 ;  /* 0x000000ffff317224 */ /* 0x000fe200078e0003 */
[----:B------:R-:W-:Y:S02]  /*18010*/  LOP3.LUT R39, R39, 0xff, RZ, 0xc0, !PT ;  /* 0x000000ff27277812 */ /* 0x000fe400078ec0ff */
[----:B------:R-:W-:-:S03]  /*18020*/  LOP3.LUT R45, R45, 0xff, RZ, 0xc0, !PT ;  /* 0x000000ff2d2d7812 */ /* 0x000fc600078ec0ff */
[----:B------:R-:W-:Y:S02]  /*18030*/  VIADD R47, R39, 0xffffffff ;  /* 0xffffffff272f7836 */ /* 0x000fe40000000000 */
[----:B------:R-:W-:-:S03]  /*18040*/  VIADD R48, R45, 0xffffffff ;  /* 0xffffffff2d307836 */ /* 0x000fc60000000000 */
[----:B------:R-:W-:-:S04]  /*18050*/  ISETP.GT.U32.AND P0, PT, R47, 0xfd, PT ;  /* 0x000000fd2f00780c */ /* 0x000fc80003f04070 */
[----:B------:R-:W-:-:S13]  /*18060*/  ISETP.GT.U32.OR P0, PT, R48, 0xfd, P0 ;  /* 0x000000fd3000780c */ /* 0x000fda0000704470 */
[----:B------:R-:W-:Y:S01]  /*18070*/  @!P0 IMAD.MOV.U32 R40, RZ, RZ, RZ ;  /* 0x000000ffff288224 */ /* 0x000fe200078e00ff */
[----:B------:R-:W-:Y:S06]  /*18080*/  @!P0 BRA `(.L_x_445) ;  /* 0x00000000005c8947 */ /* 0x000fec0003800000 */
[----:B------:R-:W-:Y:S02]  /*18090*/  FSETP.GTU.FTZ.AND P0, PT, |R0|, +INF , PT ;  /* 0x7f8000000000780b */ /* 0x000fe40003f1c200 */
[----:B------:R-:W-:-:S04]  /*180a0*/  FSETP.GTU.FTZ.AND P1, PT, |R3|, +INF , PT ;  /* 0x7f8000000300780b */ /* 0x000fc80003f3c200 */
[----:B------:R-:W-:-:S13]  /*180b0*/  PLOP3.LUT P0, PT, P0, P1, PT, 0xf8, 0x8f ;  /* 0x00000000008f781c */ /* 0x000fda0000703f70 */
[----:B------:R-:W-:Y:S05]  /*180c0*/  @P0 BRA `(.L_x_446) ;  /* 0x00000004004c0947 */ /* 0x000fea0003800000 */
[----:B------:R-:W-:-:S13]  /*180d0*/  LOP3.LUT P0, RZ, R49, 0x7fffffff, R0, 0xc8, !PT ;  /* 0x7fffffff31ff7812 */ /* 0x000fda000780c800 */
[----:B------:R-:W-:Y:S05]  /*180e0*/  @!P0 BRA `(.L_x_447) ;  /* 0x00000004003c8947 */ /* 0x000fea0003800000 */
[C---:B------:R-:W-:Y:S02]  /*180f0*/  FSETP.NEU.FTZ.AND P0, PT, |R0|.reuse, +INF , PT ;  /* 0x7f8000000000780b */ /* 0x040fe40003f1d200 */
[----:B------:R-:W-:Y:S02]  /*18100*/  FSETP.NEU.FTZ.AND P2, PT, |R3|, +INF , PT ;  /* 0x7f8000000300780b */ /* 0x000fe40003f5d200 */
[----:B------:R-:W-:-:S11]  /*18110*/  FSETP.NEU.FTZ.AND P1, PT, |R0|, +INF , PT ;  /* 0x7f8000000000780b */ /* 0x000fd60003f3d200 */
[----:B------:R-:W-:Y:S05]  /*18120*/  @!P2 BRA !P0, `(.L_x_447) ;  /* 0x00000004002ca947 */ /* 0x000fea0004000000 */
[----:B------:R-:W-:-:S04]  /*18130*/  LOP3.LUT P0, RZ, R0, 0x7fffffff, RZ, 0xc0, !PT ;  /* 0x7fffffff00ff7812 */ /* 0x000fc8000780c0ff */
[----:B------:R-:W-:-:S13]  /*18140*/  PLOP3.LUT P0, PT, P2, P0, PT, 0x2f, 0xf2 ;  /* 0x0000000000f2781c */ /* 0x000fda0001700577 */
[----:B------:R-:W-:Y:S05]  /*18150*/  @P0 BRA `(.L_x_448) ;  /* 0x0000000400180947 */ /* 0x000fea0003800000 */
[----:B------:R-:W-:-:S04]  /*18160*/  LOP3.LUT P0, RZ, R49, 0x7fffffff, RZ, 0xc0, !PT ;  /* 0x7fffffff31ff7812 */ /* 0x000fc8000780c0ff */
[----:B------:R-:W-:-:S13]  /*18170*/  PLOP3.LUT P1, PT, P1, P0, PT, 0x2f, 0xf2 ;  /* 0x0000000000f2781c */ /* 0x000fda0000f20577 */
[----:B------:R-:W-:Y:S05]  /*18180*/  @P1 BRA `(.L_x_449) ;  /* 0x0000000400001947 */ /* 0x000fea0003800000 */
[----:B------:R-:W-:Y:S02]  /*18190*/  ISETP.GE.AND P0, PT, R48, RZ, PT ;  /* 0x000000ff3000720c */ /* 0x000fe40003f06270 */
[----:B------:R-:W-:-:S11]  /*181a0*/  ISETP.GE.AND P1, PT, R47, RZ, PT ;  /* 0x000000ff2f00720c */ /* 0x000fd60003f26270 */
[----:B------:R-:W-:Y:S01]  /*181b0*/  @P0 IMAD.MOV.U32 R40, RZ, RZ, RZ ;  /* 0x000000ffff280224 */ /* 0x000fe200078e00ff */
[----:B------:R-:W-:Y:S01]  /*181c0*/  @!P0 MOV R40, 0xffffffc0 ;  /* 0xffffffc000288802 */ /* 0x000fe20000000f00 */
[----:B------:R-:W-:Y:S01]  /*181d0*/  @!P0 FFMA R0, R0, 1.84467440737095516160e+19, RZ ;  /* 0x5f80000000008823 */ /* 0x000fe200000000ff */
[----:B------:R-:W-:-:S03]  /*181e0*/  @!P1 FFMA R49, R3, 1.84467440737095516160e+19, RZ ;  /* 0x5f80000003319823 */ /* 0x000fc600000000ff */
[----:B------:R-:W-:-:S07]  /*181f0*/  @!P1 VIADD R40, R40, 0x40 ;  /* 0x0000004028289836 */ /* 0x000fce0000000000 */
.L_x_445:
[----:B------:R-:W-:Y:S01]  /*18200*/  LEA R48, R39, 0xc0800000, 0x17 ;  /* 0xc080000027307811 */ /* 0x000fe200078eb8ff */
[----:B------:R-:W-:Y:S01]  /*18210*/  VIADD R45, R45, 0xffffff81 ;  /* 0xffffff812d2d7836 */ /* 0x000fe20000000000 */
[----:B------:R-:W-:Y:S03]  /*18220*/  BSSY.RECONVERGENT B1, `(.L_x_450) ;  /* 0x0000035000017945 */ /* 0x000fe60003800200 */
[----:B------:R-:W-:Y:S02]  /*18230*/  IMAD.IADD R51, R49, 0x1, -R48 ;  /* 0x0000000131337824 */ /* 0x000fe400078e0a30 */
[C---:B------:R-:W-:Y:S01]  /*18240*/  IMAD R0, R45.reuse, -0x800000, R0 ;  /* 0xff8000002d007824 */ /* 0x040fe200078e0200 */
[----:B------:R-:W-:Y:S01]  /*18250*/  IADD3 R45, PT, PT, R45, 0x7f, -R39 ;  /* 0x0000007f2d2d7810 */ /* 0x000fe20007ffe827 */
[----:B------:R-:W0:Y:S01]  /*18260*/  MUFU.RCP R48, R51 ;  /* 0x0000003300307308 */ /* 0x000e220000001000 */
[----:B------:R-:W-:-:S03]  /*18270*/  FADD.FTZ R47, -R51, -RZ ;  /* 0x800000ff332f7221 */ /* 0x000fc60000010100 */
[----:B------:R-:W-:Y:S02]  /*18280*/  IMAD.IADD R45, R45, 0x1, R40 ;  /* 0x000000012d2d7824 */ /* 0x000fe400078e0228 */
[----:B0-----:R-:W-:-:S04]  /*18290*/  FFMA R49, R48, R47, 1 ;  /* 0x3f80000030317423 */ /* 0x001fc8000000002f */
[----:B------:R-:W-:-:S04]  /*182a0*/  FFMA R49, R48, R49, R48 ;  /* 0x0000003130317223 */ /* 0x000fc80000000030 */
[----:B------:R-:W-:-:S04]  /*182b0*/  FFMA R48, R0, R49, RZ ;  /* 0x0000003100307223 */ /* 0x000fc800000000ff */
[----:B------:R-:W-:-:S04]  /*182c0*/  FFMA R50, R47, R48, R0 ;  /* 0x000000302f327223 */ /* 0x000fc80000000000 */
[----:B------:R-:W-:-:S04]  /*182d0*/  FFMA R50, R49, R50, R48 ;  /* 0x0000003231327223 */ /* 0x000fc80000000030 */
[----:B------:R-:W-:-:S04]  /*182e0*/  FFMA R47, R47, R50, R0 ;  /* 0x000000322f2f7223 */ /* 0x000fc80000000000 */
[----:B------:R-:W-:-:S05]  /*182f0*/  FFMA R0, R49, R47, R50 ;  /* 0x0000002f31007223 */ /* 0x000fca0000000032 */
[----:B------:R-:W-:-:S04]  /*18300*/  SHF.R.U32.HI R39, RZ, 0x17, R0 ;  /* 0x00000017ff277819 */ /* 0x000fc80000011600 */
[----:B------:R-:W-:-:S05]  /*18310*/  LOP3.LUT R40, R39, 0xff, RZ, 0xc0, !PT ;  /* 0x000000ff27287812 */ /* 0x000fca00078ec0ff */
[----:B------:R-:W-:-:S04]  /*18320*/  IMAD.IADD R39, R40, 0x1, R45 ;  /* 0x0000000128277824 */ /* 0x000fc800078e022d */
[----:B------:R-:W-:-:S05]  /*18330*/  VIADD R40, R39, 0xffffffff ;  /* 0xffffffff27287836 */ /* 0x000fca0000000000 */
[----:B------:R-:W-:-:S13]  /*18340*/  ISETP.GE.U32.AND P0, PT, R40, 0xfe, PT ;  /* 0x000000fe2800780c */ /* 0x000fda0003f06070 */
[----:B------:R-:W-:Y:S05]  /*18350*/  @!P0 BRA `(.L_x_451) ;  /* 0x0000000000808947 */ /* 0x000fea0003800000 */
[----:B------:R-:W-:-:S13]  /*18360*/  ISETP.GT.AND P0, PT, R39, 0xfe, PT ;  /* 0x000000fe2700780c */ /* 0x000fda0003f04270 */
[----:B------:R-:W-:Y:S05]  /*18370*/  @P0 BRA `(.L_x_452) ;  /* 0x00000000006c0947 */ /* 0x000fea0003800000 */
[----:B------:R-:W-:-:S13]  /*18380*/  ISETP.GE.AND P0, PT, R39, 0x1, PT ;  /* 0x000000012700780c */ /* 0x000fda0003f06270 */
[----:B------:R-:W-:Y:S05]  /*18390*/  @P0 BRA `(.L_x_453) ;  /* 0x0000000000740947 */ /* 0x000fea0003800000 */
[----:B------:R-:W-:Y:S02]  /*183a0*/  ISETP.GE.AND P0, PT, R39, -0x18, PT ;  /* 0xffffffe82700780c */ /* 0x000fe40003f06270 */
[----:B------:R-:W-:-:S11]  /*183b0*/  LOP3.LUT R0, R0, 0x80000000, RZ, 0xc0, !PT ;  /* 0x8000000000007812 */ /* 0x000fd600078ec0ff */
[----:B------:R-:W-:Y:S05]  /*183c0*/  @!P0 BRA `(.L_x_453) ;  /* 0x0000000000688947 */ /* 0x000fea0003800000 */
[-CC-:B------:R-:W-:Y:S01]  /*183d0*/  FFMA.RZ R45, R49, R47.reuse, R50.reuse ;  /* 0x0000002f312d7223 */ /* 0x180fe2000000c032 */
[----:B------:R-:W-:Y:S01]  /*183e0*/  IADD3 R48, PT, PT, R39, 0x20, RZ ;  /* 0x0000002027307810 */ /* 0x000fe20007ffe0ff */
[CCC-:B------:R-:W-:Y:S01]  /*183f0*/  FFMA.RP R40, R49.reuse, R47.reuse, R50.reuse ;  /* 0x0000002f31287223 */ /* 0x1c0fe20000008032 */
[----:B------:R-:W-:Y:S01]  /*18400*/  FFMA.RM R47, R49, R47, R50 ;  /* 0x0000002f312f7223 */ /* 0x000fe20000004032 */
[----:B------:R-:W-:Y:S02]  /*18410*/  ISETP.NE.AND P2, PT, R39, RZ, PT ;  /* 0x000000ff2700720c */ /* 0x000fe40003f45270 */
[----:B------:R-:W-:Y:S02]  /*18420*/  LOP3.LUT R45, R45, 0x7fffff, RZ, 0xc0, !PT ;  /* 0x007fffff2d2d7812 */ /* 0x000fe400078ec0ff */
[----:B------:R-:W-:Y:S01]  /*18430*/  ISETP.NE.AND P0, PT, R39, RZ, PT ;  /* 0x000000ff2700720c */ /* 0x000fe20003f05270 */
[----:B------:R-:W-:Y:S01]  /*18440*/  IMAD.MOV R39, RZ, RZ, -R39 ;  /* 0x000000ffff277224 */ /* 0x000fe200078e0a27 */
[----:B------:R-:W-:-:S02]  /*18450*/  LOP3.LUT R45, R45, 0x800000, RZ, 0xfc, !PT ;  /* 0x008000002d2d7812 */ /* 0x000fc400078efcff */
[----:B------:R-:W-:Y:S02]  /*18460*/  FSETP.NEU.FTZ.AND P1, PT, R40, R47, PT ;  /* 0x0000002f2800720b */ /* 0x000fe40003f3d000 */
[----:B------:R-:W-:Y:S02]  /*18470*/  SHF.L.U32 R48, R45, R48, RZ ;  /* 0x000000302d307219 */ /* 0x000fe400000006ff */
[----:B------:R-:W-:Y:S02]  /*18480*/  SEL R40, R39, RZ, P2 ;  /* 0x000000ff27287207 */ /* 0x000fe40001000000 */
[----:B------:R-:W-:Y:S02]  /*18490*/  ISETP.NE.AND P0, PT, R48, RZ, P0 ;  /* 0x000000ff3000720c */ /* 0x000fe40000705270 */
[----:B------:R-:W-:Y:S02]  /*184a0*/  SHF.R.U32.HI R48, RZ, R40, R45 ;  /* 0x00000028ff307219 */ /* 0x000fe4000001162d */
[----:B------:R-:W-:-:S02]  /*184b0*/  PLOP3.LUT P0, PT, P1, P0, PT, 0xf8, 0x8f ;  /* 0x00000000008f781c */ /* 0x000fc40000f01f70 */
[----:B------:R-:W-:Y:S02]  /*184c0*/  SHF.R.U32.HI R40, RZ, 0x1, R48 ;  /* 0x00000001ff287819 */ /* 0x000fe40000011630 */
[----:B------:R-:W-:-:S04]  /*184d0*/  SEL R39, RZ, 0x1, !P0 ;  /* 0x00000001ff277807 */ /* 0x000fc80004000000 */
[----:B------:R-:W-:-:S04]  /*184e0*/  LOP3.LUT R39, R39, 0x1, R40, 0xf8, !PT ;  /* 0x0000000127277812 */ /* 0x000fc800078ef828 */
[----:B------:R-:W-:-:S05]  /*184f0*/  LOP3.LUT R39, R39, R48, RZ, 0xc0, !PT ;  /* 0x0000003027277212 */ /* 0x000fca00078ec0ff */
[----:B------:R-:W-:-:S05]  /*18500*/  IMAD.IADD R39, R40, 0x1, R39 ;  /* 0x0000000128277824 */ /* 0x000fca00078e0227 */
[----:B------:R-:W-:Y:S01]  /*18510*/  LOP3.LUT R0, R39, R0, RZ, 0xfc, !PT ;  /* 0x0000000027007212 */ /* 0x000fe200078efcff */
[----:B------:R-:W-:Y:S06]  /*18520*/  BRA `(.L_x_453) ;  /* 0x0000000000107947 */ /* 0x000fec0003800000 */
.L_x_452:
[----:B------:R-:W-:-:S04]  /*18530*/  LOP3.LUT R0, R0, 0x80000000, RZ, 0xc0, !PT ;  /* 0x8000000000007812 */ /* 0x000fc800078ec0ff */
[----:B------:R-:W-:Y:S01]  /*18540*/  LOP3.LUT R0, R0, 0x7f800000, RZ, 0xfc, !PT ;  /* 0x7f80000000007812 */ /* 0x000fe200078efcff */
[----:B------:R-:W-:Y:S06]  /*18550*/  BRA `(.L_x_453) ;  /* 0x0000000000047947 */ /* 0x000fec0003800000 */
.L_x_451:
[----:B------:R-:W-:-:S07]  /*18560*/  IMAD R0, R45, 0x800000, R0 ;  /* 0x008000002d007824 */ /* 0x000fce00078e0200 */
.L_x_453:
[----:B------:R-:W-:Y:S05]  /*18570*/  BSYNC.RECONVERGENT B1 ;  /* 0x0000000000017941 */ /* 0x000fea0003800200 */
.L_x_450:
[----:B------:R-:W-:Y:S05]  /*18580*/  BRA `(.L_x_454) ;  /* 0x0000000000207947 */ /* 0x000fea0003800000 */
.L_x_449:
[----:B------:R-:W-:-:S04]  /*18590*/  LOP3.LUT R0, R49, 0x80000000, R0, 0x48, !PT ;  /* 0x8000000031007812 */ /* 0x000fc800078e4800 */
[----:B------:R-:W-:Y:S01]  /*185a0*/  LOP3.LUT R0, R0, 0x7f800000, RZ, 0xfc, !PT ;  /* 0x7f80000000007812 */ /* 0x000fe200078efcff */
[----:B------:R-:W-:Y:S06]  /*185b0*/  BRA `(.L_x_454) ;  /* 0x0000000000147947 */ /* 0x000fec0003800000 */
.L_x_448:
[----:B------:R-:W-:Y:S01]  /*185c0*/  LOP3.LUT R0, R49, 0x80000000, R0, 0x48, !PT ;  /* 0x8000000031007812 */ /* 0x000fe200078e4800 */
[----:B------:R-:W-:Y:S06]  /*185d0*/  BRA `(.L_x_454) ;  /* 0x00000000000c7947 */ /* 0x000fec0003800000 */
.L_x_447:
[----:B------:R-:W0:Y:S01]  /*185e0*/  MUFU.RSQ R0, -QNAN ;  /* 0xffc0000000007908 */ /* 0x000e220000001400 */
[----:B------:R-:W-:Y:S05]  /*185f0*/  BRA `(.L_x_454) ;  /* 0x0000000000047947 */ /* 0x000fea0003800000 */
.L_x_446:
[----:B------:R-:W-:-:S07]  /*18600*/  FADD.FTZ R0, R0, R3 ;  /* 0x0000000300007221 */ /* 0x000fce0000010000 */
.L_x_454:
[----:B------:R-:W-:Y:S05]  /*18610*/  BSYNC.RECONVERGENT B0 ;  /* 0x0000000000007941 */ /* 0x000fea0003800200 */
.L_x_444:
[----:B------:R-:W-:Y:S02]  /*18620*/  IMAD.MOV.U32 R48, RZ, RZ, R2 ;  /* 0x000000ffff307224 */ /* 0x000fe400078e0002 */
[----:B------:R-:W-:-:S04]  /*18630*/  IMAD.MOV.U32 R49, RZ, RZ, 0x0 ;  /* 0x00000000ff317424 */ /* 0x000fc800078e00ff */
[----:B0-----:R-:W-:Y:S05]  /*18640*/  RET.REL.NODEC R48 `(_Z16lastProjectOnGPUILi4EEvPfS0_S0_) ;  /* 0xfffffe78306c7950 */ /* 0x001fea0003c3ffff */
.L_x_455:
[----:B------:R-:W-:-:S00]  /*18650*/  BRA `(.L_x_455) ;  /* 0xfffffffc00fc7947 */ /* 0x000fc0000383ffff */
[----:B------:R-:W-:-:S00]  /*18660*/  NOP ;  /* 0x0000000000007918 */ /* 0x000fc00000000000 */
        /* <DEDUP_REMOVED lines=9> */
.L_x_1482:


//--------------------- .text._Z33computeDivergenceAndPressureOnGPUILi4EEvPfS0_S0_S0_ --------------------------
	.section	.text._Z33computeDivergenceAndPressureOnGPUILi4EEvPfS0_S0_S0_,"ax",@progbits
	.align	128
        .global         _Z33computeDivergenceAndPressureOnGPUILi4EEvPfS0_S0_S0_
        .type           _Z33computeDivergenceAndPressureOnGPUILi4EEvPfS0_S0_S0_,@function
        .size           _Z33computeDivergenceAndPressureOnGPUILi4EEvPfS0_S0_S0_,(.L_x_1483 - _Z33computeDivergenceAndPressureOnGPUILi4EEvPfS0_S0_S0_)
        .other          _Z33computeDivergenceAndPressureOnGPUILi4EEvPfS0_S0_S0_,@"STO_CUDA_ENTRY STV_DEFAULT"
_Z33computeDivergenceAndPressureOnGPUILi4EEvPfS0_S0_S0_:
.text._Z33computeDivergenceAndPressureOnGPUILi4EEvPfS0_S0_S0_:
[----:B------:R-:W-:Y:S01]  /*0000*/  LDC R1, c[0x0][0x37c] ;  /* 0x0000df00ff017b82 */ /* 0x000fe20000000800 */
[----:B------:R-:W0:Y:S07]  /*0010*/  LDCU UR16, c[0x0][0x360] ;  /* 0x00006c00ff1077ac */ /* 0x000e2e0008000800 */
[----:B------:R-:W1:Y:S01]  /*0020*/  LDC R9, c[0x0][0x360] ;  /* 0x0000d800ff097b82 */ /* 0x000e620000000800 */
[----:B------:R-:W1:Y:S01]  /*0030*/  S2R R14, SR_TID.X ;  /* 0x00000000000e7919 */ /* 0x000e620000002100 */
[----:B------:R-:W2:Y:S01]  /*0040*/  LDCU UR8, c[0x0][0x364] ;  /* 0x00006c80ff0877ac */ /* 0x000ea20008000800 */
[----:B------:R-:W3:Y:S05]  /*0050*/  LDCU UR11, c[0x3][URZ] ;  /* 0x00c00000ff0b77ac */ /* 0x000eea0008000800 */
[----:B------:R-:W4:Y:S01]  /*0060*/  LDC R8, c[0x0][0x364] ;  /* 0x0000d900ff087b82 */ /* 0x000f220000000800 */
[----:B------:R-:W0:Y:S01]  /*0070*/  LDCU UR5, c[0x0][0x370] ;  /* 0x00006e00ff0577ac */ /* 0x000e220008000800 */
[----:B------:R-:W2:Y:S06]  /*0080*/  LDCU UR6, c[0x0][0x374] ;  /* 0x00006e80ff0677ac */ /* 0x000eac0008000800 */
[----:B------:R-:W1:Y:S01]  /*0090*/  S2UR UR15, SR_CTAID.X ;  /* 0x00000000000f79c3 */ /* 0x000e620000002500 */
[----:B------:R-:W1:Y:S07]  /*00a0*/  LDCU.64 UR12, c[0x0][0x358] ;  /* 0x00006b00ff0c77ac */ /* 0x000e6e0008000a00 */
[----:B------:R-:W4:Y:S01]  /*00b0*/  S2UR UR17, SR_CTAID.Y ;  /* 0x00000000001179c3 */ /* 0x000f220000002600 */
[----:B---3--:R-:W-:-:S02]  /*00c0*/  UIADD3 UR4, UPT, UPT, UR11, 0x1, URZ ;  /* 0x000000010b047890 */ /* 0x008fc4000fffe0ff */
[----:B0-----:R-:W-:Y:S02]  /*00d0*/  UIMAD UR5, UR16, UR5, URZ ;  /* 0x00000005100572a4 */ /* 0x001fe4000f8e02ff */
[----:B--2---:R-:W-:-:S04]  /*00e0*/  UIMAD UR6, UR8, UR6, URZ ;  /* 0x00000006080672a4 */ /* 0x004fc8000f8e02ff */
[----:B------:R-:W-:Y:S01]  /*00f0*/  IMAD R7, RZ, RZ, -UR5 ;  /* 0x80000005ff077e24 */ /* 0x000fe2000f8e02ff */
[----:B------:R-:W-:Y:S02]  /*0100*/  ISETP.NE.U32.AND P0, PT, RZ, UR5, PT ;  /* 0x00000005ff007c0c */ /* 0x000fe4000bf05070 */
[----:B------:R-:W0:Y:S01]  /*0110*/  I2F.U32.RP R0, UR5 ;  /* 0x0000000500007d06 */ /* 0x000e220008209000 */
[----:B------:R-:W-:Y:S01]  /*0120*/  IMAD R11, RZ, RZ, -UR6 ;  /* 0x80000006ff0b7e24 */ /* 0x000fe2000f8e02ff */
[----:B------:R-:W-:Y:S01]  /*0130*/  ISETP.NE.U32.AND P1, PT, RZ, UR6, PT ;  /* 0x00000006ff007c0c */ /* 0x000fe2000bf25070 */
[----:B-1----:R-:W-:-:S05]  /*0140*/  IMAD R16, R9, UR15, R14 ;  /* 0x0000000f09107c24 */ /* 0x002fca000f8e020e */
[----:B------:R-:W1:Y:S08]  /*0150*/  I2F.U32.RP R6, UR6 ;  /* 0x0000000600067d06 */ /* 0x000e700008209000 */
[----:B0-----:R-:W0:Y:S08]  /*0160*/  MUFU.RCP R0, R0 ;  /* 0x0000000000007308 */ /* 0x001e300000001000 */
[----:B-1----:R-:W1:Y:S01]  /*0170*/  MUFU.RCP R6, R6 ;  /* 0x0000000600067308 */ /* 0x002e620000001000 */
[----:B0-----:R-:W-:-:S07]  /*0180*/  VIADD R2, R0, 0xffffffe ;  /* 0x0ffffffe00027836 */ /* 0x001fce0000000000 */
[----:B------:R0:W2:Y:S01]  /*0190*/  F2I.FTZ.U32.TRUNC.NTZ R3, R2 ;  /* 0x0000000200037305 */ /* 0x0000a2000021f000 */
[----:B-1----:R-:W-:-:S07]  /*01a0*/  VIADD R4, R6, 0xffffffe ;  /* 0x0ffffffe06047836 */ /* 0x002fce0000000000 */
[----:B------:R1:W3:Y:S01]  /*01b0*/  F2I.FTZ.U32.TRUNC.NTZ R5, R4 ;  /* 0x0000000400057305 */ /* 0x0002e2000021f000 */
[----:B0-----:R-:W-:Y:S02]  /*01c0*/  HFMA2 R2, -RZ, RZ, 0, 0 ;  /* 0x00000000ff027431 */ /* 0x001fe400000001ff */
[----:B--2---:R-:W-:Y:S02]  /*01d0*/  IMAD R7, R7, R3, RZ ;  /* 0x0000000307077224 */ /* 0x004fe400078e02ff */
[----:B-1----:R-:W-:Y:S02]  /*01e0*/  IMAD.MOV.U32 R4, RZ, RZ, RZ ;  /* 0x000000ffff047224 */ /* 0x002fe400078e00ff */
[----:B------:R-:W-:Y:S01]  /*01f0*/  IMAD.HI.U32 R3, R3, R7, R2 ;  /* 0x0000000703037227 */ /* 0x000fe200078e0002 */
[----:B------:R-:W-:-:S03]  /*0200*/  I2FP.F32.S32 R2, UR11 ;  /* 0x0000000b00027c45 */ /* 0x000fc60008201400 */
[----:B---3--:R-:W-:Y:S02]  /*0210*/  IMAD R7, R11, R5, RZ ;  /* 0x000000050b077224 */ /* 0x008fe400078e02ff */
[----:B------:R-:W-:-:S04]  /*0220*/  IMAD.HI.U32 R30, R3, UR4, RZ ;  /* 0x00000004031e7c27 */ /* 0x000fc8000f8e00ff */
[----:B------:R-:W-:Y:S01]  /*0230*/  IMAD.HI.U32 R5, R5, R7, R4 ;  /* 0x0000000705057227 */ /* 0x000fe200078e0004 */
[----:B------:R-:W-:-:S03]  /*0240*/  R2UR UR7, R30 ;  /* 0x000000001e0772ca */ /* 0x000fc600000e0000 */
[----:B------:R-:W-:Y:S02]  /*0250*/  VIADD R3, R2, 0x1800000 ;  /* 0x0180000002037836 */ /* 0x000fe40000000000 */
[----:B------:R-:W-:Y:S02]  /*0260*/  IMAD.HI.U32 R18, R5, UR4, RZ ;  /* 0x0000000405127c27 */ /* 0x000fe4000f8e00ff */
[----:B------:R-:W4:Y:S01]  /*0270*/  S2R R5, SR_TID.Y ;  /* 0x0000000000057919 */ /* 0x000f220000002200 */
[----:B------:R-:W-:Y:S02]  /*0280*/  LOP3.LUT R3, R3, 0x7f800000, RZ, 0xc0, !PT ;  /* 0x7f80000003037812 */ /* 0x000fe400078ec0ff */
[----:B------:R-:W-:-:S03]  /*0290*/  R2UR UR9, R18 ;  /* 0x00000000120972ca */ /* 0x000fc600000e0000 */
[----:B------:R-:W-:-:S04]  /*02a0*/  UIADD3 UR7, UPT, UPT, -UR7, URZ, URZ ;  /* 0x000000ff07077290 */ /* 0x000fc8000fffe1ff */
[----:B------:R-:W-:-:S04]  /*02b0*/  UIMAD UR7, UR5, UR7, UR4 ;  /* 0x00000007050772a4 */ /* 0x000fc8000f8e0204 */
[----:B------:R-:W-:Y:S02]  /*02c0*/  UISETP.GE.U32.AND UP2, UPT, UR7, UR5, UPT ;  /* 0x000000050700728c */ /* 0x000fe4000bf46070 */
[----:B------:R-:W-:-:S04]  /*02d0*/  UIADD3 UR9, UPT, UPT, -UR9, URZ, URZ ;  /* 0x000000ff09097290 */ /* 0x000fc8000fffe1ff */
[----:B------:R-:W-:Y:S01]  /*02e0*/  UIMAD UR4, UR6, UR9, UR4 ;  /* 0x00000009060472a4 */ /* 0x000fe2000f8e0204 */
[----:B------:R-:W-:-:S03]  /*02f0*/  PLOP3.LUT P2, PT, PT, PT, UP2, 0x80, 0x8 ;  /* 0x000000000008781c */ /* 0x000fc60003f4f028 */
[----:B------:R-:W-:Y:S02]  /*0300*/  UISETP.GE.U32.AND UP0, UPT, UR4, UR6, UPT ;  /* 0x000000060400728c */ /* 0x000fe4000bf06070 */
[----:B------:R-:W-:-:S04]  /*0310*/  @UP2 UIADD3 UR7, UPT, UPT, -UR5, UR7, URZ ;  /* 0x0000000705072290 */ /* 0x000fc8000fffe1ff */
[----:B------:R-:W-:Y:S01]  /*0320*/  UISETP.GE.U32.AND UP1, UPT, UR7, UR5, UPT ;  /* 0x000000050700728c */ /* 0x000fe2000bf26070 */
[----:B------:R-:W-:Y:S01]  /*0330*/  PLOP3.LUT P4, PT, PT, PT, UP0, 0x80, 0x8 ;  /* 0x000000000008781c */ /* 0x000fe20003f8f008 */
[----:B----4-:R-:W-:Y:S02]  /*0340*/  IMAD R15, R8, UR17, R5 ;  /* 0x00000011080f7c24 */ /* 0x010fe4000f8e0205 */
[----:B------:R-:W-:Y:S01]  /*0350*/  @P2 VIADD R30, R30, 0x1 ;  /* 0x000000011e1e2836 */ /* 0x000fe20000000000 */
[----:B------:R-:W-:Y:S01]  /*0360*/  @UP0 UIADD3 UR4, UPT, UPT, -UR6, UR4, URZ ;  /* 0x0000000406040290 */ /* 0x000fe2000fffe1ff */
[----:B------:R-:W-:Y:S01]  /*0370*/  PLOP3.LUT P3, PT, PT, PT, UP1, 0x80, 0x8 ;  /* 0x000000000008781c */ /* 0x000fe20003f6f018 */
[----:B------:R-:W0:Y:S01]  /*0380*/  S2UR UR7, SR_CgaCtaId ;  /* 0x00000000000779c3 */ /* 0x000e220000008800 */
[----:B------:R-:W-:Y:S01]  /*0390*/  IMAD R14, R5, UR16, R14 ;  /* 0x00000010050e7c24 */ /* 0x000fe2000f8e020e */
[----:B------:R-:W-:-:S03]  /*03a0*/  UISETP.GE.U32.AND UP2, UPT, UR4, UR6, UPT ;  /* 0x000000060400728c */ /* 0x000fc6000bf46070 */
[----:B------:R-:W-:Y:S02]  /*03b0*/  UMOV UR4, 0x400 ;  /* 0x0000040000047882 */ /* 0x000fe40000000000 */
[----:B------:R-:W-:Y:S01]  /*03c0*/  @P4 VIADD R18, R18, 0x1 ;  /* 0x0000000112124836 */ /* 0x000fe20000000000 */
[----:B------:R-:W-:-:S04]  /*03d0*/  PLOP3.LUT P5, PT, PT, PT, UP2, 0x80, 0x8 ;  /* 0x000000000008781c */ /* 0x000fc80003faf028 */
[----:B------:R-:W-:Y:S01]  /*03e0*/  @P3 VIADD R30, R30, 0x1 ;  /* 0x000000011e1e3836 */ /* 0x000fe20000000000 */
[----:B------:R-:W-:Y:S02]  /*03f0*/  @!P0 LOP3.LUT R30, RZ, UR5, RZ, 0x33, !PT ;  /* 0x00000005ff1e8c12 */ /* 0x000fe4000f8e33ff */
[----:B------:R-:W-:Y:S02]  /*0400*/  ISETP.GT.U32.AND P0, PT, R3, 0x1ffffff, PT ;  /* 0x01ffffff0300780c */ /* 0x000fe40003f04070 */
[----:B------:R-:W-:Y:S01]  /*0410*/  R2UR UR9, R30 ;  /* 0x000000001e0972ca */ /* 0x000fe200000e0000 */
[----:B------:R-:W-:-:S03]  /*0420*/  IMAD R12, R16, R30, R16 ;  /* 0x0000001e100c7224 */ /* 0x000fc600078e0210 */
[----:B------:R-:W-:Y:S02]  /*0430*/  @P5 IADD3 R18, PT, PT, R18, 0x1, RZ ;  /* 0x0000000112125810 */ /* 0x000fe40007ffe0ff */
[----:B------:R-:W-:Y:S01]  /*0440*/  @!P1 LOP3.LUT R18, RZ, UR6, RZ, 0x33, !PT ;  /* 0x00000006ff129c12 */ /* 0x000fe2000f8e33ff */
[----:B0-----:R-:W-:Y:S02]  /*0450*/  ULEA UR4, UR7, UR4, 0x18 ;  /* 0x0000000407047291 */ /* 0x001fe4000f8ec0ff */
[----:B------:R-:W-:Y:S01]  /*0460*/  UIMAD UR7, UR16, UR8, URZ ;  /* 0x00000008100772a4 */ /* 0x000fe2000f8e02ff */
[C---:B------:R-:W-:Y:S01]  /*0470*/  R2UR UR10, R18.reuse ;  /* 0x00000000120a72ca */ /* 0x040fe200000e0000 */
[----:B------:R-:W-:Y:S02]  /*0480*/  VIADD R13, R18, 0x1 ;  /* 0x00000001120d7836 */ /* 0x000fe40000000000 */
[----:B------:R-:W-:Y:S01]  /*0490*/  IMAD.U32 R0, RZ, RZ, UR4 ;  /* 0x00000004ff007e24 */ /* 0x000fe2000f8e00ff */
[----:B------:R-:W-:Y:S01]  /*04a0*/  UIADD3 UR14, UPT, UPT, UR9, 0x3, URZ ;  /* 0x00000003090e7890 */ /* 0x000fe2000fffe0ff */
[----:B------:R-:W-:-:S03]  /*04b0*/  IMAD R11, R15, R18, R15 ;  /* 0x000000120f0b7224 */ /* 0x000fc600078e020f */
[----:B------:R-:W-:-:S05]  /*04c0*/  R2UR UR11, R0 ;  /* 0x00000000000b72ca */ /* 0x000fca00000e0000 */
[----:B------:R-:W-:-:S04]  /*04d0*/  UIMAD UR4, UR10, UR14, UR14 ;  /* 0x0000000e0a0472a4 */ /* 0x000fc8000f8e020e */
[----:B------:R-:W-:Y:S02]  /*04e0*/  UIMAD UR8, UR4, UR7, URZ ;  /* 0x00000007040872a4 */ /* 0x000fe4000f8e02ff */
[----:B------:R-:W-:Y:S02]  /*04f0*/  UIADD3 UR7, UPT, UPT, UR9, 0x1, URZ ;  /* 0x0000000109077890 */ /* 0x000fe4000fffe0ff */
[----:B------:R-:W-:Y:S01]  /*0500*/  ULEA UR8, UR8, UR11, 0x2 ;  /* 0x0000000b08087291 */ /* 0x000fe2000f8e10ff */
[----:B------:R-:W-:Y:S11]  /*0510*/  @P0 BRA `(.L_x_456) ;  /* 0x00000000000c0947 */ /* 0x000ff60003800000 */
[----:B------:R-:W-:-:S07]  /*0520*/  MOV R9, 0x540 ;  /* 0x0000054000097802 */ /* 0x000fce0000000f00 */
[----:B------:R-:W-:Y:S05]  /*0530*/  CALL.REL.NOINC `($__internal_2_$__cuda_sm20_rcp_rn_f32_slowpath) ;  /* 0x0000012000247944 */ /* 0x000fea0003c00000 */
[----:B------:R-:W-:Y:S05]  /*0540*/  BRA `(.L_x_457) ;  /* 0x0000000000107947 */ /* 0x000fea0003800000 */
.L_x_456:
[----:B------:R-:W0:Y:S02]  /*0550*/  MUFU.RCP R3, R2 ;  /* 0x0000000200037308 */ /* 0x000e240000001000 */
[----:B0-----:R-:W-:-:S04]  /*0560*/  FFMA R4, R2, R3, -1 ;  /* 0xbf80000002047423 */ /* 0x001fc80000000003 */
[----:B------:R-:W-:-:S04]  /*0570*/  FADD.FTZ R4, -R4, -RZ ;  /* 0x800000ff04047221 */ /* 0x000fc80000010100 */
[----:B------:R-:W-:-:S07]  /*0580*/  FFMA R10, R3, R4, R3 ;  /* 0x00000004030a7223 */ /* 0x000fce0000000003 */
.L_x_457:
        /* <DEDUP_REMOVED lines=11> */
[----:B------:R-:W-:Y:S01]  /*0640*/  VIMNMX R3, PT, PT, R16, R15, !PT ;  /* 0x0000000f10037248 */ /* 0x000fe20007fe0100 */
[----:B------:R-:W-:Y:S01]  /*0650*/  IMAD.U32 R4, RZ, RZ, UR6 ;  /* 0x00000006ff047e24 */ /* 0x000fe2000f8e00ff */
[----:B------:R-:W-:Y:S01]  /*0660*/  BSSY.RECONVERGENT B1, `(.L_x_460) ;  /* 0x0000093000017945 */ /* 0x000fe20003800200 */
[C---:B------:R-:W-:Y:S01]  /*0670*/  IMAD R19, R14.reuse, R5, RZ ;  /* 0x000000050e137224 */ /* 0x040fe200078e02ff */
[----:B------:R-:W-:Y:S01]  /*0680*/  ISETP.GE.AND P0, PT, R3, UR11, PT ;  /* 0x0000000b03007c0c */ /* 0x000fe2000bf06270 */
[----:B------:R-:W-:Y:S02]  /*0690*/  IMAD.U32 R3, RZ, RZ, UR5 ;  /* 0x00000005ff037e24 */ /* 0x000fe4000f8e00ff */
[----:B------:R-:W-:Y:S02]  /*06a0*/  IMAD R17, R14, UR4, RZ ;  /* 0x000000040e117c24 */ /* 0x000fe4000f8e02ff */
[----:B------:R-:W-:Y:S01]  /*06b0*/  IMAD R31, R11, UR11, R12 ;  /* 0x0000000b0b1f7c24 */ /* 0x000fe2000f8e020c */
[----:B------:R-:W-:Y:S01]  /*06c0*/  IADD3 R3, PT, PT, R3, -0x1, RZ ;  /* 0xffffffff03037810 */ /* 0x000fe20007ffe0ff */
[----:B------:R-:W-:Y:S01]  /*06d0*/  VIADD R4, R4, 0xffffffff ;  /* 0xffffffff04047836 */ /* 0x000fe20000000000 */
[C---:B0-----:R-:W-:Y:S01]  /*06e0*/  ISETP.GE.AND P1, PT, R2.reuse, 0x1, PT ;  /* 0x000000010200780c */ /* 0x041fe20003f26270 */
[----:B------:R-:W-:-:S04]  /*06f0*/  IMAD R6, R2, R2, R19 ;  /* 0x0000000202067224 */ /* 0x000fc800078e0213 */
[----:B------:R-:W-:-:S08]  /*0700*/  IMAD R20, R6, UR7, RZ ;  /* 0x0000000706147c24 */ /* 0x000fd0000f8e02ff */
[----:B------:R-:W-:Y:S05]  /*0710*/  @!P1 BRA `(.L_x_461) ;  /* 0x0000000400bc9947 */ /* 0x000fea0003800000 */
[----:B------:R-:W0:Y:S01]  /*0720*/  LDC.64 R6, c[0x0][0x388] ;  /* 0x0000e200ff067b82 */ /* 0x000e220000000a00 */
[----:B------:R-:W-:Y:S01]  /*0730*/  IMAD.IADD R21, R13, 0x1, R2 ;  /* 0x000000010d157824 */ /* 0x000fe200078e0202 */
[----:B------:R-:W-:Y:S01]  /*0740*/  UIADD3 UR9, UPT, UPT, -UR11, URZ, URZ ;  /* 0x000000ff0b097290 */ /* 0x000fe2000fffe1ff */
[----:B------:R-:W-:Y:S01]  /*0750*/  IMAD R39, R19, UR7, RZ ;  /* 0x0000000713277c24 */ /* 0x000fe2000f8e02ff */
[----:B------:R-:W-:Y:S01]  /*0760*/  BSSY.RECONVERGENT B2, `(.L_x_462) ;  /* 0x000003d000027945 */ /* 0x000fe20003800200 */
[----:B------:R-:W-:Y:S01]  /*0770*/  IMAD R24, R21, R2, R19 ;  /* 0x0000000215187224 */ /* 0x000fe200078e0213 */
[----:B------:R-:W-:Y:S01]  /*0780*/  LEA R17, R20, UR8, 0x2 ;  /* 0x0000000814117c11 */ /* 0x000fe2000f8e10ff */
[----:B------:R-:W-:Y:S01]  /*0790*/  IMAD R19, R13, UR14, RZ ;  /* 0x0000000e0d137c24 */ /* 0x000fe2000f8e02ff */
[----:B------:R-:W1:Y:S01]  /*07a0*/  LDC.64 R8, c[0x0][0x380] ;  /* 0x0000e000ff087b82 */ /* 0x000e620000000a00 */
[----:B------:R-:W-:Y:S01]  /*07b0*/  IMAD R40, R24, UR7, RZ ;  /* 0x0000000718287c24 */ /* 0x000fe2000f8e02ff */
[----:B------:R-:W-:Y:S01]  /*07c0*/  LEA R39, R39, UR8, 0x2 ;  /* 0x0000000827277c11 */ /* 0x000fe2000f8e10ff */
[----:B------:R-:W-:-:S02]  /*07d0*/  IMAD R19, R14, R19, RZ ;  /* 0x000000130e137224 */ /* 0x000fc400078e02ff */
[--C-:B------:R-:W-:Y:S01]  /*07e0*/  IMAD R21, R13, UR11, R31.reuse ;  /* 0x0000000b0d157c24 */ /* 0x100fe2000f8e021f */
[----:B------:R-:W-:Y:S01]  /*07f0*/  LEA R40, R40, UR8, 0x2 ;  /* 0x0000000828287c11 */ /* 0x000fe2000f8e10ff */
[----:B------:R-:W-:Y:S01]  /*0800*/  IMAD.IADD R23, R31, 0x1, -R2 ;  /* 0x000000011f177824 */ /* 0x000fe200078e0a02 */
[----:B------:R-:W-:Y:S01]  /*0810*/  IADD3 R29, PT, PT, R19, R2, R30 ;  /* 0x00000002131d7210 */ /* 0x000fe20007ffe01e */
[----:B------:R-:W-:Y:S02]  /*0820*/  VIADD R25, R31, UR7 ;  /* 0x000000071f197c36 */ /* 0x000fe40008000000 */
[----:B------:R-:W-:Y:S01]  /*0830*/  IMAD R27, R2, UR9, R31 ;  /* 0x00000009021b7c24 */ /* 0x000fe2000f8e021f */
[----:B------:R-:W-:Y:S01]  /*0840*/  LEA R38, R29, R0, 0x2 ;  /* 0x000000001d267211 */ /* 0x000fe200078e10ff */
[----:B------:R-:W-:Y:S02]  /*0850*/  IMAD R19, R19, 0x4, R0 ;  /* 0x0000000413137824 */ /* 0x000fe400078e0200 */
[----:B0-----:R-:W-:-:S04]  /*0860*/  IMAD.WIDE R20, R21, 0x4, R6 ;  /* 0x0000000415147825 */ /* 0x001fc800078e0206 */
[----:B------:R-:W-:-:S04]  /*0870*/  IMAD.WIDE R26, R27, 0x4, R6 ;  /* 0x000000041b1a7825 */ /* 0x000fc800078e0206 */
[----:B-1----:R-:W-:-:S04]  /*0880*/  IMAD.WIDE R22, R23, 0x4, R8 ;  /* 0x0000000417167825 */ /* 0x002fc800078e0208 */
[----:B------:R-:W-:Y:S01]  /*0890*/  IMAD.WIDE R24, R25, 0x4, R8 ;  /* 0x0000000419187825 */ /* 0x000fe200078e0208 */
[----:B------:R-:W-:Y:S06]  /*08a0*/  @P0 BRA `(.L_x_463) ;  /* 0x0000000000a00947 */ /* 0x000fec0003800000 */
[----:B------:R-:W-:-:S13]  /*08b0*/  ISETP.NE.AND P6, PT, R15, RZ, PT ;  /* 0x000000ff0f00720c */ /* 0x000fda0003fc5270 */
[----:B------:R-:W2:Y:S01]  /*08c0*/  @P6 LDG.E R36, desc[UR12][R26.64] ;  /* 0x0000000c1a246981 */ /* 0x000ea2000c1e1900 */
[-C--:B------:R-:W-:Y:S01]  /*08d0*/  ISETP.GE.U32.AND P2, PT, R15, R4.reuse, PT ;  /* 0x000000040f00720c */ /* 0x080fe20003f46070 */
[----:B------:R-:W-:Y:S01]  /*08e0*/  IMAD.WIDE R32, R31, 0x4, R6 ;  /* 0x000000041f207825 */ /* 0x000fe200078e0206 */
[C---:B------:R-:W-:Y:S02]  /*08f0*/  ISETP.GE.AND P3, PT, R16.reuse, 0x1, PT ;  /* 0x000000011000780c */ /* 0x040fe40003f66270 */
[----:B------:R-:W-:Y:S02]  /*0900*/  ISETP.GE.U32.AND P4, PT, R16, R3, PT ;  /* 0x000000031000720c */ /* 0x000fe40003f86070 */
[----:B------:R-:W-:Y:S01]  /*0910*/  ISETP.NE.AND P5, PT, R15, RZ, PT ;  /* 0x000000ff0f00720c */ /* 0x000fe20003fa5270 */
[----:B------:R-:W-:Y:S01]  /*0920*/  IMAD.WIDE R28, R31, 0x4, R8 ;  /* 0x000000041f1c7825 */ /* 0x000fe200078e0208 */
[----:B------:R0:W3:Y:S05]  /*0930*/  LDG.E R32, desc[UR12][R32.64] ;  /* 0x0000000c20207981 */ /* 0x0000ea000c1e1900 */
[----:B------:R-:W4:Y:S04]  /*0940*/  @!P2 LDG.E R41, desc[UR12][R20.64] ;  /* 0x0000000c1429a981 */ /* 0x000f28000c1e1900 */
[----:B------:R-:W3:Y:S04]  /*0950*/  @P3 LDG.E R42, desc[UR12][R22.64] ;  /* 0x0000000c162a3981 */ /* 0x000ee8000c1e1900 */
[----:B------:R-:W3:Y:S04]  /*0960*/  @!P4 LDG.E R43, desc[UR12][R24.64] ;  /* 0x0000000c182bc981 */ /* 0x000ee8000c1e1900 */
[----:B------:R-:W3:Y:S04]  /*0970*/  LDG.E R28, desc[UR12][R28.64] ;  /* 0x0000000c1c1c7981 */ /* 0x000ee8000c1e1900 */
[----:B------:R-:W3:Y:S04]  /*0980*/  @P5 LDG.E R44, desc[UR12][R26.64+0x4] ;  /* 0x0000040c1a2c5981 */ /* 0x000ee8000c1e1900 */
[----:B--2---:R1:W-:Y:S01]  /*0990*/  @P6 STS [R39], R36 ;  /* 0x0000002427006388 */ /* 0x0043e20000000800 */
[----:B------:R-:W-:-:S13]  /*09a0*/  ISETP.GE.U32.AND P6, PT, R15, R4, PT ;  /* 0x000000040f00720c */ /* 0x000fda0003fc6070 */
[----:B------:R-:W2:Y:S01]  /*09b0*/  @!P6 LDG.E R45, desc[UR12][R20.64+0x4] ;  /* 0x0000040c142de981 */ /* 0x000ea2000c1e1900 */
[----:B-1----:R-:W-:-:S06]  /*09c0*/  IMAD.WIDE R36, R31, 0x4, R8 ;  /* 0x000000041f247825 */ /* 0x002fcc00078e0208 */
[----:B------:R-:W5:Y:S01]  /*09d0*/  LDG.E R36, desc[UR12][R36.64+0x4] ;  /* 0x0000040c24247981 */ /* 0x000f62000c1e1900 */
[----:B0-----:R-:W-:-:S03]  /*09e0*/  IMAD R33, R2, 0x4, R19 ;  /* 0x0000000402217824 */ /* 0x001fc600078e0213 */
[----:B----4-:R0:W-:Y:S04]  /*09f0*/  @!P2 STS [R40], R41 ;  /* 0x000000292800a388 */ /* 0x0101e80000000800 */
[----:B---3--:R0:W-:Y:S04]  /*0a00*/  @P3 STS [R19], R42 ;  /* 0x0000002a13003388 */ /* 0x0081e80000000800 */
[----:B------:R0:W-:Y:S04]  /*0a10*/  @!P4 STS [R38+0x4], R43 ;  /* 0x0000042b2600c388 */ /* 0x0001e80000000800 */
[----:B------:R0:W-:Y:S04]  /*0a20*/  STS [R17], R32 ;  /* 0x0000002011007388 */ /* 0x0001e80000000800 */
[----:B------:R0:W-:Y:S04]  /*0a30*/  STS [R33], R28 ;  /* 0x0000001c21007388 */ /* 0x0001e80000000800 */
[----:B------:R0:W-:Y:S01]  /*0a40*/  @P5 STS [R39+0x4], R44 ;  /* 0x0000042c27005388 */ /* 0x0001e20000000800 */
[----:B------:R-:W-:Y:S01]  /*0a50*/  ISETP.NE.AND P2, PT, R2, 0x1, PT ;  /* 0x000000010200780c */ /* 0x000fe20003f45270 */
[----:B------:R-:W-:-:S06]  /*0a60*/  IMAD.WIDE R34, R31, 0x4, R6 ;  /* 0x000000041f227825 */ /* 0x000fcc00078e0206 */
[----:B------:R1:W5:Y:S02]  /*0a70*/  LDG.E R34, desc[UR12][R34.64+0x4] ;  /* 0x0000040c22227981 */ /* 0x000364000c1e1900 */
[----:B-1----:R-:W-:Y:S02]  /*0a80*/  IMAD R35, R2, 0x4, R19 ;  /* 0x0000000402237824 */ /* 0x002fe400078e0213 */
[----:B--2---:R0:W-:Y:S02]  /*0a90*/  @!P6 STS [R40+0x4], R45 ;  /* 0x0000042d2800e388 */ /* 0x0041e40000000800 */
[----:B------:R-:W-:Y:S05]  /*0aa0*/  @!P2 BRA `(.L_x_464) ;  /* 0x000000000018a947 */ /* 0x000fea0003800000 */
[C---:B------:R-:W-:Y:S02]  /*0ab0*/  ISETP.GE.AND P2, PT, R16.reuse, 0x1, PT ;  /* 0x000000011000780c */ /* 0x040fe40003f46270 */
[----:B------:R-:W-:-:S11]  /*0ac0*/  ISETP.GE.U32.AND P3, PT, R16, R3, PT ;  /* 0x000000031000720c */ /* 0x000fd60003f66070 */
[----:B0-----:R-:W2:Y:S04]  /*0ad0*/  @P2 LDG.E R28, desc[UR12][R22.64+0x4] ;  /* 0x0000040c161c2981 */ /* 0x001ea8000c1e1900 */
[----:B------:R-:W3:Y:S04]  /*0ae0*/  @!P3 LDG.E R29, desc[UR12][R24.64+0x4] ;  /* 0x0000040c181db981 */ /* 0x000ee8000c1e1900 */
[----:B--2---:R1:W-:Y:S04]  /*0af0*/  @P2 STS [R19+0x4], R28 ;  /* 0x0000041c13002388 */ /* 0x0043e80000000800 */
[----:B---3--:R1:W-:Y:S02]  /*0b00*/  @!P3 STS [R38+0x8], R29 ;  /* 0x0000081d2600b388 */ /* 0x0083e40000000800 */
.L_x_464:
[----:B-----5:R2:W-:Y:S04]  /*0b10*/  STS [R17+0x4], R34 ;  /* 0x0000042211007388 */ /* 0x0205e80000000800 */
[----:B------:R2:W-:Y:S02]  /*0b20*/  STS [R35+0x4], R36 ;  /* 0x0000042423007388 */ /* 0x0005e40000000800 */
.L_x_463:
[----:B------:R-:W-:Y:S05]  /*0b30*/  BSYNC.RECONVERGENT B2 ;  /* 0x0000000000027941 */ /* 0x000fea0003800200 */
.L_x_462:
[----:B------:R-:W-:Y:S05]  /*0b40*/  @P0 BRA `(.L_x_465) ;  /* 0x0000000400100947 */ /* 0x000fea0003800000 */
[C---:B------:R-:W-:Y:S02]  /*0b50*/  ISETP.NE.AND P3, PT, R15.reuse, RZ, PT ;  /* 0x000000ff0f00720c */ /* 0x040fe40003f65270 */
[----:B------:R-:W-:-:S11]  /*0b60*/  ISETP.GE.U32.AND P4, PT, R15, R4, PT ;  /* 0x000000040f00720c */ /* 0x000fd60003f86070 */
[----:B--2---:R-:W2:Y:S01]  /*0b70*/  @P3 LDG.E R34, desc[UR12][R26.64+0x8] ;  /* 0x0000080c1a223981 */ /* 0x004ea2000c1e1900 */
[----:B01----:R-:W-:-:S03]  /*0b80*/  IMAD.WIDE R28, R31, 0x4, R6 ;  /* 0x000000041f1c7825 */ /* 0x003fc600078e0206 */
[----:B------:R-:W3:Y:S01]  /*0b90*/  @!P4 LDG.E R35, desc[UR12][R20.64+0x8] ;  /* 0x0000080c1423c981 */ /* 0x000ee2000c1e1900 */
[----:B------:R-:W-:-:S03]  /*0ba0*/  IMAD.WIDE R32, R31, 0x4, R8 ;  /* 0x000000041f207825 */ /* 0x000fc600078e0208 */
[----:B------:R0:W5:Y:S04]  /*0bb0*/  LDG.E R36, desc[UR12][R28.64+0x8] ;  /* 0x0000080c1c247981 */ /* 0x000168000c1e1900 */
[----:B------:R0:W5:Y:S01]  /*0bc0*/  LDG.E R32, desc[UR12][R32.64+0x8] ;  /* 0x0000080c20207981 */ /* 0x000162000c1e1900 */
[C---:B------:R-:W-:Y:S01]  /*0bd0*/  ISETP.GE.U32.AND P2, PT, R2.reuse, 0x3, PT ;  /* 0x000000030200780c */ /* 0x040fe20003f46070 */
[----:B------:R-:W-:Y:S02]  /*0be0*/  IMAD R37, R2, 0x4, R19 ;  /* 0x0000000402257824 */ /* 0x000fe400078e0213 */
        /* <DEDUP_REMOVED lines=9> */
.L_x_466:
[----:B-----5:R3:W-:Y:S04]  /*0c80*/  STS [R17+0x8], R36 ;  /* 0x0000082411007388 */ /* 0x0207e80000000800 */
[----:B------:R3:W-:Y:S01]  /*0c90*/  STS [R37+0x8], R32 ;  /* 0x0000082025007388 */ /* 0x0007e20000000800 */
[----:B------:R-:W-:Y:S05]  /*0ca0*/  @P0 BRA `(.L_x_465) ;  /* 0x0000000000b80947 */ /* 0x000fea0003800000 */
[C---:B------:R-:W-:Y:S02]  /*0cb0*/  ISETP.NE.AND P3, PT, R15.reuse, RZ, PT ;  /* 0x000000ff0f00720c */ /* 0x040fe40003f65270 */
[----:B------:R-:W-:-:S11]  /*0cc0*/  ISETP.GE.U32.AND P4, PT, R15, R4, PT ;  /* 0x000000040f00720c */ /* 0x000fd60003f86070 */
[----:B------:R-:W2:Y:S01]  /*0cd0*/  @P3 LDG.E R26, desc[UR12][R26.64+0xc] ;  /* 0x00000c0c1a1a3981 */ /* 0x000ea2000c1e1900 */
[----:B------:R-:W-:-:S03]  /*0ce0*/  IMAD.WIDE R6, R31, 0x4, R6 ;  /* 0x000000041f067825 */ /* 0x000fc600078e0206 */
[----:B------:R-:W4:Y:S01]  /*0cf0*/  @!P4 LDG.E R21, desc[UR12][R20.64+0xc] ;  /* 0x00000c0c1415c981 */ /* 0x000f22000c1e1900 */
[----:B------:R-:W-:-:S03]  /*0d00*/  IMAD.WIDE R8, R31, 0x4, R8 ;  /* 0x000000041f087825 */ /* 0x000fc600078e0208 */
[----:B------:R2:W5:Y:S04]  /*0d10*/  LDG.E R6, desc[UR12][R6.64+0xc] ;  /* 0x00000c0c06067981 */ /* 0x000568000c1e1900 */
[----:B------:R2:W5:Y:S01]  /*0d20*/  LDG.E R8, desc[UR12][R8.64+0xc] ;  /* 0x00000c0c08087981 */ /* 0x000562000c1e1900 */
[C---:B------:R-:W-:Y:S01]  /*0d30*/  ISETP.GE.U32.AND P2, PT, R2.reuse, 0x4, PT ;  /* 0x000000040200780c */ /* 0x040fe20003f46070 */
[----:B01----:R-:W-:Y:S02]  /*0d40*/  IMAD R29, R2, 0x4, R19 ;  /* 0x00000004021d7824 */ /* 0x003fe400078e0213 */
        /* <DEDUP_REMOVED lines=9> */
.L_x_467:
[----:B-----5:R4:W-:Y:S04]  /*0de0*/  STS [R17+0xc], R6 ;  /* 0x00000c0611007388 */ /* 0x0209e80000000800 */
[----:B------:R4:W-:Y:S01]  /*0df0*/  STS [R29+0xc], R8 ;  /* 0x00000c081d007388 */ /* 0x0009e20000000800 */
[----:B------:R-:W-:Y:S05]  /*0e00*/  BRA `(.L_x_465) ;  /* 0x0000000000607947 */ /* 0x000fea0003800000 */
.L_x_461:
[----:B------:R-:W-:Y:S05]  /*0e10*/  @P0 BRA `(.L_x_465) ;  /* 0x00000000005c0947 */ /* 0x000fea0003800000 */
[----:B------:R-:W0:Y:S08]  /*0e20*/  LDC.64 R6, c[0x0][0x388] ;  /* 0x0000e200ff067b82 */ /* 0x000e300000000a00 */
[----:B------:R-:W1:Y:S01]  /*0e30*/  LDC.64 R8, c[0x0][0x380] ;  /* 0x0000e000ff087b82 */ /* 0x000e620000000a00 */
[----:B0-----:R-:W-:-:S05]  /*0e40*/  IMAD.WIDE R6, R31, 0x4, R6 ;  /* 0x000000041f067825 */ /* 0x001fca00078e0206 */
[----:B------:R-:W2:Y:S01]  /*0e50*/  LDG.E R19, desc[UR12][R6.64] ;  /* 0x0000000c06137981 */ /* 0x000ea2000c1e1900 */
[----:B-1----:R-:W-:-:S03]  /*0e60*/  IMAD.WIDE R8, R31, 0x4, R8 ;  /* 0x000000041f087825 */ /* 0x002fc600078e0208 */
[----:B------:R-:W3:Y:S04]  /*0e70*/  LDG.E R21, desc[UR12][R6.64+0x4] ;  /* 0x0000040c06157981 */ /* 0x000ee8000c1e1900 */
[----:B------:R-:W4:Y:S04]  /*0e80*/  LDG.E R22, desc[UR12][R8.64] ;  /* 0x0000000c08167981 */ /* 0x000f28000c1e1900 */
[----:B------:R-:W5:Y:S04]  /*0e90*/  LDG.E R24, desc[UR12][R8.64+0x4] ;  /* 0x0000040c08187981 */ /* 0x000f68000c1e1900 */
[----:B------:R-:W5:Y:S04]  /*0ea0*/  LDG.E R23, desc[UR12][R6.64+0x8] ;  /* 0x0000080c06177981 */ /* 0x000f68000c1e1900 */
[----:B------:R-:W5:Y:S04]  /*0eb0*/  LDG.E R26, desc[UR12][R8.64+0x8] ;  /* 0x0000080c081a7981 */ /* 0x000f68000c1e1900 */
[----:B------:R-:W5:Y:S04]  /*0ec0*/  LDG.E R25, desc[UR12][R6.64+0xc] ;  /* 0x00000c0c06197981 */ /* 0x000f68000c1e1900 */
[----:B------:R-:W5:Y:S01]  /*0ed0*/  LDG.E R28, desc[UR12][R8.64+0xc] ;  /* 0x00000c0c081c7981 */ /* 0x000f62000c1e1900 */
[----:B------:R-:W-:-:S02]  /*0ee0*/  IADD3 R17, PT, PT, R17, R2, RZ ;  /* 0x0000000211117210 */ /* 0x000fc40007ffe0ff */
[----:B------:R-:W-:-:S03]  /*0ef0*/  LEA R20, R20, UR8, 0x2 ;  /* 0x0000000814147c11 */ /* 0x000fc6000f8e10ff */
[----:B------:R-:W-:Y:S02]  /*0f00*/  IMAD R17, R17, 0x4, R0 ;  /* 0x0000000411117824 */ /* 0x000fe400078e0200 */
[----:B--2---:R0:W-:Y:S04]  /*0f10*/  STS [R20], R19 ;  /* 0x0000001314007388 */ /* 0x0041e80000000800 */
[----:B----4-:R0:W-:Y:S04]  /*0f20*/  STS [R17], R22 ;  /* 0x0000001611007388 */ /* 0x0101e80000000800 */
[----:B---3--:R0:W-:Y:S04]  /*0f30*/  STS [R20+0x4], R21 ;  /* 0x0000041514007388 */ /* 0x0081e80000000800 */
[----:B-----5:R0:W-:Y:S04]  /*0f40*/  STS [R17+0x4], R24 ;  /* 0x0000041811007388 */ /* 0x0201e80000000800 */
[----:B------:R0:W-:Y:S04]  /*0f50*/  STS [R20+0x8], R23 ;  /* 0x0000081714007388 */ /* 0x0001e80000000800 */
[----:B------:R0:W-:Y:S04]  /*0f60*/  STS [R17+0x8], R26 ;  /* 0x0000081a11007388 */ /* 0x0001e80000000800 */
[----:B------:R0:W-:Y:S04]  /*0f70*/  STS [R20+0xc], R25 ;  /* 0x00000c1914007388 */ /* 0x0001e80000000800 */
[----:B------:R0:W-:Y:S02]  /*0f80*/  STS [R17+0xc], R28 ;  /* 0x00000c1c11007388 */ /* 0x0001e40000000800 */
.L_x_465:
[----:B------:R-:W-:Y:S05]  /*0f90*/  BSYNC.RECONVERGENT B1 ;  /* 0x0000000000017941 */ /* 0x000fea0003800200 */
.L_x_460:
[C---:B------:R-:W-:Y:S01]  /*0fa0*/  ISETP.GT.AND P2, PT, R2.reuse, 0x1, PT ;  /* 0x000000010200780c */ /* 0x040fe20003f44270 */
[----:B----4-:R-:W-:Y:S01]  /*0fb0*/  IMAD R6, R13, UR14, RZ ;  /* 0x0000000e0d067c24 */ /* 0x010fe2000f8e02ff */
[----:B01----:R-:W-:Y:S01]  /*0fc0*/  LEA R19, R2, UR7, 0x1 ;  /* 0x0000000702137c11 */ /* 0x003fe2000f8e08ff */
[C---:B------:R-:W-:Y:S01]  /*0fd0*/  IMAD R5, R14.reuse, R5, R2 ;  /* 0x000000050e057224 */ /* 0x040fe200078e0202 */
[----:B------:R-:W-:Y:S01]  /*0fe0*/  BSSY.RECONVERGENT B1, `(.L_x_468) ;  /* 0x00000a2000017945 */ /* 0x000fe20003800200 */
[----:B------:R-:W-:Y:S02]  /*0ff0*/  VIADD R31, R31, UR11 ;  /* 0x0000000b1f1f7c36 */ /* 0x000fe40008000000 */
[----:B------:R-:W-:Y:S02]  /*1000*/  IMAD R19, R14, R6, R19 ;  /* 0x000000060e137224 */ /* 0x000fe400078e0213 */
[----:B--2---:R-:W-:-:S04]  /*1010*/  IMAD R35, R2, R2, R5 ;  /* 0x0000000202237224 */ /* 0x004fc800078e0205 */
[----:B------:R-:W-:Y:S05]  /*1020*/  @P2 BRA `(.L_x_469) ;  /* 0x0000000000ac2947 */ /* 0x000fea0003800000 */
[----:B------:R-:W-:Y:S05]  /*1030*/  @P0 BRA `(.L_x_470) ;  /* 0x0000000800700947 */ /* 0x000fea0003800000 */
[----:B------:R-:W0:Y:S08]  /*1040*/  LDC.64 R8, c[0x0][0x388] ;  /* 0x0000e200ff087b82 */ /* 0x000e300000000a00 */
[----:B------:R-:W1:Y:S01]  /*1050*/  LDC.64 R6, c[0x0][0x380] ;  /* 0x0000e000ff067b82 */ /* 0x000e620000000a00 */
[----:B0-----:R-:W-:-:S05]  /*1060*/  IMAD.WIDE R8, R31, 0x4, R8 ;  /* 0x000000041f087825 */ /* 0x001fca00078e0208 */
[----:B------:R0:W5:Y:S01]  /*1070*/  LDG.E R21, desc[UR12][R8.64] ;  /* 0x0000000c08157981 */ /* 0x000162000c1e1900 */
[----:B-1----:R-:W-:-:S03]  /*1080*/  IMAD.WIDE R6, R31, 0x4, R6 ;  /* 0x000000041f067825 */ /* 0x002fc600078e0206 */
[----:B------:R0:W5:Y:S04]  /*1090*/  LDG.E R20, desc[UR12][R8.64+0x4] ;  /* 0x0000040c08147981 */ /* 0x000168000c1e1900 */
[----:B---3--:R0:W5:Y:S04]  /*10a0*/  LDG.E R17, desc[UR12][R8.64+0x8] ;  /* 0x0000080c08117981 */ /* 0x008168000c1e1900 */
[----:B------:R0:W5:Y:S04]  /*10b0*/  LDG.E R22, desc[UR12][R8.64+0xc] ;  /* 0x00000c0c08167981 */ /* 0x000168000c1e1900 */
[----:B------:R0:W5:Y:S04]  /*10c0*/  LDG.E R23, desc[UR12][R6.64] ;  /* 0x0000000c06177981 */ /* 0x000168000c1e1900 */
[----:B------:R0:W5:Y:S04]  /*10d0*/  LDG.E R24, desc[UR12][R6.64+0x4] ;  /* 0x0000040c06187981 */ /* 0x000168000c1e1900 */
[----:B------:R0:W5:Y:S04]  /*10e0*/  LDG.E R25, desc[UR12][R6.64+0x8] ;  /* 0x0000080c06197981 */ /* 0x000168000c1e1900 */
[----:B------:R0:W5:Y:S01]  /*10f0*/  LDG.E R33, desc[UR12][R6.64+0xc] ;  /* 0x00000c0c06217981 */ /* 0x000162000c1e1900 */
[C---:B------:R-:W-:Y:S01]  /*1100*/  ISETP.NE.AND P2, PT, R2.reuse, 0x1, PT ;  /* 0x000000010200780c */ /* 0x040fe20003f45270 */
[----:B------:R-:W-:Y:S01]  /*1110*/  IMAD R26, R35, UR7, RZ ;  /* 0x00000007231a7c24 */ /* 0x000fe2000f8e02ff */
[----:B------:R-:W-:-:S04]  /*1120*/  IADD3 R27, PT, PT, R2, -0x1, R19 ;  /* 0xffffffff021b7810 */ /* 0x000fc80007ffe013 */
[----:B------:R-:W-:Y:S01]  /*1130*/  LEA R26, R26, UR8, 0x2 ;  /* 0x000000081a1a7c11 */ /* 0x000fe2000f8e10ff */
[----:B------:R-:W-:-:S06]  /*1140*/  IMAD R28, R27, 0x4, R0 ;  /* 0x000000041b1c7824 */ /* 0x000fcc00078e0200 */
[----:B0-----:R-:W-:Y:S05]  /*1150*/  @P2 BRA `(.L_x_471) ;  /* 0x00000000003c2947 */ /* 0x001fea0003800000 */
[C---:B------:R-:W-:Y:S02]  /*1160*/  ISETP.GE.AND P2, PT, R16.reuse, 0x1, PT ;  /* 0x000000011000780c */ /* 0x040fe40003f46270 */
[----:B------:R-:W-:-:S11]  /*1170*/  ISETP.GE.U32.AND P3, PT, R16, R3, PT ;  /* 0x000000031000720c */ /* 0x000fd60003f66070 */
[----:B------:R-:W0:Y:S01]  /*1180*/  @P2 LDC.64 R8, c[0x0][0x380] ;  /* 0x0000e000ff082b82 */ /* 0x000e220000000a00 */
[C---:B------:R-:W-:Y:S01]  /*1190*/  @P2 VIADD R27, R31.reuse, 0xffffffff ;  /* 0xffffffff1f1b2836 */ /* 0x040fe20000000000 */
[----:B------:R-:W-:-:S06]  /*11a0*/  @!P3 IADD3 R29, PT, PT, R31, UR7, RZ ;  /* 0x000000071f1dbc10 */ /* 0x000fcc000fffe0ff */
[----:B------:R-:W1:Y:S01]  /*11b0*/  @!P3 LDC.64 R6, c[0x0][0x380] ;  /* 0x0000e000ff06bb82 */ /* 0x000e620000000a00 */
[----:B0-----:R-:W-:-:S06]  /*11c0*/  @P2 IMAD.WIDE R8, R27, 0x4, R8 ;  /* 0x000000041b082825 */ /* 0x001fcc00078e0208 */
[----:B------:R-:W2:Y:S01]  /*11d0*/  @P2 LDG.E R8, desc[UR12][R8.64] ;  /* 0x0000000c08082981 */ /* 0x000ea2000c1e1900 */
[----:B-1----:R-:W-:-:S06]  /*11e0*/  @!P3 IMAD.WIDE R6, R29, 0x4, R6 ;  /* 0x000000041d06b825 */ /* 0x002fcc00078e0206 */
[----:B------:R-:W3:Y:S01]  /*11f0*/  @!P3 LDG.E R6, desc[UR12][R6.64] ;  /* 0x0000000c0606b981 */ /* 0x000ee2000c1e1900 */
[C---:B------:R-:W-:Y:S02]  /*1200*/  @!P3 VIADD R27, R19.reuse, UR7 ;  /* 0x00000007131bbc36 */ /* 0x040fe40008000000 */
[--C-:B------:R-:W-:Y:S02]  /*1210*/  @P2 IMAD R29, R19, 0x4, R0.reuse ;  /* 0x00000004131d2824 */ /* 0x100fe400078e0200 */
[----:B------:R-:W-:-:S03]  /*1220*/  @!P3 IMAD R27, R27, 0x4, R0 ;  /* 0x000000041b1bb824 */ /* 0x000fc600078e0200 */
[----:B--2---:R0:W-:Y:S04]  /*1230*/  @P2 STS [R29], R8 ;  /* 0x000000081d002388 */ /* 0x0041e80000000800 */
[----:B---3--:R0:W-:Y:S02]  /*1240*/  @!P3 STS [R27+0x4], R6 ;  /* 0x000004061b00b388 */ /* 0x0081e40000000800 */
.L_x_471:
[----:B-----5:R1:W-:Y:S04]  /*1250*/  STS [R26], R21 ;  /* 0x000000151a007388 */ /* 0x0203e80000000800 */
[----:B------:R1:W-:Y:S04]  /*1260*/  STS [R28+0x4], R23 ;  /* 0x000004171c007388 */ /* 0x0003e80000000800 */
[----:B------:R1:W-:Y:S04]  /*1270*/  STS [R26+0x4], R20 ;  /* 0x000004141a007388 */ /* 0x0003e80000000800 */
[----:B------:R1:W-:Y:S04]  /*1280*/  STS [R28+0x8], R24 ;  /* 0x000008181c007388 */ /* 0x0003e80000000800 */
[----:B------:R1:W-:Y:S04]  /*1290*/  STS [R26+0x8], R17 ;  /* 0x000008111a007388 */ /* 0x0003e80000000800 */
[----:B------:R1:W-:Y:S04]  /*12a0*/  STS [R28+0xc], R25 ;  /* 0x00000c191c007388 */ /* 0x0003e80000000800 */
[----:B------:R1:W-:Y:S04]  /*12b0*/  STS [R26+0xc], R22 ;  /* 0x00000c161a007388 */ /* 0x0003e80000000800 */
[----:B------:R1:W-:Y:S01]  /*12c0*/  STS [R28+0x10], R33 ;  /* 0x000010211c007388 */ /* 0x0003e20000000800 */
[----:B------:R-:W-:Y:S05]  /*12d0*/  BRA `(.L_x_470) ;  /* 0x0000000400c87947 */ /* 0x000fea0003800000 */
.L_x_469:
[----:B------:R-:W0:Y:S01]  /*12e0*/  LDC.64 R6, c[0x0][0x388] ;  /* 0x0000e200ff067b82 */ /* 0x000e220000000a00 */
[----:B------:R-:W-:Y:S01]  /*12f0*/  IMAD.IADD R22, R13, 0x1, R2 ;  /* 0x000000010d167824 */ /* 0x000fe200078e0202 */
[-C--:B---3--:R-:W-:Y:S01]  /*1300*/  IADD3 R17, PT, PT, R19, R2.reuse, RZ ;  /* 0x0000000213117210 */ /* 0x088fe20007ffe0ff */
[----:B------:R-:W-:Y:S01]  /*1310*/  UIADD3 UR9, UPT, UPT, -UR11, URZ, URZ ;  /* 0x000000ff0b097290 */ /* 0x000fe2000fffe1ff */
[----:B------:R-:W-:Y:S01]  /*1320*/  IMAD R39, R5, UR7, RZ ;  /* 0x0000000705277c24 */ /* 0x000fe2000f8e02ff */
[----:B------:R-:W-:Y:S01]  /*1330*/  BSSY.RECONVERGENT B2, `(.L_x_472) ;  /* 0x000003c000027945 */ /* 0x000fe20003800200 */
[----:B------:R-:W-:Y:S02]  /*1340*/  IMAD R22, R22, R2, R5 ;  /* 0x0000000216167224 */ /* 0x000fe400078e0205 */
[----:B------:R-:W1:Y:S01]  /*1350*/  LDC.64 R8, c[0x0][0x380] ;  /* 0x0000e000ff087b82 */ /* 0x000e620000000a00 */
[----:B------:R-:W-:Y:S01]  /*1360*/  IMAD.IADD R27, R30, 0x1, R17 ;  /* 0x000000011e1b7824 */ /* 0x000fe200078e0211 */
[----:B------:R-:W-:Y:S01]  /*1370*/  LEA R39, R39, UR8, 0x2 ;  /* 0x0000000827277c11 */ /* 0x000fe2000f8e10ff */
[----:B------:R-:W-:-:S02]  /*1380*/  IMAD R38, R22, UR7, RZ ;  /* 0x0000000716267c24 */ /* 0x000fc4000f8e02ff */
[--C-:B------:R-:W-:Y:S01]  /*1390*/  IMAD R21, R13, UR11, R31.reuse ;  /* 0x0000000b0d157c24 */ /* 0x100fe2000f8e021f */
[----:B------:R-:W-:Y:S01]  /*13a0*/  LEA R34, R27, R0, 0x2 ;  /* 0x000000001b227211 */ /* 0x000fe200078e10ff */
[C---:B------:R-:W-:Y:S01]  /*13b0*/  IMAD.IADD R23, R31.reuse, 0x1, -R2 ;  /* 0x000000011f177824 */ /* 0x040fe200078e0a02 */
[----:B------:R-:W-:Y:S01]  /*13c0*/  LEA R38, R38, UR8, 0x2 ;  /* 0x0000000826267c11 */ /* 0x000fe2000f8e10ff */
[----:B------:R-:W-:Y:S02]  /*13d0*/  VIADD R25, R31, UR7 ;  /* 0x000000071f197c36 */ /* 0x000fe40008000000 */
[----:B------:R-:W-:Y:S02]  /*13e0*/  IMAD R29, R2, UR9, R31 ;  /* 0x00000009021d7c24 */ /* 0x000fe4000f8e021f */
[----:B------:R-:W-:Y:S02]  /*13f0*/  IMAD R17, R17, 0x4, R0 ;  /* 0x0000000411117824 */ /* 0x000fe400078e0200 */
[----:B0-----:R-:W-:-:S04]  /*1400*/  IMAD.WIDE R20, R21, 0x4, R6 ;  /* 0x0000000415147825 */ /* 0x001fc800078e0206 */
[----:B------:R-:W-:-:S04]  /*1410*/  IMAD.WIDE R26, R29, 0x4, R6 ;  /* 0x000000041d1a7825 */ /* 0x000fc800078e0206 */
[----:B-1----:R-:W-:-:S04]  /*1420*/  IMAD.WIDE R22, R23, 0x4, R8 ;  /* 0x0000000417167825 */ /* 0x002fc800078e0208 */
[----:B------:R-:W-:Y:S01]  /*1430*/  IMAD.WIDE R24, R25, 0x4, R8 ;  /* 0x0000000419187825 */ /* 0x000fe200078e0208 */
[----:B------:R-:W-:Y:S06]  /*1440*/  @P0 BRA `(.L_x_473) ;  /* 0x0000000000a80947 */ /* 0x000fec0003800000 */
[C---:B------:R-:W-:Y:S02]  /*1450*/  ISETP.NE.AND P3, PT, R15.reuse, RZ, PT ;  /* 0x000000ff0f00720c */ /* 0x040fe40003f65270 */
[----:B------:R-:W-:Y:S02]  /*1460*/  ISETP.GE.U32.AND P4, PT, R15, R4, PT ;  /* 0x000000040f00720c */ /* 0x000fe40003f86070 */
[----:B------:R-:W-:-:S09]  /*1470*/  ISETP.GE.AND P5, PT, R16, 0x1, PT ;  /* 0x000000011000780c */ /* 0x000fd20003fa6270 */
[----:B------:R-:W2:Y:S04]  /*1480*/  @P3 LDG.E R42, desc[UR12][R26.64] ;  /* 0x0000000c1a2a3981 */ /* 0x000ea8000c1e1900 */
[----:B------:R-:W3:Y:S04]  /*1490*/  @!P4 LDG.E R43, desc[UR12][R20.64] ;  /* 0x0000000c142bc981 */ /* 0x000ee8000c1e1900 */
[----:B------:R-:W4:Y:S01]  /*14a0*/  @P5 LDG.E R44, desc[UR12][R22.64] ;  /* 0x0000000c162c5981 */ /* 0x000f22000c1e1900 */
[----:B------:R-:W-:Y:S01]  /*14b0*/  @P5 IMAD R45, R19, 0x4, R0 ;  /* 0x00000004132d5824 */ /* 0x000fe200078e0200 */
[CC--:B------:R-:W-:Y:S01]  /*14c0*/  ISETP.GE.U32.AND P2, PT, R16.reuse, R3.reuse, PT ;  /* 0x000000031000720c */ /* 0x0c0fe20003f46070 */
[----:B------:R-:W-:Y:S01]  /*14d0*/  IMAD.WIDE R28, R31, 0x4, R6 ;  /* 0x000000041f1c7825 */ /* 0x000fe200078e0206 */
[----:B------:R-:W-:-:S03]  /*14e0*/  ISETP.GE.U32.AND P6, PT, R16, R3, PT ;  /* 0x000000031000720c */ /* 0x000fc60003fc6070 */
[C-C-:B------:R-:W-:Y:S01]  /*14f0*/  IMAD.WIDE R36, R31.reuse, 0x4, R8.reuse ;  /* 0x000000041f247825 */ /* 0x140fe200078e0208 */
[----:B------:R0:W5:Y:S05]  /*1500*/  LDG.E R40, desc[UR12][R28.64] ;  /* 0x0000000c1c287981 */ /* 0x00016a000c1e1900 */
[----:B------:R1:W5:Y:S01]  /*1510*/  LDG.E R36, desc[UR12][R36.64] ;  /* 0x0000000c24247981 */ /* 0x000362000c1e1900 */
[----:B------:R-:W-:-:S03]  /*1520*/  IMAD.WIDE R32, R31, 0x4, R8 ;  /* 0x000000041f207825 */ /* 0x000fc600078e0208 */
[----:B------:R-:W5:Y:S01]  /*1530*/  @!P2 LDG.E R41, desc[UR12][R24.64] ;  /* 0x0000000c1829a981 */ /* 0x000f62000c1e1900 */
[----:B0-----:R-:W-:-:S03]  /*1540*/  IMAD.WIDE R28, R31, 0x4, R6 ;  /* 0x000000041f1c7825 */ /* 0x001fc600078e0206 */
[----:B------:R-:W5:Y:S01]  /*1550*/  LDG.E R32, desc[UR12][R32.64+0x4] ;  /* 0x0000040c20207981 */ /* 0x000f62000c1e1900 */
[----:B-1----:R-:W-:-:S03]  /*1560*/  IMAD R37, R35, UR7, RZ ;  /* 0x0000000723257c24 */ /* 0x002fc6000f8e02ff */
[----:B------:R0:W5:Y:S02]  /*1570*/  LDG.E R28, desc[UR12][R28.64+0x4] ;  /* 0x0000040c1c1c7981 */ /* 0x000164000c1e1900 */
[----:B0-----:R-:W-:Y:S02]  /*1580*/  LEA R29, R37, UR8, 0x2 ;  /* 0x00000008251d7c11 */ /* 0x001fe4000f8e10ff */
[----:B--2---:R0:W-:Y:S01]  /*1590*/  @P3 STS [R39], R42 ;  /* 0x0000002a27003388 */ /* 0x0041e20000000800 */
[----:B------:R-:W-:-:S03]  /*15a0*/  ISETP.NE.AND P3, PT, R15, RZ, PT ;  /* 0x000000ff0f00720c */ /* 0x000fc60003f65270 */
[----:B---3--:R1:W-:Y:S01]  /*15b0*/  @!P4 STS [R38], R43 ;  /* 0x0000002b2600c388 */ /* 0x0083e20000000800 */
[----:B------:R-:W-:-:S03]  /*15c0*/  ISETP.GE.U32.AND P4, PT, R15, R4, PT ;  /* 0x000000040f00720c */ /* 0x000fc60003f86070 */
[----:B----4-:R2:W-:Y:S01]  /*15d0*/  @P5 STS [R45], R44 ;  /* 0x0000002c2d005388 */ /* 0x0105e20000000800 */
[----:B------:R-:W-:-:S05]  /*15e0*/  ISETP.GE.AND P5, PT, R16, 0x1, PT ;  /* 0x000000011000780c */ /* 0x000fca0003fa6270 */
[----:B0-----:R-:W3:Y:S04]  /*15f0*/  @P3 LDG.E R42, desc[UR12][R26.64+0x4] ;  /* 0x0000040c1a2a3981 */ /* 0x001ee8000c1e1900 */
[----:B------:R-:W4:Y:S04]  /*1600*/  @!P4 LDG.E R37, desc[UR12][R20.64+0x4] ;  /* 0x0000040c1425c981 */ /* 0x000f28000c1e1900 */
[----:B-1----:R-:W4:Y:S04]  /*1610*/  @P5 LDG.E R43, desc[UR12][R22.64+0x4] ;  /* 0x0000040c162b5981 */ /* 0x002f28000c1e1900 */
[----:B--2---:R-:W2:Y:S01]  /*1620*/  @!P6 LDG.E R45, desc[UR12][R24.64+0x4] ;  /* 0x0000040c182de981 */ /* 0x004ea2000c1e1900 */
[----:B------:R-:W-:-:S02]  /*1630*/  IMAD R33, R35, UR7, RZ ;  /* 0x0000000723217c24 */ /* 0x000fc4000f8e02ff */
[----:B------:R-:W-:Y:S01]  /*1640*/  @P5 IMAD R44, R19, 0x4, R0 ;  /* 0x00000004132c5824 */ /* 0x000fe200078e0200 */
[----:B-----5:R0:W-:Y:S02]  /*1650*/  @!P2 STS [R34+0x4], R41 ;  /* 0x000004292200a388 */ /* 0x0201e40000000800 */
[----:B------:R-:W-:Y:S02]  /*1660*/  LEA R33, R33, UR8, 0x2 ;  /* 0x0000000821217c11 */ /* 0x000fe4000f8e10ff */
[----:B------:R0:W-:Y:S04]  /*1670*/  STS [R29], R40 ;  /* 0x000000281d007388 */ /* 0x0001e80000000800 */
[----:B------:R0:W-:Y:S04]  /*1680*/  STS [R17], R36 ;  /* 0x0000002411007388 */ /* 0x0001e80000000800 */
[----:B---3--:R0:W-:Y:S04]  /*1690*/  @P3 STS [R39+0x4], R42 ;  /* 0x0000042a27003388 */ /* 0x0081e80000000800 */
[----:B----4-:R0:W-:Y:S04]  /*16a0*/  @!P4 STS [R38+0x4], R37 ;  /* 0x000004252600c388 */ /* 0x0101e80000000800 */
[----:B------:R0:W-:Y:S04]  /*16b0*/  @P5 STS [R44+0x4], R43 ;  /* 0x0000042b2c005388 */ /* 0x0001e80000000800 */
[----:B--2---:R0:W-:Y:S04]  /*16c0*/  @!P6 STS [R34+0x8], R45 ;  /* 0x0000082d2200e388 */ /* 0x0041e80000000800 */
[----:B------:R0:W-:Y:S04]  /*16d0*/  STS [R33+0x4], R28 ;  /* 0x0000041c21007388 */ /* 0x0001e80000000800 */
[----:B------:R0:W-:Y:S02]  /*16e0*/  STS [R17+0x4], R32 ;  /* 0x0000042011007388 */ /* 0x0001e40000000800 */
.L_x_473:
[----:B------:R-:W-:Y:S05]  /*16f0*/  BSYNC.RECONVERGENT B2 ;  /* 0x0000000000027941 */ /* 0x000fea0003800200 */
.L_x_472:
[----:B------:R-:W-:Y:S05]  /*1700*/  @P0 BRA `(.L_x_470) ;  /* 0x0000000000bc0947 */ /* 0x000fea0003800000 */
[C---:B------:R-:W-:Y:S02]  /*1710*/  ISETP.NE.AND P3, PT, R15.reuse, RZ, PT ;  /* 0x000000ff0f00720c */ /* 0x040fe40003f65270 */
[----:B------:R-:W-:-:S11]  /*1720*/  ISETP.GE.U32.AND P4, PT, R15, R4, PT ;  /* 0x000000040f00720c */ /* 0x000fd60003f86070 */
[----:B0-----:R-:W2:Y:S01]  /*1730*/  @P3 LDG.E R36, desc[UR12][R26.64+0x8] ;  /* 0x0000080c1a243981 */ /* 0x001ea2000c1e1900 */
[----:B------:R-:W-:-:S03]  /*1740*/  IMAD.WIDE R28, R31, 0x4, R6 ;  /* 0x000000041f1c7825 */ /* 0x000fc600078e0206 */
[----:B------:R-:W3:Y:S01]  /*1750*/  @!P4 LDG.E R37, desc[UR12][R20.64+0x8] ;  /* 0x0000080c1425c981 */ /* 0x000ee2000c1e1900 */
[----:B------:R-:W-:-:S03]  /*1760*/  IMAD.WIDE R32, R31, 0x4, R8 ;  /* 0x000000041f207825 */ /* 0x000fc600078e0208 */
[----:B------:R0:W5:Y:S04]  /*1770*/  LDG.E R40, desc[UR12][R28.64+0x8] ;  /* 0x0000080c1c287981 */ /* 0x000168000c1e1900 */
[----:B------:R0:W5:Y:S01]  /*1780*/  LDG.E R32, desc[UR12][R32.64+0x8] ;  /* 0x0000080c20207981 */ /* 0x000162000c1e1900 */
[----:B------:R-:W-:Y:S01]  /*1790*/  ISETP.NE.AND P2, PT, R2, 0x2, PT ;  /* 0x000000020200780c */ /* 0x000fe20003f45270 */
[----:B------:R-:W-:-:S05]  /*17a0*/  IMAD R41, R35, UR7, RZ ;  /* 0x0000000723297c24 */ /* 0x000fca000f8e02ff */
[----:B------:R-:W-:Y:S01]  /*17b0*/  LEA R41, R41, UR8, 0x2 ;  /* 0x0000000829297c11 */ /* 0x000fe2000f8e10ff */
[----:B--2---:R0:W-:Y:S04]  /*17c0*/  @P3 STS [R39+0x8], R36 ;  /* 0x0000082427003388 */ /* 0x0041e80000000800 */
[----:B---3--:R0:W-:Y:S02]  /*17d0*/  @!P4 STS [R38+0x8], R37 ;  /* 0x000008252600c388 */ /* 0x0081e40000000800 */
[----:B------:R-:W-:Y:S05]  /*17e0*/  @!P2 BRA `(.L_x_474) ;  /* 0x00000000001ca947 */ /* 0x000fea0003800000 */
[C---:B------:R-:W-:Y:S02]  /*17f0*/  ISETP.GE.AND P2, PT, R16.reuse, 0x1, PT ;  /* 0x000000011000780c */ /* 0x040fe40003f46270 */
[----:B------:R-:W-:-:S11]  /*1800*/  ISETP.GE.U32.AND P3, PT, R16, R3, PT ;  /* 0x000000031000720c */ /* 0x000fd60003f66070 */
[----:B0-----:R-:W2:Y:S04]  /*1810*/  @P2 LDG.E R28, desc[UR12][R22.64+0x8] ;  /* 0x0000080c161c2981 */ /* 0x001ea8000c1e1900 */
[----:B------:R-:W3:Y:S01]  /*1820*/  @!P3 LDG.E R29, desc[UR12][R24.64+0x8] ;  /* 0x0000080c181db981 */ /* 0x000ee2000c1e1900 */
[----:B------:R-:W-:-:S05]  /*1830*/  @P2 IMAD R33, R19, 0x4, R0 ;  /* 0x0000000413212824 */ /* 0x000fca00078e0200 */
[----:B--2---:R1:W-:Y:S04]  /*1840*/  @P2 STS [R33+0x8], R28 ;  /* 0x0000081c21002388 */ /* 0x0043e80000000800 */
[----:B---3--:R1:W-:Y:S02]  /*1850*/  @!P3 STS [R34+0xc], R29 ;  /* 0x00000c1d2200b388 */ /* 0x0083e40000000800 */
.L_x_474:
[----:B-----5:R2:W-:Y:S04]  /*1860*/  STS [R41+0x8], R40 ;  /* 0x0000082829007388 */ /* 0x0205e80000000800 */
[----:B------:R2:W-:Y:S01]  /*1870*/  STS [R17+0x8], R32 ;  /* 0x0000082011007388 */ /* 0x0005e20000000800 */
[----:B------:R-:W-:Y:S05]  /*1880*/  @P0 BRA `(.L_x_470) ;  /* 0x00000000005c0947 */ /* 0x000fea0003800000 */
[C---:B------:R-:W-:Y:S02]  /*1890*/  ISETP.NE.AND P2, PT, R15.reuse, RZ, PT ;  /* 0x000000ff0f00720c */ /* 0x040fe40003f45270 */
[----:B------:R-:W-:-:S11]  /*18a0*/  ISETP.GE.U32.AND P3, PT, R15, R4, PT ;  /* 0x000000040f00720c */ /* 0x000fd60003f66070 */
[----:B------:R-:W3:Y:S01]  /*18b0*/  @P2 LDG.E R26, desc[UR12][R26.64+0xc] ;  /* 0x00000c0c1a1a2981 */ /* 0x000ee2000c1e1900 */
[----:B------:R-:W-:-:S03]  /*18c0*/  IMAD.WIDE R6, R31, 0x4, R6 ;  /* 0x000000041f067825 */ /* 0x000fc600078e0206 */
[----:B------:R-:W4:Y:S01]  /*18d0*/  @!P3 LDG.E R21, desc[UR12][R20.64+0xc] ;  /* 0x00000c0c1415b981 */ /* 0x000f22000c1e1900 */
[----:B------:R-:W-:-:S03]  /*18e0*/  IMAD.WIDE R8, R31, 0x4, R8 ;  /* 0x000000041f087825 */ /* 0x000fc600078e0208 */
[----:B------:R2:W5:Y:S04]  /*18f0*/  LDG.E R6, desc[UR12][R6.64+0xc] ;  /* 0x00000c0c06067981 */ /* 0x000568000c1e1900 */
[----:B------:R2:W5:Y:S01]  /*1900*/  LDG.E R8, desc[UR12][R8.64+0xc] ;  /* 0x00000c0c08087981 */ /* 0x000562000c1e1900 */
[----:B------:R-:W-:Y:S01]  /*1910*/  ISETP.GE.U32.AND P4, PT, R2, 0x4, PT ;  /* 0x000000040200780c */ /* 0x000fe20003f86070 */
[----:B01----:R-:W-:-:S05]  /*1920*/  IMAD R28, R35, UR7, RZ ;  /* 0x00000007231c7c24 */ /* 0x003fca000f8e02ff */
[----:B------:R-:W-:Y:S01]  /*1930*/  LEA R29, R28, UR8, 0x2 ;  /* 0x000000081c1d7c11 */ /* 0x000fe2000f8e10ff */
[----:B---3--:R2:W-:Y:S04]  /*1940*/  @P2 STS [R39+0xc], R26 ;  /* 0x00000c1a27002388 */ /* 0x0085e80000000800 */
[----:B----4-:R2:W-:Y:S02]  /*1950*/  @!P3 STS [R38+0xc], R21 ;  /* 0x00000c152600b388 */ /* 0x0105e40000000800 */
[----:B------:R-:W-:Y:S05]  /*1960*/  @!P4 BRA `(.L_x_475) ;  /* 0x00000000001cc947 */ /* 0x000fea0003800000 */
[C---:B------:R-:W-:Y:S02]  /*1970*/  ISETP.GE.AND P2, PT, R16.reuse, 0x1, PT ;  /* 0x000000011000780c */ /* 0x040fe40003f46270 */
[----:B------:R-:W-:-:S11]  /*1980*/  ISETP.GE.U32.AND P3, PT, R16, R3, PT ;  /* 0x000000031000720c */ /* 0x000fd60003f66070 */
[----:B------:R-:W3:Y:S04]  /*1990*/  @P2 LDG.E R22, desc[UR12][R22.64+0xc] ;  /* 0x00000c0c16162981 */ /* 0x000ee8000c1e1900 */
[----:B------:R-:W4:Y:S01]  /*19a0*/  @!P3 LDG.E R25, desc[UR12][R24.64+0xc] ;  /* 0x00000c0c1819b981 */ /* 0x000f22000c1e1900 */
[----:B--2---:R-:W-:-:S05]  /*19b0*/  @P2 IMAD R7, R19, 0x4, R0 ;  /* 0x0000000413072824 */ /* 0x004fca00078e0200 */
[----:B---3--:R0:W-:Y:S04]  /*19c0*/  @P2 STS [R7+0xc], R22 ;  /* 0x00000c1607002388 */ /* 0x0081e80000000800 */
[----:B----4-:R0:W-:Y:S02]  /*19d0*/  @!P3 STS [R34+0x10], R25 ;  /* 0x000010192200b388 */ /* 0x0101e40000000800 */
.L_x_475:
[----:B-----5:R4:W-:Y:S04]  /*19e0*/  STS [R29+0xc], R6 ;  /* 0x00000c061d007388 */ /* 0x0209e80000000800 */
[----:B------:R4:W-:Y:S02]  /*19f0*/  STS [R17+0xc], R8 ;  /* 0x00000c0811007388 */ /* 0x0009e40000000800 */
.L_x_470:
[----:B------:R-:W-:Y:S05]  /*1a00*/  BSYNC.RECONVERGENT B1 ;  /* 0x0000000000017941 */ /* 0x000fea0003800200 */
.L_x_468:
[C---:B------:R-:W-:Y:S01]  /*1a10*/  ISETP.GT.AND P2, PT, R2.reuse, 0x2, PT ;  /* 0x000000020200780c */ /* 0x040fe20003f44270 */
[----:B------:R-:W-:Y:S01]  /*1a20*/  BSSY.RECONVERGENT B1, `(.L_x_476) ;  /* 0x00000c3000017945 */ /* 0x000fe20003800200 */
[----:B01234-:R-:W-:Y:S01]  /*1a30*/  LEA R17, R2, UR7, 0x1 ;  /* 0x0000000702117c11 */ /* 0x01ffe2000f8e08ff */
[----:B------:R-:W-:Y:S02]  /*1a40*/  VIADD R31, R31, UR11 ;  /* 0x0000000b1f1f7c36 */ /* 0x000fe40008000000 */
[----:B------:R-:W-:Y:S01]  /*1a50*/  IMAD.IADD R35, R35, 0x1, R2 ;  /* 0x0000000123237824 */ /* 0x000fe200078e0202 */
[----:B------:R-:W-:-:S05]  /*1a60*/  IADD3 R19, PT, PT, R17, R19, RZ ;  /* 0x0000001311137210 */ /* 0x000fca0007ffe0ff */
[----:B------:R-:W-:Y:S02]  /*1a70*/  VIADD R37, R19, UR7 ;  /* 0x0000000713257c36 */ /* 0x000fe40008000000 */
[----:B------:R-:W-:Y:S05]  /*1a80*/  @P2 BRA `(.L_x_477) ;  /* 0x0000000000d42947 */ /* 0x000fea0003800000 */
[----:B------:R-:W0:Y:S02]  /*1a90*/  LDCU.64 UR16, c[0x0][0x380] ;  /* 0x00007000ff1077ac */ /* 0x000e240008000a00 */
[----:B0-----:R-:W-:Y:S01]  /*1aa0*/  IMAD.U32 R6, RZ, RZ, UR16 ;  /* 0x00000010ff067e24 */ /* 0x001fe2000f8e00ff */
[----:B------:R-:W-:Y:S01]  /*1ab0*/  MOV R7, UR17 ;  /* 0x0000001100077c02 */ /* 0x000fe20008000f00 */
[----:B------:R-:W-:Y:S06]  /*1ac0*/  @P0 BRA `(.L_x_478) ;  /* 0x0000000800e00947 */ /* 0x000fec0003800000 */
[----:B------:R-:W0:Y:S01]  /*1ad0*/  LDC.64 R8, c[0x0][0x388] ;  /* 0x0000e200ff087b82 */ /* 0x000e220000000a00 */
[----:B------:R-:W-:-:S04]  /*1ae0*/  IMAD.WIDE R24, R31, 0x4, R6 ;  /* 0x000000041f187825 */ /* 0x000fc800078e0206 */
[----:B------:R-:W-:Y:S02]  /*1af0*/  IMAD.WIDE R22, R31, 0x4, R6 ;  /* 0x000000041f167825 */ /* 0x000fe400078e0206 */
[----:B------:R1:W5:Y:S01]  /*1b00*/  LDG.E R24, desc[UR12][R24.64] ;  /* 0x0000000c18187981 */ /* 0x000362000c1e1900 */
[----:B------:R-:W2:Y:S01]  /*1b10*/  LDC.64 R20, c[0x0][0x388] ;  /* 0x0000e200ff147b82 */ /* 0x000ea20000000a00 */
[--C-:B------:R-:W-:Y:S02]  /*1b20*/  IMAD.IADD R39, R37, 0x1, R2.reuse ;  /* 0x0000000125277824 */ /* 0x100fe400078e0202 */
[----:B------:R-:W-:Y:S01]  /*1b30*/  IMAD R36, R35, UR7, RZ ;  /* 0x0000000723247c24 */ /* 0x000fe2000f8e02ff */
[----:B------:R-:W5:Y:S01]  /*1b40*/  LDG.E R26, desc[UR12][R22.64+0x4] ;  /* 0x0000040c161a7981 */ /* 0x000f62000c1e1900 */
[--C-:B------:R-:W-:Y:S02]  /*1b50*/  IMAD.IADD R41, R19, 0x1, R2.reuse ;  /* 0x0000000113297824 */ /* 0x100fe400078e0202 */
[C---:B------:R-:W-:Y:S01]  /*1b60*/  VIADD R37, R31.reuse, UR7 ;  /* 0x000000071f257c36 */ /* 0x040fe20008000000 */
[----:B------:R-:W5:Y:S01]  /*1b70*/  LDG.E R27, desc[UR12][R22.64+0x8] ;  /* 0x0000080c161b7981 */ /* 0x000f62000c1e1900 */
[C---:B-1----:R-:W-:Y:S01]  /*1b80*/  IMAD.IADD R25, R31.reuse, 0x1, -R2 ;  /* 0x000000011f197824 */ /* 0x042fe200078e0a02 */
[----:B------:R-:W-:Y:S01]  /*1b90*/  ISETP.NE.AND P2, PT, R2, 0x2, PT ;  /* 0x000000020200780c */ /* 0x000fe20003f45270 */
[----:B0-----:R-:W-:Y:S01]  /*1ba0*/  IMAD.WIDE R8, R31, 0x4, R8 ;  /* 0x000000041f087825 */ /* 0x001fe200078e0208 */
[----:B------:R0:W5:Y:S01]  /*1bb0*/  LDG.E R28, desc[UR12][R22.64+0xc] ;  /* 0x00000c0c161c7981 */ /* 0x000162000c1e1900 */
[----:B------:R-:W-:-:S02]  /*1bc0*/  LEA R36, R36, UR8, 0x2 ;  /* 0x0000000824247c11 */ /* 0x000fc4000f8e10ff */
[----:B--2---:R-:W-:Y:S01]  /*1bd0*/  IMAD.WIDE R20, R31, 0x4, R20 ;  /* 0x000000041f147825 */ /* 0x004fe200078e0214 */
[----:B------:R1:W5:Y:S01]  /*1be0*/  LDG.E R29, desc[UR12][R8.64] ;  /* 0x0000000c081d7981 */ /* 0x000362000c1e1900 */
[----:B0-----:R-:W-:Y:S02]  /*1bf0*/  LEA R22, R19, R0, 0x2 ;  /* 0x0000000013167211 */ /* 0x001fe400078e10ff */
[--C-:B------:R-:W-:Y:S01]  /*1c00*/  IMAD R39, R39, 0x4, R0.reuse ;  /* 0x0000000427277824 */ /* 0x100fe200078e0200 */
[----:B------:R-:W5:Y:S01]  /*1c10*/  LDG.E R32, desc[UR12][R20.64+0x4] ;  /* 0x0000040c14207981 */ /* 0x000f62000c1e1900 */
[----:B------:R-:W-:-:S03]  /*1c20*/  IMAD R41, R41, 0x4, R0 ;  /* 0x0000000429297824 */ /* 0x000fc600078e0200 */
[----:B------:R-:W5:Y:S01]  /*1c30*/  LDG.E R33, desc[UR12][R20.64+0x8] ;  /* 0x0000080c14217981 */ /* 0x000f62000c1e1900 */
[----:B-1----:R-:W-:-:S03]  /*1c40*/  IMAD.WIDE R8, R25, 0x4, R6 ;  /* 0x0000000419087825 */ /* 0x002fc600078e0206 */
[----:B------:R0:W5:Y:S02]  /*1c50*/  LDG.E R34, desc[UR12][R20.64+0xc] ;  /* 0x00000c0c14227981 */ /* 0x000164000c1e1900 */
[----:B0-----:R-:W-:Y:S01]  /*1c60*/  IMAD.WIDE R20, R37, 0x4, R6 ;  /* 0x0000000425147825 */ /* 0x001fe200078e0206 */
[----:B------:R-:W-:Y:S06]  /*1c70*/  @!P1 BRA `(.L_x_479) ;  /* 0x0000000000189947 */ /* 0x000fec0003800000 */
[C---:B------:R-:W-:Y:S02]  /*1c80*/  ISETP.GE.AND P3, PT, R16.reuse, 0x1, PT ;  /* 0x000000011000780c */ /* 0x040fe40003f66270 */
[----:B------:R-:W-:-:S11]  /*1c90*/  ISETP.GE.U32.AND P4, PT, R16, R3, PT ;  /* 0x000000031000720c */ /* 0x000fd60003f86070 */
[----:B------:R-:W2:Y:S04]  /*1ca0*/  @P3 LDG.E R23, desc[UR12][R8.64] ;  /* 0x0000000c08173981 */ /* 0x000ea8000c1e1900 */
[----:B------:R-:W3:Y:S04]  /*1cb0*/  @!P4 LDG.E R38, desc[UR12][R20.64] ;  /* 0x0000000c1426c981 */ /* 0x000ee8000c1e1900 */
[----:B--2---:R0:W-:Y:S04]  /*1cc0*/  @P3 STS [R22], R23 ;  /* 0x0000001716003388 */ /* 0x0041e80000000800 */
[----:B---3--:R0:W-:Y:S02]  /*1cd0*/  @!P4 STS [R39], R38 ;  /* 0x000000262700c388 */ /* 0x0081e40000000800 */
.L_x_479:
[----:B-----5:R1:W-:Y:S04]  /*1ce0*/  STS [R36], R29 ;  /* 0x0000001d24007388 */ /* 0x0203e80000000800 */
[----:B------:R1:W-:Y:S01]  /*1cf0*/  STS [R41], R24 ;  /* 0x0000001829007388 */ /* 0x0003e20000000800 */
[----:B------:R-:W-:Y:S05]  /*1d00*/  @P2 BRA `(.L_x_480) ;  /* 0x0000000000182947 */ /* 0x000fea0003800000 */
[C---:B------:R-:W-:Y:S02]  /*1d10*/  ISETP.GE.AND P2, PT, R16.reuse, 0x1, PT ;  /* 0x000000011000780c */ /* 0x040fe40003f46270 */
[----:B------:R-:W-:-:S11]  /*1d20*/  ISETP.GE.U32.AND P3, PT, R16, R3, PT ;  /* 0x000000031000720c */ /* 0x000fd60003f66070 */
[----:B------:R-:W2:Y:S04]  /*1d30*/  @P2 LDG.E R9, desc[UR12][R8.64+0x4] ;  /* 0x0000040c08092981 */ /* 0x000ea8000c1e1900 */
[----:B------:R-:W3:Y:S04]  /*1d40*/  @!P3 LDG.E R20, desc[UR12][R20.64+0x4] ;  /* 0x0000040c1414b981 */ /* 0x000ee8000c1e1900 */
[----:B--2---:R2:W-:Y:S04]  /*1d50*/  @P2 STS [R22+0x4], R9 ;  /* 0x0000040916002388 */ /* 0x0045e80000000800 */
[----:B---3--:R2:W-:Y:S02]  /*1d60*/  @!P3 STS [R39+0x4], R20 ;  /* 0x000004142700b388 */ /* 0x0085e40000000800 */
.L_x_480:
[----:B------:R3:W-:Y:S04]  /*1d70*/  STS [R36+0x4], R32 ;  /* 0x0000042024007388 */ /* 0x0007e80000000800 */
[----:B------:R3:W-:Y:S04]  /*1d80*/  STS [R41+0x4], R26 ;  /* 0x0000041a29007388 */ /* 0x0007e80000000800 */
[----:B------:R3:W-:Y:S04]  /*1d90*/  STS [R36+0x8], R33 ;  /* 0x0000082124007388 */ /* 0x0007e80000000800 */
[----:B------:R3:W-:Y:S04]  /*1da0*/  STS [R41+0x8], R27 ;  /* 0x0000081b29007388 */ /* 0x0007e80000000800 */
[----:B------:R3:W-:Y:S04]  /*1db0*/  STS [R36+0xc], R34 ;  /* 0x00000c2224007388 */ /* 0x0007e80000000800 */
[----:B------:R3:W-:Y:S01]  /*1dc0*/  STS [R41+0xc], R28 ;  /* 0x00000c1c29007388 */ /* 0x0007e20000000800 */
[----:B------:R-:W-:Y:S05]  /*1dd0*/  BRA `(.L_x_478) ;  /* 0x00000008001c7947 */ /* 0x000fea0003800000 */
.L_x_477:
[----:B------:R-:W0:Y:S01]  /*1de0*/  S2UR UR10, SR_CgaCtaId ;  /* 0x00000000000a79c3 */ /* 0x000e220000008800 */
[--C-:B------:R-:W-:Y:S01]  /*1df0*/  IMAD.IADD R29, R37, 0x1, R2.reuse ;  /* 0x00000001251d7824 */ /* 0x100fe200078e0202 */
[-C--:B------:R-:W-:Y:S01]  /*1e00*/  IADD3 R0, PT, PT, R5, R2.reuse, RZ ;  /* 0x0000000205007210 */ /* 0x080fe20007ffe0ff */
[C---:B------:R-:W-:Y:S01]  /*1e10*/  IMAD.IADD R37, R13.reuse, 0x1, R2 ;  /* 0x000000010d257824 */ /* 0x040fe200078e0202 */
[----:B------:R-:W-:Y:S01]  /*1e20*/  UMOV UR9, 0x400 ;  /* 0x0000040000097882 */ /* 0x000fe20000000000 */
[----:B------:R-:W-:Y:S02]  /*1e30*/  UIADD3 UR16, UPT, UPT, -UR11, URZ, URZ ;  /* 0x000000ff0b107290 */ /* 0x000fe4000fffe1ff */
[----:B------:R-:W-:Y:S01]  /*1e40*/  IMAD R21, R13, UR11, R31 ;  /* 0x0000000b0d157c24 */ /* 0x000fe2000f8e021f */
[----:B------:R-:W-:Y:S01]  /*1e50*/  BSSY.RECONVERGENT B2, `(.L_x_481) ;  /* 0x0000045000027945 */ /* 0x000fe20003800200 */
[----:B------:R-:W1:Y:S01]  /*1e60*/  LDC.64 R8, c[0x0][0x388] ;  /* 0x0000e200ff087b82 */ /* 0x000e620000000a00 */
[----:B------:R-:W-:-:S02]  /*1e70*/  IMAD R24, R37, R2, R0 ;  /* 0x0000000225187224 */ /* 0x000fc400078e0200 */
[----:B------:R-:W-:Y:S02]  /*1e80*/  IMAD R36, R0, UR7, RZ ;  /* 0x0000000700247c24 */ /* 0x000fe4000f8e02ff */
[----:B------:R-:W-:Y:S02]  /*1e90*/  IMAD R28, R24, UR7, RZ ;  /* 0x00000007181c7c24 */ /* 0x000fe4000f8e02ff */
[C---:B------:R-:W-:Y:S01]  /*1ea0*/  IMAD.IADD R23, R31.reuse, 0x1, -R2 ;  /* 0x000000011f177824 */ /* 0x040fe200078e0a02 */
[----:B------:R-:W2:Y:S01]  /*1eb0*/  LDC.64 R6, c[0x0][0x380] ;  /* 0x0000e000ff067b82 */ /* 0x000ea20000000a00 */
[----:B------:R-:W-:Y:S01]  /*1ec0*/  VIADD R25, R31, UR7 ;  /* 0x000000071f197c36 */ /* 0x000fe20008000000 */
[----:B------:R-:W-:Y:S01]  /*1ed0*/  LEA R36, R36, UR8, 0x2 ;  /* 0x0000000824247c11 */ /* 0x000fe2000f8e10ff */
[----:B------:R-:W-:Y:S01]  /*1ee0*/  IMAD R27, R2, UR16, R31 ;  /* 0x00000010021b7c24 */ /* 0x000fe2000f8e021f */
[----:B------:R-:W-:Y:S01]  /*1ef0*/  LEA R44, R28, UR8, 0x2 ;  /* 0x000000081c2c7c11 */ /* 0x000fe2000f8e10ff */
[----:B0-----:R-:W-:-:S06]  /*1f00*/  ULEA UR9, UR10, UR9, 0x18 ;  /* 0x000000090a097291 */ /* 0x001fcc000f8ec0ff */
[----:B------:R-:W-:Y:S02]  /*1f10*/  IMAD.U32 R0, RZ, RZ, UR9 ;  /* 0x00000009ff007e24 */ /* 0x000fe4000f8e00ff */
[----:B-1----:R-:W-:-:S04]  /*1f20*/  IMAD.WIDE R20, R21, 0x4, R8 ;  /* 0x0000000415147825 */ /* 0x002fc800078e0208 */
[----:B------:R-:W-:-:S04]  /*1f30*/  IMAD.WIDE R26, R27, 0x4, R8 ;  /* 0x000000041b1a7825 */ /* 0x000fc800078e0208 */
[----:B--2---:R-:W-:-:S04]  /*1f40*/  IMAD.WIDE R22, R23, 0x4, R6 ;  /* 0x0000000417167825 */ /* 0x004fc800078e0206 */
[----:B------:R-:W-:-:S04]  /*1f50*/  IMAD.WIDE R24, R25, 0x4, R6 ;  /* 0x0000000419187825 */ /* 0x000fc800078e0206 */
[----:B------:R-:W-:Y:S01]  /*1f60*/  IMAD R34, R29, 0x4, R0 ;  /* 0x000000041d227824 */ /* 0x000fe200078e0200 */
[----:B------:R-:W-:Y:S06]  /*1f70*/  @P0 BRA `(.L_x_482) ;  /* 0x0000000000c80947 */ /* 0x000fec0003800000 */
[C---:B------:R-:W-:Y:S02]  /*1f80*/  ISETP.NE.AND P5, PT, R15.reuse, RZ, PT ;  /* 0x000000ff0f00720c */ /* 0x040fe40003fa5270 */
[----:B------:R-:W-:Y:S02]  /*1f90*/  ISETP.GE.U32.AND P2, PT, R15, R4, PT ;  /* 0x000000040f00720c */ /* 0x000fe40003f46070 */
[C---:B------:R-:W-:Y:S02]  /*1fa0*/  ISETP.GE.AND P3, PT, R16.reuse, 0x1, PT ;  /* 0x000000011000780c */ /* 0x040fe40003f66270 */
[----:B------:R-:W-:Y:S01]  /*1fb0*/  ISETP.GE.U32.AND P4, PT, R16, R3, PT ;  /* 0x000000031000720c */ /* 0x000fe20003f86070 */
[----:B------:R-:W-:-:S05]  /*1fc0*/  IMAD.WIDE R28, R31, 0x4, R8 ;  /* 0x000000041f1c7825 */ /* 0x000fca00078e0208 */
[----:B------:R0:W2:Y:S04]  /*1fd0*/  LDG.E R40, desc[UR12][R28.64] ;  /* 0x0000000c1c287981 */ /* 0x0000a8000c1e1900 */
[----:B------:R-:W3:Y:S04]  /*1fe0*/  @P5 LDG.E R39, desc[UR12][R26.64] ;  /* 0x0000000c1a275981 */ /* 0x000ee8000c1e1900 */
[----:B------:R-:W4:Y:S04]  /*1ff0*/  @!P2 LDG.E R45, desc[UR12][R20.64] ;  /* 0x0000000c142da981 */ /* 0x000f28000c1e1900 */
[----:B------:R-:W5:Y:S04]  /*2000*/  @P3 LDG.E R42, desc[UR12][R22.64] ;  /* 0x0000000c162a3981 */ /* 0x000f68000c1e1900 */
[----:B------:R-:W2:Y:S01]  /*2010*/  @!P4 LDG.E R43, desc[UR12][R24.64] ;  /* 0x0000000c182bc981 */ /* 0x000ea2000c1e1900 */
[----:B------:R-:W-:Y:S01]  /*2020*/  @P3 LEA R41, R19, R0, 0x2 ;  /* 0x0000000013293211 */ /* 0x000fe200078e10ff */
[----:B0-----:R-:W-:Y:S01]  /*2030*/  IMAD R28, R35, UR7, RZ ;  /* 0x00000007231c7c24 */ /* 0x001fe2000f8e02ff */
[----:B------:R-:W-:Y:S01]  /*2040*/  ISETP.NE.AND P6, PT, R15, RZ, PT ;  /* 0x000000ff0f00720c */ /* 0x000fe20003fc5270 */
[----:B------:R-:W-:-:S03]  /*2050*/  IMAD.WIDE R32, R31, 0x4, R6 ;  /* 0x000000041f207825 */ /* 0x000fc600078e0206 */
[----:B------:R-:W-:Y:S02]  /*2060*/  LEA R29, R28, UR8, 0x2 ;  /* 0x000000081c1d7c11 */ /* 0x000fe4000f8e10ff */
[----:B------:R0:W2:Y:S02]  /*2070*/  LDG.E R38, desc[UR12][R32.64] ;  /* 0x0000000c20267981 */ /* 0x0000a4000c1e1900 */
[----:B0-----:R-:W-:-:S06]  /*2080*/  IMAD.WIDE R32, R31, 0x4, R6 ;  /* 0x000000041f207825 */ /* 0x001fcc00078e0206 */
[----:B------:R0:W2:Y:S04]  /*2090*/  LDG.E R32, desc[UR12][R32.64+0x4] ;  /* 0x0000040c20207981 */ /* 0x0000a8000c1e1900 */
[----:B---3--:R-:W-:Y:S01]  /*20a0*/  @P5 STS [R36], R39 ;  /* 0x0000002724005388 */ /* 0x008fe20000000800 */
[----:B------:R-:W-:-:S03]  /*20b0*/  ISETP.GE.U32.AND P5, PT, R15, R4, PT ;  /* 0x000000040f00720c */ /* 0x000fc60003fa6070 */
[----:B----4-:R-:W-:Y:S01]  /*20c0*/  @!P2 STS [R44], R45 ;  /* 0x0000002d2c00a388 */ /* 0x010fe20000000800 */
[----:B------:R-:W-:-:S03]  /*20d0*/  ISETP.GE.AND P2, PT, R16, 0x1, PT ;  /* 0x000000011000780c */ /* 0x000fc60003f46270 */
[----:B-----5:R1:W-:Y:S01]  /*20e0*/  @P3 STS [R41], R42 ;  /* 0x0000002a29003388 */ /* 0x0203e20000000800 */
[----:B------:R-:W-:-:S03]  /*20f0*/  ISETP.GE.U32.AND P3, PT, R16, R3, PT ;  /* 0x000000031000720c */ /* 0x000fc60003f66070 */
[----:B--2---:R-:W-:Y:S04]  /*2100*/  @!P4 STS [R34], R43 ;  /* 0x0000002b2200c388 */ /* 0x004fe80000000800 */
[----:B------:R2:W-:Y:S04]  /*2110*/  STS [R29], R40 ;  /* 0x000000281d007388 */ /* 0x0005e80000000800 */
[----:B-1----:R-:W3:Y:S04]  /*2120*/  @P6 LDG.E R41, desc[UR12][R26.64+0x4] ;  /* 0x0000040c1a296981 */ /* 0x002ee8000c1e1900 */
[----:B------:R-:W4:Y:S01]  /*2130*/  @!P5 LDG.E R39, desc[UR12][R20.64+0x4] ;  /* 0x0000040c1427d981 */ /* 0x000f22000c1e1900 */
[----:B--2---:R-:W-:-:S03]  /*2140*/  IMAD.WIDE R28, R31, 0x4, R8 ;  /* 0x000000041f1c7825 */ /* 0x004fc600078e0208 */
[----:B------:R-:W2:Y:S04]  /*2150*/  @P2 LDG.E R42, desc[UR12][R22.64+0x4] ;  /* 0x0000040c162a2981 */ /* 0x000ea8000c1e1900 */
[----:B------:R-:W5:Y:S04]  /*2160*/  @!P3 LDG.E R45, desc[UR12][R24.64+0x4] ;  /* 0x0000040c182db981 */ /* 0x000f68000c1e1900 */
[----:B------:R1:W5:Y:S01]  /*2170*/  LDG.E R28, desc[UR12][R28.64+0x4] ;  /* 0x0000040c1c1c7981 */ /* 0x000362000c1e1900 */
[----:B------:R-:W-:-:S04]  /*2180*/  IMAD.IADD R44, R19, 0x1, R2 ;  /* 0x00000001132c7824 */ /* 0x000fc800078e0202 */
[----:B------:R-:W-:Y:S02]  /*2190*/  IMAD R43, R44, 0x4, R0 ;  /* 0x000000042c2b7824 */ /* 0x000fe400078e0200 */
[----:B------:R-:W-:-:S04]  /*21a0*/  @!P5 IMAD R44, R37, R2, R5 ;  /* 0x00000002252cd224 */ /* 0x000fc800078e0205 */
[----:B------:R-:W-:-:S04]  /*21b0*/  @!P5 IMAD.IADD R40, R44, 0x1, R2 ;  /* 0x000000012c28d824 */ /* 0x000fc800078e0202 */
[----:B------:R-:W-:Y:S02]  /*21c0*/  @!P5 IMAD R40, R40, UR7, RZ ;  /* 0x000000072828dc24 */ /* 0x000fe4000f8e02ff */
[----:B0-----:R-:W-:Y:S01]  /*21d0*/  IMAD R33, R35, UR7, RZ ;  /* 0x0000000723217c24 */ /* 0x001fe2000f8e02ff */
[C---:B-1----:R-:W-:Y:S01]  /*21e0*/  @P2 LEA R29, R19.reuse, R0, 0x2 ;  /* 0x00000000131d2211 */ /* 0x042fe200078e10ff */
[----:B------:R-:W-:Y:S01]  /*21f0*/  IMAD.IADD R44, R19, 0x1, R2 ;  /* 0x00000001132c7824 */ /* 0x000fe200078e0202 */
[----:B------:R-:W-:Y:S01]  /*2200*/  @!P5 LEA R40, R40, UR8, 0x2 ;  /* 0x000000082828dc11 */ /* 0x000fe2000f8e10ff */
[----:B------:R0:W-:Y:S01]  /*2210*/  STS [R43], R38 ;  /* 0x000000262b007388 */ /* 0x0001e20000000800 */
[----:B------:R-:W-:Y:S01]  /*2220*/  LEA R33, R33, UR8, 0x2 ;  /* 0x0000000821217c11 */ /* 0x000fe2000f8e10ff */
[----:B0-----:R-:W-:Y:S02]  /*2230*/  IMAD R43, R44, 0x4, R0 ;  /* 0x000000042c2b7824 */ /* 0x001fe400078e0200 */
[----:B---3--:R0:W-:Y:S04]  /*2240*/  @P6 STS [R36+0x4], R41 ;  /* 0x0000042924006388 */ /* 0x0081e80000000800 */
[----:B----4-:R0:W-:Y:S04]  /*2250*/  @!P5 STS [R40+0x4], R39 ;  /* 0x000004272800d388 */ /* 0x0101e80000000800 */
[----:B--2---:R0:W-:Y:S04]  /*2260*/  @P2 STS [R29+0x4], R42 ;  /* 0x0000042a1d002388 */ /* 0x0041e80000000800 */
[----:B-----5:R0:W-:Y:S04]  /*2270*/  @!P3 STS [R34+0x4], R45 ;  /* 0x0000042d2200b388 */ /* 0x0201e80000000800 */
[----:B------:R0:W-:Y:S04]  /*2280*/  STS [R33+0x4], R28 ;  /* 0x0000041c21007388 */ /* 0x0001e80000000800 */
[----:B------:R0:W-:Y:S02]  /*2290*/  STS [R43+0x4], R32 ;  /* 0x000004202b007388 */ /* 0x0001e40000000800 */
.L_x_482:
[----:B------:R-:W-:Y:S05]  /*22a0*/  BSYNC.RECONVERGENT B2 ;  /* 0x0000000000027941 */ /* 0x000fea0003800200 */
.L_x_481:
[----:B------:R-:W-:Y:S05]  /*22b0*/  @P0 BRA `(.L_x_478) ;  /* 0x0000000000e40947 */ /* 0x000fea0003800000 */
[C---:B------:R-:W-:Y:S02]  /*22c0*/  ISETP.NE.AND P2, PT, R15.reuse, RZ, PT ;  /* 0x000000ff0f00720c */ /* 0x040fe40003f45270 */
[----:B------:R-:W-:Y:S02]  /*22d0*/  ISETP.GE.U32.AND P3, PT, R15, R4, PT ;  /* 0x000000040f00720c */ /* 0x000fe40003f66070 */
[C---:B------:R-:W-:Y:S02]  /*22e0*/  ISETP.GE.AND P4, PT, R16.reuse, 0x1, PT ;  /* 0x000000011000780c */ /* 0x040fe40003f86270 */
[----:B------:R-:W-:Y:S01]  /*22f0*/  ISETP.GE.U32.AND P5, PT, R16, R3, PT ;  /* 0x000000031000720c */ /* 0x000fe20003fa6070 */
[----:B0-----:R-:W-:-:S04]  /*2300*/  IMAD.WIDE R28, R31, 0x4, R8 ;  /* 0x000000041f1c7825 */ /* 0x001fc800078e0208 */
[----:B------:R-:W-:Y:S02]  /*2310*/  IMAD.WIDE R32, R31, 0x4, R6 ;  /* 0x000000041f207825 */ /* 0x000fe400078e0206 */
[----:B------:R-:W2:Y:S04]  /*2320*/  @P2 LDG.E R39, desc[UR12][R26.64+0x8] ;  /* 0x0000080c1a272981 */ /* 0x000ea8000c1e1900 */
[----:B------:R-:W3:Y:S04]  /*2330*/  @!P3 LDG.E R38, desc[UR12][R20.64+0x8] ;  /* 0x0000080c1426b981 */ /* 0x000ee8000c1e1900 */
[----:B------:R-:W4:Y:S04]  /*2340*/  @P4 LDG.E R40, desc[UR12][R22.64+0x8] ;  /* 0x0000080c16284981 */ /* 0x000f28000c1e1900 */
[----:B------:R-:W5:Y:S04]  /*2350*/  @!P5 LDG.E R41, desc[UR12][R24.64+0x8] ;  /* 0x0000080c1829d981 */ /* 0x000f68000c1e1900 */
[----:B------:R0:W5:Y:S04]  /*2360*/  LDG.E R28, desc[UR12][R28.64+0x8] ;  /* 0x0000080c1c1c7981 */ /* 0x000168000c1e1900 */
[----:B------:R1:W5:Y:S01]  /*2370*/  LDG.E R32, desc[UR12][R32.64+0x8] ;  /* 0x0000080c20207981 */ /* 0x000362000c1e1900 */
[----:B------:R-:W-:-:S04]  /*2380*/  @!P3 IMAD R43, R37, R2, R5 ;  /* 0x00000002252bb224 */ /* 0x000fc800078e0205 */
[----:B------:R-:W-:-:S04]  /*2390*/  @!P3 IMAD.IADD R43, R43, 0x1, R2 ;  /* 0x000000012b2bb824 */ /* 0x000fc800078e0202 */
[----:B------:R-:W-:Y:S02]  /*23a0*/  @!P3 IMAD R43, R43, UR7, RZ ;  /* 0x000000072b2bbc24 */ /* 0x000fe4000f8e02ff */
[----:B------:R-:W-:Y:S02]  /*23b0*/  IMAD R42, R35, UR7, RZ ;  /* 0x00000007232a7c24 */ /* 0x000fe4000f8e02ff */
[----:B------:R-:W-:Y:S01]  /*23c0*/  IMAD.IADD R44, R19, 0x1, R2 ;  /* 0x00000001132c7824 */ /* 0x000fe200078e0202 */
[----:B------:R-:W-:Y:S01]  /*23d0*/  @!P3 LEA R43, R43, UR8, 0x2 ;  /* 0x000000082b2bbc11 */ /* 0x000fe2000f8e10ff */
[----:B0-----:R-:W-:Y:S01]  /*23e0*/  @P4 IMAD R29, R19, 0x4, R0 ;  /* 0x00000004131d4824 */ /* 0x001fe200078e0200 */
[----:B------:R-:W-:Y:S02]  /*23f0*/  LEA R45, R42, UR8, 0x2 ;  /* 0x000000082a2d7c11 */ /* 0x000fe4000f8e10ff */
[----:B-1----:R-:W-:Y:S01]  /*2400*/  LEA R33, R44, R0, 0x2 ;  /* 0x000000002c217211 */ /* 0x002fe200078e10ff */
[----:B--2---:R0:W-:Y:S04]  /*2410*/  @P2 STS [R36+0x8], R39 ;  /* 0x0000082724002388 */ /* 0x0041e80000000800 */
[----:B---3--:R0:W-:Y:S04]  /*2420*/  @!P3 STS [R43+0x8], R38 ;  /* 0x000008262b00b388 */ /* 0x0081e80000000800 */
[----:B----4-:R0:W-:Y:S04]  /*2430*/  @P4 STS [R29+0x8], R40 ;  /* 0x000008281d004388 */ /* 0x0101e80000000800 */
[----:B-----5:R0:W-:Y:S04]  /*2440*/  @!P5 STS [R34+0x8], R41 ;  /* 0x000008292200d388 */ /* 0x0201e80000000800 */
[----:B------:R0:W-:Y:S04]  /*2450*/  STS [R45+0x8], R28 ;  /* 0x0000081c2d007388 */ /* 0x0001e80000000800 */
[----:B------:R0:W-:Y:S01]  /*2460*/  STS [R33+0x8], R32 ;  /* 0x0000082021007388 */ /* 0x0001e20000000800 */
[----:B------:R-:W-:Y:S05]  /*2470*/  @P0 BRA `(.L_x_478) ;  /* 0x0000000000740947 */ /* 0x000fea0003800000 */
[C---:B------:R-:W-:Y:S02]  /*2480*/  ISETP.NE.AND P3, PT, R15.reuse, RZ, PT ;  /* 0x000000ff0f00720c */ /* 0x040fe40003f65270 */
[----:B------:R-:W-:-:S11]  /*2490*/  ISETP.GE.U32.AND P4, PT, R15, R4, PT ;  /* 0x000000040f00720c */ /* 0x000fd60003f86070 */
[----:B------:R-:W2:Y:S01]  /*24a0*/  @P3 LDG.E R27, desc[UR12][R26.64+0xc] ;  /* 0x00000c0c1a1b3981 */ /* 0x000ea2000c1e1900 */
[----:B------:R-:W-:-:S03]  /*24b0*/  IMAD.WIDE R8, R31, 0x4, R8 ;  /* 0x000000041f087825 */ /* 0x000fc600078e0208 */
[----:B------:R1:W3:Y:S01]  /*24c0*/  @!P4 LDG.E R20, desc[UR12][R20.64+0xc] ;  /* 0x00000c0c1414c981 */ /* 0x0002e2000c1e1900 */
[----:B0-----:R-:W-:-:S03]  /*24d0*/  IMAD.WIDE R28, R31, 0x4, R6 ;  /* 0x000000041f1c7825 */ /* 0x001fc600078e0206 */
[----:B------:R0:W5:Y:S04]  /*24e0*/  LDG.E R8, desc[UR12][R8.64+0xc] ;  /* 0x00000c0c08087981 */ /* 0x000168000c1e1900 */
[----:B------:R0:W5:Y:S01]  /*24f0*/  LDG.E R28, desc[UR12][R28.64+0xc] ;  /* 0x00000c0c1c1c7981 */ /* 0x000162000c1e1900 */
[----:B------:R-:W-:Y:S01]  /*2500*/  @!P4 IMAD R37, R37, R2, R5 ;  /* 0x000000022525c224 */ /* 0x000fe200078e0205 */
[----:B------:R-:W-:Y:S01]  /*2510*/  ISETP.NE.AND P2, PT, R2, 0x3, PT ;  /* 0x000000030200780c */ /* 0x000fe20003f45270 */
[----:B------:R-:W-:Y:S02]  /*2520*/  IMAD R32, R35, UR7, RZ ;  /* 0x0000000723207c24 */ /* 0x000fe4000f8e02ff */
[--C-:B------:R-:W-:Y:S02]  /*2530*/  @!P4 IMAD.IADD R37, R37, 0x1, R2.reuse ;  /* 0x000000012525c824 */ /* 0x100fe400078e0202 */
[----:B------:R-:W-:Y:S01]  /*2540*/  IMAD.IADD R33, R19, 0x1, R2 ;  /* 0x0000000113217824 */ /* 0x000fe200078e0202 */
[----:B-1----:R-:W-:Y:S01]  /*2550*/  LEA R21, R32, UR8, 0x2 ;  /* 0x0000000820157c11 */ /* 0x002fe2000f8e10ff */
[----:B------:R-:W-:-:S02]  /*2560*/  @!P4 IMAD R37, R37, UR7, RZ ;  /* 0x000000072525cc24 */ /* 0x000fc4000f8e02ff */
[----:B------:R-:W-:-:S03]  /*2570*/  IMAD R33, R33, 0x4, R0 ;  /* 0x0000000421217824 */ /* 0x000fc600078e0200 */
[----:B------:R-:W-:Y:S01]  /*2580*/  @!P4 LEA R37, R37, UR8, 0x2 ;  /* 0x000000082525cc11 */ /* 0x000fe2000f8e10ff */
[----:B--2---:R0:W-:Y:S04]  /*2590*/  @P3 STS [R36+0xc], R27 ;  /* 0x00000c1b24003388 */ /* 0x0041e80000000800 */
[----:B---3--:R0:W-:Y:S01]  /*25a0*/  @!P4 STS [R37+0xc], R20 ;  /* 0x00000c142500c388 */ /* 0x0081e20000000800 */
[----:B------:R-:W-:Y:S05]  /*25b0*/  @!P2 BRA `(.L_x_483) ;  /* 0x00000000001ca947 */ /* 0x000fea0003800000 */
[C---:B------:R-:W-:Y:S02]  /*25c0*/  ISETP.GE.AND P2, PT, R16.reuse, 0x1, PT ;  /* 0x000000011000780c */ /* 0x040fe40003f46270 */
[----:B------:R-:W-:-:S11]  /*25d0*/  ISETP.GE.U32.AND P3, PT, R16, R3, PT ;  /* 0x000000031000720c */ /* 0x000fd60003f66070 */
[----:B------:R-:W2:Y:S04]  /*25e0*/  @P2 LDG.E R22, desc[UR12][R22.64+0xc] ;  /* 0x00000c0c16162981 */ /* 0x000ea8000c1e1900 */
[----:B------:R-:W3:Y:S01]  /*25f0*/  @!P3 LDG.E R25, desc[UR12][R24.64+0xc] ;  /* 0x00000c0c1819b981 */ /* 0x000ee2000c1e1900 */
[----:B0-----:R-:W-:-:S05]  /*2600*/  @P2 IMAD R9, R19, 0x4, R0 ;  /* 0x0000000413092824 */ /* 0x001fca00078e0200 */
[----:B--2---:R1:W-:Y:S04]  /*2610*/  @P2 STS [R9+0xc], R22 ;  /* 0x00000c1609002388 */ /* 0x0043e80000000800 */
[----:B---3--:R1:W-:Y:S02]  /*2620*/  @!P3 STS [R34+0xc], R25 ;  /* 0x00000c192200b388 */ /* 0x0083e40000000800 */
.L_x_483:
[----:B-----5:R4:W-:Y:S04]  /*2630*/  STS [R21+0xc], R8 ;  /* 0x00000c0815007388 */ /* 0x0209e80000000800 */
[----:B------:R4:W-:Y:S02]  /*2640*/  STS [R33+0xc], R28 ;  /* 0x00000c1c21007388 */ /* 0x0009e40000000800 */
.L_x_478:
[----:B------:R-:W-:Y:S05]  /*2650*/  BSYNC.RECONVERGENT B1 ;  /* 0x0000000000017941 */ /* 0x000fea0003800200 */
.L_x_476:
[C---:B------:R-:W-:Y:S01]  /*2660*/  ISETP.GT.AND P2, PT, R2.reuse, 0x3, PT ;  /* 0x000000030200780c */ /* 0x040fe20003f44270 */
[----:B------:R-:W-:Y:S01]  /*2670*/  IMAD.IADD R17, R17, 0x1, R19 ;  /* 0x0000000111117824 */ /* 0x000fe200078e0213 */
[----:B----4-:R-:W-:Y:S01]  /*2680*/  LEA R21, R2, R5, 0x1 ;  /* 0x0000000502157211 */ /* 0x010fe200078e08ff */
[--C-:B------:R-:W-:Y:S02]  /*2690*/  IMAD.IADD R35, R35, 0x1, R2.reuse ;  /* 0x0000000123237824 */ /* 0x100fe400078e0202 */
[----:B0-2---:R-:W-:Y:S01]  /*26a0*/  IMAD.IADD R20, R13, 0x1, R2 ;  /* 0x000000010d147824 */ /* 0x005fe200078e0202 */
[----:B------:R-:W-:Y:S01]  /*26b0*/  IADD3 R5, PT, PT, R17, UR7, RZ ;  /* 0x0000000711057c10 */ /* 0x000fe2000fffe0ff */
[----:B------:R-:W-:Y:S02]  /*26c0*/  VIADD R31, R31, UR11 ;  /* 0x0000000b1f1f7c36 */ /* 0x000fe40008000000 */
[----:B------:R-:W-:Y:S02]  /*26d0*/  IMAD R35, R35, UR7, RZ ;  /* 0x0000000723237c24 */ /* 0x000fe4000f8e02ff */
[----:B------:R-:W-:-:S02]  /*26e0*/  IMAD R20, R20, R2, R21 ;  /* 0x0000000214147224 */ /* 0x000fc400078e0215 */
[----:B------:R-:W-:Y:S05]  /*26f0*/  @P2 BRA `(.L_x_484) ;  /* 0x0000000000fc2947 */ /* 0x000fea0003800000 */
[--C-:B------:R-:W-:Y:S01]  /*2700*/  IMAD.IADD R19, R5, 0x1, R2.reuse ;  /* 0x0000000105137824 */ /* 0x100fe200078e0202 */
[----:B-1----:R-:W-:Y:S01]  /*2710*/  IADD3 R9, PT, PT, R31, UR7, RZ ;  /* 0x000000071f097c10 */ /* 0x002fe2000fffe0ff */
[--C-:B------:R-:W-:Y:S01]  /*2720*/  IMAD.IADD R21, R17, 0x1, R2.reuse ;  /* 0x0000000111157824 */ /* 0x100fe200078e0202 */
[----:B------:R-:W-:Y:S01]  /*2730*/  BSSY.RECONVERGENT B1, `(.L_x_485) ;  /* 0x0000026000017945 */ /* 0x000fe20003800200 */
[----:B------:R-:W-:Y:S01]  /*2740*/  IMAD.IADD R5, R31, 0x1, -R2 ;  /* 0x000000011f057824 */ /* 0x000fe200078e0a02 */
[----:B---3--:R-:W-:Y:S01]  /*2750*/  LEA R28, R35, UR8, 0x2 ;  /* 0x00000008231c7c11 */ /* 0x008fe2000f8e10ff */
[--C-:B------:R-:W-:Y:S02]  /*2760*/  IMAD R17, R17, 0x4, R0.reuse ;  /* 0x0000000411117824 */ /* 0x100fe400078e0200 */
[--C-:B------:R-:W-:Y:S02]  /*2770*/  IMAD R19, R19, 0x4, R0.reuse ;  /* 0x0000000413137824 */ /* 0x100fe400078e0200 */
[----:B------:R-:W-:-:S02]  /*2780*/  IMAD R0, R21, 0x4, R0 ;  /* 0x0000000415007824 */ /* 0x000fc400078e0200 */
[----:B------:R-:W-:-:S04]  /*2790*/  IMAD.WIDE R4, R5, 0x4, R6 ;  /* 0x0000000405047825 */ /* 0x000fc800078e0206 */
[----:B------:R-:W-:Y:S01]  /*27a0*/  IMAD.WIDE R8, R9, 0x4, R6 ;  /* 0x0000000409087825 */ /* 0x000fe200078e0206 */
[----:B------:R-:W-:Y:S06]  /*27b0*/  @P0 BRA `(.L_x_486) ;  /* 0x0000000000740947 */ /* 0x000fec0003800000 */
[----:B------:R-:W0:Y:S01]  /*27c0*/  LDC.64 R26, c[0x0][0x388] ;  /* 0x0000e200ff1a7b82 */ /* 0x000e220000000a00 */
[----:B------:R-:W-:-:S04]  /*27d0*/  IMAD.WIDE R20, R31, 0x4, R6 ;  /* 0x000000041f147825 */ /* 0x000fc800078e0206 */
[C---:B------:R-:W-:Y:S02]  /*27e0*/  IMAD.WIDE R22, R31.reuse, 0x4, R6 ;  /* 0x000000041f167825 */ /* 0x040fe400078e0206 */
[----:B------:R1:W5:Y:S01]  /*27f0*/  LDG.E R21, desc[UR12][R20.64] ;  /* 0x0000000c14157981 */ /* 0x000362000c1e1900 */
[----:B------:R-:W2:Y:S03]  /*2800*/  LDC.64 R24, c[0x0][0x388] ;  /* 0x0000e200ff187b82 */ /* 0x000ea60000000a00 */
[----:B------:R1:W5:Y:S01]  /*2810*/  LDG.E R23, desc[UR12][R22.64+0x4] ;  /* 0x0000040c16177981 */ /* 0x000362000c1e1900 */
[----:B0-----:R-:W-:-:S06]  /*2820*/  IMAD.WIDE R26, R31, 0x4, R26 ;  /* 0x000000041f1a7825 */ /* 0x001fcc00078e021a */
[----:B------:R1:W5:Y:S01]  /*2830*/  LDG.E R27, desc[UR12][R26.64] ;  /* 0x0000000c1a1b7981 */ /* 0x000362000c1e1900 */
[----:B--2---:R-:W-:-:S06]  /*2840*/  IMAD.WIDE R24, R31, 0x4, R24 ;  /* 0x000000041f187825 */ /* 0x004fcc00078e0218 */
[----:B------:R1:W5:Y:S01]  /*2850*/  LDG.E R25, desc[UR12][R24.64+0x4] ;  /* 0x0000040c18197981 */ /* 0x000362000c1e1900 */
[----:B------:R-:W-:Y:S01]  /*2860*/  ISETP.GE.AND P2, PT, R2, 0x2, PT ;  /* 0x000000020200780c */ /* 0x000fe20003f46270 */
[----:B------:R-:W-:-:S12]  /*2870*/  @!P1 BRA `(.L_x_487) ;  /* 0x0000000000189947 */ /* 0x000fd80003800000 */
[C---:B------:R-:W-:Y:S02]  /*2880*/  ISETP.GE.AND P1, PT, R16.reuse, 0x1, PT ;  /* 0x000000011000780c */ /* 0x040fe40003f26270 */
[----:B------:R-:W-:-:S11]  /*2890*/  ISETP.GE.U32.AND P3, PT, R16, R3, PT ;  /* 0x000000031000720c */ /* 0x000fd60003f66070 */
[----:B-1----:R-:W2:Y:S04]  /*28a0*/  @P1 LDG.E R20, desc[UR12][R4.64] ;  /* 0x0000000c04141981 */ /* 0x002ea8000c1e1900 */
[----:B------:R-:W3:Y:S04]  /*28b0*/  @!P3 LDG.E R22, desc[UR12][R8.64] ;  /* 0x0000000c0816b981 */ /* 0x000ee8000c1e1900 */
[----:B--2---:R0:W-:Y:S04]  /*28c0*/  @P1 STS [R17], R20 ;  /* 0x0000001411001388 */ /* 0x0041e80000000800 */
[----:B---3--:R0:W-:Y:S02]  /*28d0*/  @!P3 STS [R19], R22 ;  /* 0x000000161300b388 */ /* 0x0081e40000000800 */
.L_x_487:
[----:B-----5:R2:W-:Y:S04]  /*28e0*/  STS [R28], R27 ;  /* 0x0000001b1c007388 */ /* 0x0205e80000000800 */
[----:B------:R2:W-:Y:S01]  /*28f0*/  STS [R0], R21 ;  /* 0x0000001500007388 */ /* 0x0005e20000000800 */
[----:B------:R-:W-:Y:S05]  /*2900*/  @!P2 BRA `(.L_x_488) ;  /* 0x000000000018a947 */ /* 0x000fea0003800000 */
[C---:B------:R-:W-:Y:S02]  /*2910*/  ISETP.GE.AND P1, PT, R16.reuse, 0x1, PT ;  /* 0x000000011000780c */ /* 0x040fe40003f26270 */
[----:B------:R-:W-:-:S11]  /*2920*/  ISETP.GE.U32.AND P2, PT, R16, R3, PT ;  /* 0x000000031000720c */ /* 0x000fd60003f46070 */
[----:B01----:R-:W3:Y:S04]  /*2930*/  @P1 LDG.E R20, desc[UR12][R4.64+0x4] ;  /* 0x0000040c04141981 */ /* 0x003ee8000c1e1900 */
[----:B------:R-:W4:Y:S04]  /*2940*/  @!P2 LDG.E R22, desc[UR12][R8.64+0x4] ;  /* 0x0000040c0816a981 */ /* 0x000f28000c1e1900 */
[----:B---3--:R3:W-:Y:S04]  /*2950*/  @P1 STS [R17+0x4], R20 ;  /* 0x0000041411001388 */ /* 0x0087e80000000800 */
[----:B----4-:R3:W-:Y:S02]  /*2960*/  @!P2 STS [R19+0x4], R22 ;  /* 0x000004161300a388 */ /* 0x0107e40000000800 */
.L_x_488:
[----:B------:R4:W-:Y:S04]  /*2970*/  STS [R28+0x4], R25 ;  /* 0x000004191c007388 */ /* 0x0009e80000000800 */
[----:B------:R4:W-:Y:S02]  /*2980*/  STS [R0+0x4], R23 ;  /* 0x0000041700007388 */ /* 0x0009e40000000800 */
.L_x_486:
[----:B------:R-:W-:Y:S05]  /*2990*/  BSYNC.RECONVERGENT B1 ;  /* 0x0000000000017941 */ /* 0x000fea0003800200 */
.L_x_485:
[----:B------:R-:W-:Y:S05]  /*29a0*/  @P0 BRA `(.L_x_459) ;  /* 0x0000000400d40947 */ /* 0x000fea0003800000 */
[----:B0123--:R-:W0:Y:S01]  /*29b0*/  LDC.64 R20, c[0x0][0x388] ;  /* 0x0000e200ff147b82 */ /* 0x00fe220000000a00 */
[----:B------:R-:W-:-:S05]  /*29c0*/  IMAD.WIDE R6, R31, 0x4, R6 ;  /* 0x000000041f067825 */ /* 0x000fca00078e0206 */
[----:B----4-:R1:W5:Y:S04]  /*29d0*/  LDG.E R25, desc[UR12][R6.64+0x8] ;  /* 0x0000080c06197981 */ /* 0x010368000c1e1900 */
[----:B------:R1:W5:Y:S01]  /*29e0*/  LDG.E R29, desc[UR12][R6.64+0xc] ;  /* 0x00000c0c061d7981 */ /* 0x000362000c1e1900 */
[----:B0-----:R-:W-:-:S05]  /*29f0*/  IMAD.WIDE R20, R31, 0x4, R20 ;  /* 0x000000041f147825 */ /* 0x001fca00078e0214 */
[----:B------:R1:W5:Y:S04]  /*2a00*/  LDG.E R23, desc[UR12][R20.64+0x8] ;  /* 0x0000080c14177981 */ /* 0x000368000c1e1900 */
[----:B------:R1:W5:Y:S01]  /*2a10*/  LDG.E R27, desc[UR12][R20.64+0xc] ;  /* 0x00000c0c141b7981 */ /* 0x000362000c1e1900 */
[----:B------:R-:W-:-:S13]  /*2a20*/  ISETP.NE.AND P0, PT, R2, 0x3, PT ;  /* 0x000000030200780c */ /* 0x000fda0003f05270 */
[----:B-1----:R-:W-:Y:S05]  /*2a30*/  @P0 BRA `(.L_x_489) ;  /* 0x0000000000180947 */ /* 0x002fea0003800000 */
[C---:B------:R-:W-:Y:S02]  /*2a40*/  ISETP.GE.AND P0, PT, R16.reuse, 0x1, PT ;  /* 0x000000011000780c */ /* 0x040fe40003f06270 */
[----:B------:R-:W-:-:S11]  /*2a50*/  ISETP.GE.U32.AND P1, PT, R16, R3, PT ;  /* 0x000000031000720c */ /* 0x000fd60003f26070 */
[----:B------:R-:W2:Y:S04]  /*2a60*/  @P0 LDG.E R4, desc[UR12][R4.64+0x8] ;  /* 0x0000080c04040981 */ /* 0x000ea8000c1e1900 */
[----:B------:R-:W3:Y:S04]  /*2a70*/  @!P1 LDG.E R8, desc[UR12][R8.64+0x8] ;  /* 0x0000080c08089981 */ /* 0x000ee8000c1e1900 */
[----:B--2---:R0:W-:Y:S04]  /*2a80*/  @P0 STS [R17+0x8], R4 ;  /* 0x0000080411000388 */ /* 0x0041e80000000800 */
[----:B---3--:R0:W-:Y:S02]  /*2a90*/  @!P1 STS [R19+0x8], R8 ;  /* 0x0000080813009388 */ /* 0x0081e40000000800 */
.L_x_489:
[----:B-----5:R1:W-:Y:S04]  /*2aa0*/  STS [R28+0x8], R23 ;  /* 0x000008171c007388 */ /* 0x0203e80000000800 */
[----:B------:R1:W-:Y:S04]  /*2ab0*/  STS [R0+0x8], R25 ;  /* 0x0000081900007388 */ /* 0x0003e80000000800 */
[----:B------:R1:W-:Y:S04]  /*2ac0*/  STS [R28+0xc], R27 ;  /* 0x00000c1b1c007388 */ /* 0x0003e80000000800 */
[----:B------:R1:W-:Y:S01]  /*2ad0*/  STS [R0+0xc], R29 ;  /* 0x00000c1d00007388 */ /* 0x0003e20000000800 */
[----:B------:R-:W-:Y:S05]  /*2ae0*/  BRA `(.L_x_459) ;  /* 0x0000000400847947 */ /* 0x000fea0003800000 */
.L_x_484:
[----:B-1----:R-:W0:Y:S01]  /*2af0*/  LDC.64 R8, c[0x0][0x388] ;  /* 0x0000e200ff087b82 */ /* 0x002e220000000a00 */
[--C-:B------:R-:W-:Y:S01]  /*2b00*/  IMAD.IADD R5, R5, 0x1, R2.reuse ;  /* 0x0000000105057824 */ /* 0x100fe200078e0202 */
[----:B------:R-:W-:Y:S01]  /*2b10*/  UIADD3 UR9, UPT, UPT, -UR11, URZ, URZ ;  /* 0x000000ff0b097290 */ /* 0x000fe2000fffe1ff */
[C---:B------:R-:W-:Y:S01]  /*2b20*/  IMAD.IADD R19, R17.reuse, 0x1, R2 ;  /* 0x0000000111137824 */ /* 0x040fe200078e0202 */
[----:B------:R-:W-:Y:S01]  /*2b30*/  LEA R17, R17, R0, 0x2 ;  /* 0x0000000011117211 */ /* 0x000fe200078e10ff */
[--C-:B------:R-:W-:Y:S01]  /*2b40*/  IMAD R5, R5, 0x4, R0.reuse ;  /* 0x0000000405057824 */ /* 0x100fe200078e0200 */
[----:B------:R-:W-:Y:S01]  /*2b50*/  BSSY.RECONVERGENT B1, `(.L_x_490) ;  /* 0x0000034000017945 */ /* 0x000fe20003800200 */
[----:B------:R-:W-:Y:S01]  /*2b60*/  IMAD R19, R19, 0x4, R0 ;  /* 0x0000000413137824 */ /* 0x000fe200078e0200 */
[----:B------:R-:W-:Y:S01]  /*2b70*/  LEA R38, R35, UR8, 0x2 ;  /* 0x0000000823267c11 */ /* 0x000fe2000f8e10ff */
[----:B------:R-:W-:Y:S02]  /*2b80*/  IMAD R20, R20, UR7, RZ ;  /* 0x0000000714147c24 */ /* 0x000fe4000f8e02ff */
[----:B------:R-:W-:-:S02]  /*2b90*/  IMAD R0, R21, UR7, RZ ;  /* 0x0000000715007c24 */ /* 0x000fc4000f8e02ff */
[----:B------:R-:W-:Y:S01]  /*2ba0*/  IMAD.IADD R21, R31, 0x1, -R2 ;  /* 0x000000011f157824 */ /* 0x000fe200078e0a02 */
[----:B------:R-:W-:Y:S01]  /*2bb0*/  LEA R39, R20, UR8, 0x2 ;  /* 0x0000000814277c11 */ /* 0x000fe2000f8e10ff */
[--C-:B------:R-:W-:Y:S01]  /*2bc0*/  IMAD R25, R13, UR11, R31.reuse ;  /* 0x0000000b0d197c24 */ /* 0x100fe2000f8e021f */
[----:B------:R-:W-:Y:S01]  /*2bd0*/  LEA R0, R0, UR8, 0x2 ;  /* 0x0000000800007c11 */ /* 0x000fe2000f8e10ff */
[----:B------:R-:W-:Y:S02]  /*2be0*/  VIADD R23, R31, UR7 ;  /* 0x000000071f177c36 */ /* 0x000fe40008000000 */
[----:B---3--:R-:W-:Y:S02]  /*2bf0*/  IMAD R27, R2, UR9, R31 ;  /* 0x00000009021b7c24 */ /* 0x008fe4000f8e021f */
[----:B------:R-:W-:-:S04]  /*2c00*/  IMAD.WIDE R20, R21, 0x4, R6 ;  /* 0x0000000415147825 */ /* 0x000fc800078e0206 */
[----:B------:R-:W-:-:S04]  /*2c10*/  IMAD.WIDE R22, R23, 0x4, R6 ;  /* 0x0000000417167825 */ /* 0x000fc800078e0206 */
[----:B0-----:R-:W-:-:S04]  /*2c20*/  IMAD.WIDE R24, R25, 0x4, R8 ;  /* 0x0000000419187825 */ /* 0x001fc800078e0208 */
[----:B------:R-:W-:Y:S01]  /*2c30*/  IMAD.WIDE R26, R27, 0x4, R8 ;  /* 0x000000041b1a7825 */ /* 0x000fe200078e0208 */
[----:B------:R-:W-:Y:S06]  /*2c40*/  @P0 BRA `(.L_x_491) ;  /* 0x0000000000900947 */ /* 0x000fec0003800000 */
[C---:B------:R-:W-:Y:S02]  /*2c50*/  ISETP.NE.AND P2, PT, R15.reuse, RZ, PT ;  /* 0x000000ff0f00720c */ /* 0x040fe40003f45270 */
[----:B------:R-:W-:-:S11]  /*2c60*/  ISETP.GE.U32.AND P3, PT, R15, R4, PT ;  /* 0x000000040f00720c */ /* 0x000fd60003f66070 */
[----:B------:R-:W2:Y:S04]  /*2c70*/  @P2 LDG.E R35, desc[UR12][R26.64] ;  /* 0x0000000c1a232981 */ /* 0x000ea8000c1e1900 */
[----:B------:R-:W3:Y:S01]  /*2c80*/  @!P3 LDG.E R2, desc[UR12][R24.64] ;  /* 0x0000000c1802b981 */ /* 0x000ee2000c1e1900 */
[C---:B------:R-:W-:Y:S01]  /*2c90*/  ISETP.GE.AND P1, PT, R16.reuse, 0x1, PT ;  /* 0x000000011000780c */ /* 0x040fe20003f26270 */
[----:B------:R-:W-:Y:S01]  /*2ca0*/  IMAD.WIDE R36, R31, 0x4, R8 ;  /* 0x000000041f247825 */ /* 0x000fe200078e0208 */
[----:B------:R-:W-:Y:S02]  /*2cb0*/  ISETP.GE.U32.AND P4, PT, R15, R4, PT ;  /* 0x000000040f00720c */ /* 0x000fe40003f86070 */
[C---:B------:R-:W-:Y:S01]  /*2cc0*/  ISETP.GE.AND P5, PT, R16.reuse, 0x1, PT ;  /* 0x000000011000780c */ /* 0x040fe20003fa6270 */
[C---:B------:R-:W-:Y:S01]  /*2cd0*/  IMAD.WIDE R28, R31.reuse, 0x4, R6 ;  /* 0x000000041f1c7825 */ /* 0x040fe200078e0206 */
[----:B------:R-:W-:Y:S01]  /*2ce0*/  ISETP.GE.U32.AND P6, PT, R16, R3, PT ;  /* 0x000000031000720c */ /* 0x000fe20003fc6070 */
[----:B------:R-:W4:Y:S02]  /*2cf0*/  LDG.E R37, desc[UR12][R36.64] ;  /* 0x0000000c24257981 */ /* 0x000f24000c1e1900 */
[----:B------:R-:W-:-:S02]  /*2d00*/  IMAD.WIDE R32, R31, 0x4, R8 ;  /* 0x000000041f207825 */ /* 0x000fc400078e0208 */
[----:B------:R-:W5:Y:S04]  /*2d10*/  LDG.E R28, desc[UR12][R28.64] ;  /* 0x0000000c1c1c7981 */ /* 0x000f68000c1e1900 */
[----:B------:R-:W4:Y:S04]  /*2d20*/  @P1 LDG.E R40, desc[UR12][R20.64] ;  /* 0x0000000c14281981 */ /* 0x000f28000c1e1900 */
[----:B------:R-:W5:Y:S04]  /*2d30*/  @P5 LDG.E R44, desc[UR12][R20.64+0x4] ;  /* 0x0000040c142c5981 */ /* 0x000f68000c1e1900 */
[----:B------:R-:W5:Y:S04]  /*2d40*/  @!P6 LDG.E R36, desc[UR12][R22.64+0x4] ;  /* 0x0000040c1624e981 */ /* 0x000f68000c1e1900 */
[----:B------:R-:W5:Y:S04]  /*2d50*/  LDG.E R33, desc[UR12][R32.64+0x4] ;  /* 0x0000040c20217981 */ /* 0x000f68000c1e1900 */
[----:B--2---:R0:W-:Y:S01]  /*2d60*/  @P2 STS [R0], R35 ;  /* 0x0000002300002388 */ /* 0x0041e20000000800 */
[----:B------:R-:W-:-:S03]  /*2d70*/  ISETP.GE.U32.AND P2, PT, R16, R3, PT ;  /* 0x000000031000720c */ /* 0x000fc60003f46070 */
[----:B---3--:R1:W-:Y:S01]  /*2d80*/  @!P3 STS [R39], R2 ;  /* 0x000000022700b388 */ /* 0x0083e20000000800 */
[----:B------:R-:W-:Y:S01]  /*2d90*/  ISETP.NE.AND P3, PT, R15, RZ, PT ;  /* 0x000000ff0f00720c */ /* 0x000fe20003f65270 */
[----:B0-----:R-:W-:-:S08]  /*2da0*/  IMAD.WIDE R34, R31, 0x4, R6 ;  /* 0x000000041f227825 */ /* 0x001fd000078e0206 */
[----:B------:R-:W2:Y:S04]  /*2db0*/  @!P2 LDG.E R42, desc[UR12][R22.64] ;  /* 0x0000000c162aa981 */ /* 0x000ea8000c1e1900 */
[----:B------:R-:W3:Y:S04]  /*2dc0*/  @P3 LDG.E R41, desc[UR12][R26.64+0x4] ;  /* 0x0000040c1a293981 */ /* 0x000ee8000c1e1900 */
[----:B-1----:R-:W3:Y:S04]  /*2dd0*/  @!P4 LDG.E R2, desc[UR12][R24.64+0x4] ;  /* 0x0000040c1802c981 */ /* 0x002ee8000c1e1900 */
[----:B------:R-:W3:Y:S04]  /*2de0*/  LDG.E R34, desc[UR12][R34.64+0x4] ;  /* 0x0000040c22227981 */ /* 0x000ee8000c1e1900 */
[----:B----4-:R0:W-:Y:S04]  /*2df0*/  @P1 STS [R17], R40 ;  /* 0x0000002811001388 */ /* 0x0101e80000000800 */
[----:B--2---:R0:W-:Y:S04]  /*2e00*/  @!P2 STS [R5], R42 ;  /* 0x0000002a0500a388 */ /* 0x0041e80000000800 */
[----:B------:R0:W-:Y:S04]  /*2e10*/  STS [R38], R37 ;  /* 0x0000002526007388 */ /* 0x0001e80000000800 */
[----:B-----5:R0:W-:Y:S04]  /*2e20*/  STS [R19], R28 ;  /* 0x0000001c13007388 */ /* 0x0201e80000000800 */
[----:B---3--:R0:W-:Y:S04]  /*2e30*/  @P3 STS [R0+0x4], R41 ;  /* 0x0000042900003388 */ /* 0x0081e80000000800 */
[----:B------:R0:W-:Y:S04]  /*2e40*/  @!P4 STS [R39+0x4], R2 ;  /* 0x000004022700c388 */ /* 0x0001e80000000800 */
[----:B------:R0:W-:Y:S04]  /*2e50*/  @P5 STS [R17+0x4], R44 ;  /* 0x0000042c11005388 */ /* 0x0001e80000000800 */
[----:B------:R0:W-:Y:S04]  /*2e60*/  @!P6 STS [R5+0x4], R36 ;  /* 0x000004240500e388 */ /* 0x0001e80000000800 */
[----:B------:R0:W-:Y:S04]  /*2e70*/  STS [R38+0x4], R33 ;  /* 0x0000042126007388 */ /* 0x0001e80000000800 */
[----:B------:R0:W-:Y:S02]  /*2e80*/  STS [R19+0x4], R34 ;  /* 0x0000042213007388 */ /* 0x0001e40000000800 */
.L_x_491:
[----:B------:R-:W-:Y:S05]  /*2e90*/  BSYNC.RECONVERGENT B1 ;  /* 0x0000000000017941 */ /* 0x000fea0003800200 */
.L_x_490:
[----:B------:R-:W-:Y:S05]  /*2ea0*/  @P0 BRA `(.L_x_459) ;  /* 0x0000000000940947 */ /* 0x000fea0003800000 */
[----:B------:R-:W-:Y:S01]  /*2eb0*/  ISETP.NE.AND P1, PT, R15, RZ, PT ;  /* 0x000000ff0f00720c */ /* 0x000fe20003f25270 */
[----:B0-----:R-:W-:Y:S01]  /*2ec0*/  IMAD.WIDE R28, R31, 0x4, R8 ;  /* 0x000000041f1c7825 */ /* 0x001fe200078e0208 */
[----:B------:R-:W-:Y:S02]  /*2ed0*/  ISETP.GE.U32.AND P2, PT, R15, R4, PT ;  /* 0x000000040f00720c */ /* 0x000fe40003f46070 */
[C---:B------:R-:W-:Y:S01]  /*2ee0*/  ISETP.GE.AND P3, PT, R16.reuse, 0x1, PT ;  /* 0x000000011000780c */ /* 0x040fe20003f66270 */
[----:B------:R-:W-:Y:S01]  /*2ef0*/  IMAD.WIDE R32, R31, 0x4, R6 ;  /* 0x000000041f207825 */ /* 0x000fe200078e0206 */
[----:B------:R-:W-:Y:S01]  /*2f00*/  ISETP.GE.U32.AND P4, PT, R16, R3, PT ;  /* 0x000000031000720c */ /* 0x000fe20003f86070 */
[----:B------:R-:W2:Y:S04]  /*2f10*/  LDG.E R29, desc[UR12][R28.64+0x8] ;  /* 0x0000080c1c1d7981 */ /* 0x000ea8000c1e1900 */
[----:B------:R-:W3:Y:S04]  /*2f20*/  LDG.E R32, desc[UR12][R32.64+0x8] ;  /* 0x0000080c20207981 */ /* 0x000ee8000c1e1900 */
[----:B------:R-:W4:Y:S04]  /*2f30*/  @P1 LDG.E R35, desc[UR12][R26.64+0x8] ;  /* 0x0000080c1a231981 */ /* 0x000f28000c1e1900 */
[----:B------:R-:W5:Y:S04]  /*2f40*/  @!P2 LDG.E R2, desc[UR12][R24.64+0x8] ;  /* 0x0000080c1802a981 */ /* 0x000f68000c1e1900 */
[----:B------:R-:W2:Y:S04]  /*2f50*/  @P3 LDG.E R34, desc[UR12][R20.64+0x8] ;  /* 0x0000080c14223981 */ /* 0x000ea8000c1e1900 */
[----:B------:R-:W3:Y:S04]  /*2f60*/  @!P4 LDG.E R36, desc[UR12][R22.64+0x8] ;  /* 0x0000080c1624c981 */ /* 0x000ee8000c1e1900 */
[----:B----4-:R1:W-:Y:S04]  /*2f70*/  @P1 STS [R0+0x8], R35 ;  /* 0x0000082300001388 */ /* 0x0103e80000000800 */
[----:B-----5:R1:W-:Y:S04]  /*2f80*/  @!P2 STS [R39+0x8], R2 ;  /* 0x000008022700a388 */ /* 0x0203e80000000800 */
[----:B--2---:R1:W-:Y:S04]  /*2f90*/  @P3 STS [R17+0x8], R34 ;  /* 0x0000082211003388 */ /* 0x0043e80000000800 */
[----:B---3--:R1:W-:Y:S04]  /*2fa0*/  @!P4 STS [R5+0x8], R36 ;  /* 0x000008240500c388 */ /* 0x0083e80000000800 */
[----:B------:R1:W-:Y:S04]  /*2fb0*/  STS [R38+0x8], R29 ;  /* 0x0000081d26007388 */ /* 0x0003e80000000800 */
[----:B------:R1:W-:Y:S01]  /*2fc0*/  STS [R19+0x8], R32 ;  /* 0x0000082013007388 */ /* 0x0003e20000000800 */
[----:B------:R-:W-:Y:S05]  /*2fd0*/  @P0 BRA `(.L_x_459) ;  /* 0x0000000000480947 */ /* 0x000fea0003800000 */
[----:B------:R-:W-:Y:S01]  /*2fe0*/  ISETP.NE.AND P0, PT, R15, RZ, PT ;  /* 0x000000ff0f00720c */ /* 0x000fe20003f05270 */
[----:B------:R-:W-:Y:S01]  /*2ff0*/  IMAD.WIDE R8, R31, 0x4, R8 ;  /* 0x000000041f087825 */ /* 0x000fe200078e0208 */
        /* <DEDUP_REMOVED lines=15> */
[----:B------:R4:W-:Y:S02]  /*30f0*/  STS [R19+0xc], R6 ;  /* 0x00000c0613007388 */ /* 0x0009e40000000800 */
.L_x_459:
[----:B------:R-:W-:Y:S05]  /*3100*/  BSYNC.RECONVERGENT B0 ;  /* 0x0000000000007941 */ /* 0x000fea0003800200 */
.L_x_458:
[----:B012-4-:R-:W-:Y:S01]  /*3110*/  IADD3 R0, PT, PT, R11, 0x4, RZ ;  /* 0x000000040b007810 */ /* 0x017fe20007ffe0ff */
[----:B------:R-:W-:Y:S03]  /*3120*/  BSSY.RECONVERGENT B1, `(.L_x_492) ;  /* 0x00001e3000017945 */ /* 0x000fe60003800200 */
[----:B------:R-:W-:-:S04]  /*3130*/  ISETP.GE.AND P0, PT, R0, UR11, PT ;  /* 0x0000000b00007c0c */ /* 0x000fc8000bf06270 */
[----:B------:R-:W-:-:S13]  /*3140*/  ISETP.LT.OR P0, PT, R13, 0x5, P0 ;  /* 0x000000050d00780c */ /* 0x000fda0000701670 */
[----:B------:R-:W-:Y:S05]  /*3150*/  @P0 BRA `(.L_x_493) ;  /* 0x0000001c007c0947 */ /* 0x000fea0003800000 */
[----:B------:R-:W0:Y:S01]  /*3160*/  LDC R4, c[0x3][0x10] ;  /* 0x00c00400ff047b82 */ /* 0x000e220000000800 */
[----:B------:R-:W-:Y:S01]  /*3170*/  VIADD R9, R12, 0x4 ;  /* 0x000000040c097836 */ /* 0x000fe20000000000 */
[----:B------:R-:W-:Y:S01]  /*3180*/  VIMNMX R2, PT, PT, R16, R15, !PT ;  /* 0x0000000f10027248 */ /* 0x000fe20007fe0100 */
[----:B------:R-:W-:Y:S01]  /*3190*/  IMAD.U32 R5, RZ, RZ, UR7 ;  /* 0x00000007ff057e24 */ /* 0x000fe2000f8e00ff */
[----:B------:R-:W-:Y:S01]  /*31a0*/  IADD3 R8, PT, PT, -R12, UR15, RZ ;  /* 0x0000000f0c087c10 */ /* 0x000fe2000fffe1ff */
[----:B------:R-:W-:Y:S01]  /*31b0*/  VIADD R3, R30, 0xfffffffc ;  /* 0xfffffffc1e037836 */ /* 0x000fe20000000000 */
[----:B------:R-:W-:Y:S02]  /*31c0*/  ISETP.GE.AND P0, PT, R9, UR11, PT ;  /* 0x0000000b09007c0c */ /* 0x000fe4000bf06270 */
[----:B------:R-:W-:Y:S02]  /*31d0*/  ISETP.GE.AND P1, PT, R2, UR11, PT ;  /* 0x0000000b02007c0c */ /* 0x000fe4000bf26270 */
[----:B------:R-:W-:Y:S01]  /*31e0*/  ISETP.GT.AND P0, PT, R5, 0x4, !P0 ;  /* 0x000000040500780c */ /* 0x000fe20004704270 */
[----:B------:R-:W-:Y:S01]  /*31f0*/  IMAD.U32 R5, RZ, RZ, UR5 ;  /* 0x00000005ff057e24 */ /* 0x000fe2000f8e00ff */
[----:B------:R-:W-:-:S02]  /*3200*/  VIADDMNMX.U32 R8, R8, 0xfffffffd, R3, PT ;  /* 0xfffffffd08087846 */ /* 0x000fc40003800003 */
[----:B------:R-:W-:Y:S01]  /*3210*/  SHF.R.S32.HI R7, RZ, 0x1f, R12 ;  /* 0x0000001fff077819 */ /* 0x000fe2000001140c */
[----:B------:R-:W-:Y:S01]  /*3220*/  VIADD R5, R5, 0xffffffff ;  /* 0xffffffff05057836 */ /* 0x000fe20000000000 */
[----:B------:R-:W-:Y:S02]  /*3230*/  MOV R6, 0x4 ;  /* 0x0000000400067802 */ /* 0x000fe40000000f00 */
[----:B0-----:R-:W-:-:S07]  /*3240*/  SHF.R.S32.HI R4, RZ, 0x1f, R4 ;  /* 0x0000001fff047819 */ /* 0x001fce0000011404 */
.L_x_538:
[----:B------:R-:W-:Y:S04]  /*3250*/  BSSY.RECONVERGENT B0, `(.L_x_494) ;  /* 0x00001ca000007945 */ /* 0x000fe80003800200 */
[----:B01----:R-:W-:Y:S05]  /*3260*/  @!P0 BRA `(.L_x_495) ;  /* 0x0000001c00208947 */ /* 0x003fea0003800000 */
[----:B------:R-:W0:Y:S01]  /*3270*/  LDCU UR4, c[0x3][0x10] ;  /* 0x00c00200ff0477ac */ /* 0x000e220008000800 */
[----:B------:R-:W-:Y:S02]  /*3280*/  VIADD R3, R18, 0x3 ;  /* 0x0000000312037836 */ /* 0x000fe40000000000 */
[----:B---3--:R-:W-:Y:S02]  /*3290*/  VIADD R20, R30, 0x3 ;  /* 0x000000031e147836 */ /* 0x008fe40000000000 */
[----:B------:R-:W-:Y:S02]  /*32a0*/  IMAD R17, R14, R3, RZ ;  /* 0x000000030e117224 */ /* 0x000fe400078e02ff */
[----:B------:R-:W-:Y:S02]  /*32b0*/  IMAD R21, R13, R20, RZ ;  /* 0x000000140d157224 */ /* 0x000fe400078e02ff */
[----:B0-----:R-:W-:-:S05]  /*32c0*/  IMAD.U32 R43, RZ, RZ, UR4 ;  /* 0x00000004ff2b7e24 */ /* 0x001fca000f8e00ff */
[CC--:B------:R-:W-:Y:S02]  /*32d0*/  ISETP.GE.AND P2, PT, R6.reuse, R43.reuse, PT ;  /* 0x0000002b0600720c */ /* 0x0c0fe40003f46270 */
[----:B------:R-:W-:Y:S02]  /*32e0*/  LEA R19, R43, UR7, 0x1 ;  /* 0x000000072b137c11 */ /* 0x000fe4000f8e08ff */
[----:B------:R-:W-:-:S03]  /*32f0*/  IADD3 R2, PT, PT, R6, R43, RZ ;  /* 0x0000002b06027210 */ /* 0x000fc60007ffe0ff */
[----:B------:R-:W-:Y:S02]  /*3300*/  IMAD R3, R19, R6, RZ ;  /* 0x0000000613037224 */ /* 0x000fe400078e02ff */
[----:B------:R-:W-:Y:S02]  /*3310*/  IMAD.IADD R20, R13, 0x1, R2 ;  /* 0x000000010d147824 */ /* 0x000fe400078e0202 */
[-CC-:B------:R-:W-:Y:S02]  /*3320*/  IMAD R19, R2, R43.reuse, R17.reuse ;  /* 0x0000002b02137224 */ /* 0x180fe400078e0211 */
[----:B------:R-:W-:Y:S02]  /*3330*/  IMAD R2, R0, UR11, RZ ;  /* 0x0000000b00027c24 */ /* 0x000fe4000f8e02ff */
[----:B------:R-:W-:Y:S02]  /*3340*/  IMAD R17, R20, R43, R17 ;  /* 0x0000002b14117224 */ /* 0x000fe400078e0211 */
[----:B------:R-:W-:-:S02]  /*3350*/  IMAD R3, R14, R21, R3 ;  /* 0x000000150e037224 */ /* 0x000fc400078e0203 */
[----:B------:R-:W-:Y:S01]  /*3360*/  IMAD R0, R19, UR7, RZ ;  /* 0x0000000713007c24 */ /* 0x000fe2000f8e02ff */
[----:B------:R-:W-:Y:S06]  /*3370*/  @P2 BRA `(.L_x_496) ;  /* 0x0000000c004c2947 */ /* 0x000fec0003800000 */
[----:B------:R-:W-:Y:S01]  /*3380*/  ISETP.NE.AND P2, PT, R8, RZ, PT ;  /* 0x000000ff0800720c */ /* 0x000fe20003f45270 */
[----:B------:R-:W-:Y:S01]  /*3390*/  BSSY.RECONVERGENT B3, `(.L_x_497) ;  /* 0x000008c000037945 */ /* 0x000fe20003800200 */
[----:B------:R-:W-:Y:S02]  /*33a0*/  IMAD R17, R17, UR7, RZ ;  /* 0x0000000711117c24 */ /* 0x000fe4000f8e02ff */
[----:B------:R-:W-:Y:S02]  /*33b0*/  IMAD.MOV.U32 R28, RZ, RZ, 0x4 ;  /* 0x00000004ff1c7424 */ /* 0x000fe400078e00ff */
[----:B------:R-:W-:-:S07]  /*33c0*/  IMAD.MOV.U32 R35, RZ, RZ, R9 ;  /* 0x000000ffff237224 */ /* 0x000fce00078e0009 */
[----:B------:R-:W-:Y:S05]  /*33d0*/  @!P2 BRA `(.L_x_498) ;  /* 0x00000008001ca947 */ /* 0x000fea0003800000 */
[----:B------:R-:W0:Y:S01]  /*33e0*/  S2UR UR9, SR_CgaCtaId ;  /* 0x00000000000979c3 */ /* 0x000e220000008800 */
[----:B------:R-:W-:Y:S01]  /*33f0*/  UMOV UR4, 0x400 ;  /* 0x0000040000047882 */ /* 0x000fe20000000000 */
[----:B------:R-:W-:Y:S02]  /*3400*/  VIADD R29, R8, 0x1 ;  /* 0x00000001081d7836 */ /* 0x000fe40000000000 */
[----:B------:R-:W-:Y:S01]  /*3410*/  HFMA2 R28, -RZ, RZ, 0, 2.384185791015625e-07 ;  /* 0x00000004ff1c7431 */ /* 0x000fe200000001ff */
[----:B------:R-:W-:Y:S01]  /*3420*/  BSSY.RECONVERGENT B2, `(.L_x_498) ;  /* 0x0000082000027945 */ /* 0x000fe20003800200 */
[----:B------:R-:W-:Y:S02]  /*3430*/  IMAD.MOV.U32 R35, RZ, RZ, R9 ;  /* 0x000000ffff237224 */ /* 0x000fe400078e0009 */
[----:B------:R-:W-:Y:S01]  /*3440*/  IMAD.IADD R19, R30, 0x1, R3 ;  /* 0x000000011e137824 */ /* 0x000fe200078e0203 */
[----:B------:R-:W1:Y:S01]  /*3450*/  LDC R43, c[0x3][0x10] ;  /* 0x00c00400ff2b7b82 */ /* 0x000e620000000800 */
[----:B------:R-:W-:Y:S01]  /*3460*/  LOP3.LUT R29, R29, 0xfffffffe, RZ, 0xc0, !PT ;  /* 0xfffffffe1d1d7812 */ /* 0x000fe200078ec0ff */
[----:B0-----:R-:W-:-:S06]  /*3470*/  ULEA UR4, UR9, UR4, 0x18 ;  /* 0x0000000409047291 */ /* 0x001fcc000f8ec0ff */
[----:B------:R-:W-:-:S07]  /*3480*/  IMAD.U32 R31, RZ, RZ, UR4 ;  /* 0x00000004ff1f7e24 */ /* 0x000fce000f8e00ff */
.L_x_507:
[----:B-1----:R-:W-:Y:S01]  /*3490*/  IMAD.IADD R20, R28, 0x1, R43 ;  /* 0x000000011c147824 */ /* 0x002fe200078e022b */
[----:B------:R-:W-:Y:S04]  /*34a0*/  BSSY.RECONVERGENT B4, `(.L_x_499) ;  /* 0x000003b000047945 */ /* 0x000fe80003800200 */
[----:B------:R-:W-:Y:S01]  /*34b0*/  IADD3 R32, PT, PT, R20, R19, RZ ;  /* 0x0000001314207210 */ /* 0x000fe20007ffe0ff */
[----:B------:R-:W-:-:S04]  /*34c0*/  IMAD.IADD R20, R3, 0x1, R20 ;  /* 0x0000000103147824 */ /* 0x000fc800078e0214 */
[--C-:B------:R-:W-:Y:S02]  /*34d0*/  IMAD R32, R32, 0x4, R31.reuse ;  /* 0x0000000420207824 */ /* 0x100fe400078e021f */
[----:B---3--:R-:W-:Y:S01]  /*34e0*/  IMAD R33, R20, 0x4, R31 ;  /* 0x0000000414217824 */ /* 0x008fe200078e021f */
[----:B------:R-:W-:Y:S06]  /*34f0*/  @P1 BRA `(.L_x_500) ;  /* 0x0000000000d41947 */ /* 0x000fec0003800000 */
[----:B------:R-:W-:Y:S01]  /*3500*/  UIADD3 UR4, UPT, UPT, UR6, -0x1, URZ ;  /* 0xffffffff06047890 */ /* 0x000fe2000fffe0ff */
[C---:B------:R-:W-:Y:S01]  /*3510*/  ISETP.NE.AND P3, PT, R15.reuse, RZ, PT ;  /* 0x000000ff0f00720c */ /* 0x040fe20003f65270 */
[----:B------:R-:W-:Y:S01]  /*3520*/  IMAD.IADD R34, R2, 0x1, R35 ;  /* 0x0000000102227824 */ /* 0x000fe200078e0223 */
[----:B------:R-:W0:Y:S03]  /*3530*/  LDC.64 R24, c[0x0][0x380] ;  /* 0x0000e000ff187b82 */ /* 0x000e260000000a00 */
[----:B------:R-:W-:-:S05]  /*3540*/  ISETP.GE.U32.AND P4, PT, R15, UR4, PT ;  /* 0x000000040f007c0c */ /* 0x000fca000bf86070 */
[----:B------:R-:W1:Y:S03]  /*3550*/  LDC.64 R22, c[0x0][0x388] ;  /* 0x0000e200ff167b82 */ /* 0x000e660000000a00 */
[----:B------:R-:W-:-:S05]  /*3560*/  @P3 IADD3 R35, PT, PT, RZ, -UR11, RZ ;  /* 0x8000000bff233c10 */ /* 0x000fca000fffe0ff */
[----:B------:R-:W2:Y:S01]  /*3570*/  @P3 LDC.64 R26, c[0x0][0x388] ;  /* 0x0000e200ff1a3b82 */ /* 0x000ea20000000a00 */
[--C-:B------:R-:W-:Y:S02]  /*3580*/  @P3 IMAD R35, R43, R35, R34.reuse ;  /* 0x000000232b233224 */ /* 0x100fe400078e0222 */
[----:B------:R-:W-:-:S05]  /*3590*/  @!P4 IMAD R37, R13, UR11, R34 ;  /* 0x0000000b0d25cc24 */ /* 0x000fca000f8e0222 */
[----:B------:R-:W3:Y:S01]  /*35a0*/  @!P4 LDC.64 R20, c[0x0][0x388] ;  /* 0x0000e200ff14cb82 */ /* 0x000ee20000000a00 */
[----:B--2---:R-:W-:-:S06]  /*35b0*/  @P3 IMAD.WIDE R26, R35, 0x4, R26 ;  /* 0x00000004231a3825 */ /* 0x004fcc00078e021a */
[----:B------:R-:W2:Y:S01]  /*35c0*/  @P3 LDG.E R26, desc[UR12][R26.64] ;  /* 0x0000000c1a1a3981 */ /* 0x000ea2000c1e1900 */
[----:B---3--:R-:W-:-:S06]  /*35d0*/  @!P4 IMAD.WIDE R20, R37, 0x4, R20 ;  /* 0x000000042514c825 */ /* 0x008fcc00078e0214 */
[----:B------:R3:W4:Y:S01]  /*35e0*/  @!P4 LDG.E R20, desc[UR12][R20.64] ;  /* 0x0000000c1414c981 */ /* 0x000722000c1e1900 */
[----:B0-----:R-:W-:-:S04]  /*35f0*/  IMAD.WIDE R24, R34, 0x4, R24 ;  /* 0x0000000422187825 */ /* 0x001fc800078e0218 */
[----:B-1----:R-:W-:Y:S02]  /*3600*/  IMAD.WIDE R22, R34, 0x4, R22 ;  /* 0x0000000422167825 */ /* 0x002fe400078e0216 */
[----:B------:R0:W5:Y:S04]  /*3610*/  LDG.E R24, desc[UR12][R24.64] ;  /* 0x0000000c18187981 */ /* 0x000168000c1e1900 */
[----:B------:R0:W5:Y:S01]  /*3620*/  LDG.E R35, desc[UR12][R22.64] ;  /* 0x0000000c16237981 */ /* 0x000162000c1e1900 */
[----:B------:R-:W-:-:S04]  /*3630*/  @P3 VIADD R37, R18, 0x3 ;  /* 0x0000000312253836 */ /* 0x000fc80000000000 */
[----:B------:R-:W-:-:S04]  /*3640*/  @P3 IMAD R37, R14, R37, RZ ;  /* 0x000000250e253224 */ /* 0x000fc800078e02ff */
[----:B------:R-:W-:Y:S02]  /*3650*/  @P3 IMAD R37, R6, R43, R37 ;  /* 0x0000002b06253224 */ /* 0x000fe400078e0225 */
[--C-:B------:R-:W-:Y:S02]  /*3660*/  @!P4 IMAD.IADD R36, R17, 0x1, R28.reuse ;  /* 0x000000011124c824 */ /* 0x100fe400078e021c */
[----:B------:R-:W-:-:S03]  /*3670*/  @P3 IMAD R37, R37, UR7, R28 ;  /* 0x0000000725253c24 */ /* 0x000fc6000f8e021c */
[----:B---3--:R-:W-:Y:S02]  /*3680*/  @!P4 LEA R21, R36, UR8, 0x2 ;  /* 0x000000082415cc11 */ /* 0x008fe4000f8e10ff */
[----:B------:R-:W-:Y:S02]  /*3690*/  @P3 LEA R37, R37, UR8, 0x2 ;  /* 0x0000000825253c11 */ /* 0x000fe4000f8e10ff */
[----:B------:R-:W-:Y:S01]  /*36a0*/  ISETP.GE.AND P2, PT, R28, R43, PT ;  /* 0x0000002b1c00720c */ /* 0x000fe20003f46270 */
[----:B------:R-:W-:Y:S01]  /*36b0*/  IMAD.IADD R27, R0, 0x1, R28 ;  /* 0x00000001001b7824 */ /* 0x000fe200078e021c */
[----:B------:R-:W-:Y:S04]  /*36c0*/  BSSY.RECONVERGENT B5, `(.L_x_501) ;  /* 0x0000016000057945 */ /* 0x000fe80003800200 */
[----:B------:R-:W-:Y:S01]  /*36d0*/  LEA R36, R27, UR8, 0x2 ;  /* 0x000000081b247c11 */ /* 0x000fe2000f8e10ff */
[----:B--2---:R0:W-:Y:S04]  /*36e0*/  @P3 STS [R37], R26 ;  /* 0x0000001a25003388 */ /* 0x0041e80000000800 */
[----:B----4-:R0:W-:Y:S02]  /*36f0*/  @!P4 STS [R21], R20 ;  /* 0x000000141500c388 */ /* 0x0101e40000000800 */
[----:B------:R-:W-:Y:S05]  /*3700*/  @P2 BRA `(.L_x_502) ;  /* 0x0000000000442947 */ /* 0x000fea0003800000 */
[C---:B------:R-:W-:Y:S02]  /*3710*/  ISETP.GE.AND P2, PT, R16.reuse, 0x1, PT ;  /* 0x000000011000780c */ /* 0x040fe40003f46270 */
[----:B------:R-:W-:-:S11]  /*3720*/  ISETP.GE.U32.AND P3, PT, R16, R5, PT ;  /* 0x000000051000720c */ /* 0x000fd60003f66070 */
[----:B0-----:R-:W0:Y:S01]  /*3730*/  @P2 LDC.64 R22, c[0x0][0x380] ;  /* 0x0000e000ff162b82 */ /* 0x001e220000000a00 */
[C---:B------:R-:W-:Y:S01]  /*3740*/  @P2 IMAD.IADD R25, R34.reuse, 0x1, -R43 ;  /* 0x0000000122192824 */ /* 0x040fe200078e0a2b */
[----:B------:R-:W-:-:S06]  /*3750*/  @!P3 IADD3 R27, PT, PT, R34, UR7, RZ ;  /* 0x00000007221bbc10 */ /* 0x000fcc000fffe0ff */
[----:B------:R-:W1:Y:S01]  /*3760*/  @!P3 LDC.64 R20, c[0x0][0x380] ;  /* 0x0000e000ff14bb82 */ /* 0x000e620000000a00 */
[----:B0-----:R-:W-:-:S06]  /*3770*/  @P2 IMAD.WIDE R22, R25, 0x4, R22 ;  /* 0x0000000419162825 */ /* 0x001fcc00078e0216 */
[----:B------:R-:W2:Y:S01]  /*3780*/  @P2 LDG.E R22, desc[UR12][R22.64] ;  /* 0x0000000c16162981 */ /* 0x000ea2000c1e1900 */
[----:B-1----:R-:W-:-:S06]  /*3790*/  @!P3 IMAD.WIDE R20, R27, 0x4, R20 ;  /* 0x000000041b14b825 */ /* 0x002fcc00078e0214 */
[----:B------:R-:W3:Y:S01]  /*37a0*/  @!P3 LDG.E R21, desc[UR12][R20.64] ;  /* 0x0000000c1415b981 */ /* 0x000ee2000c1e1900 */
[----:B------:R-:W0:Y:S01]  /*37b0*/  @P2 S2R R26, SR_CgaCtaId ;  /* 0x00000000001a2919 */ /* 0x000e220000008800 */
[----:B------:R-:W-:-:S04]  /*37c0*/  @P2 MOV R25, 0x400 ;  /* 0x0000040000192802 */ /* 0x000fc80000000f00 */
[----:B0-----:R-:W-:Y:S01]  /*37d0*/  @P2 LEA R31, R26, R25, 0x18 ;  /* 0x000000191a1f2211 */ /* 0x001fe200078ec0ff */
[----:B------:R-:W-:-:S04]  /*37e0*/  @P2 IMAD.IADD R26, R3, 0x1, R28 ;  /* 0x00000001031a2824 */ /* 0x000fc800078e021c */
[----:B------:R-:W-:-:S05]  /*37f0*/  @P2 IMAD R25, R26, 0x4, R31 ;  /* 0x000000041a192824 */ /* 0x000fca00078e021f */
[----:B--2---:R1:W-:Y:S04]  /*3800*/  @P2 STS [R25], R22 ;  /* 0x0000001619002388 */ /* 0x0043e80000000800 */
[----:B---3--:R1:W-:Y:S02]  /*3810*/  @!P3 STS [R32+0x4], R21 ;  /* 0x000004152000b388 */ /* 0x0083e40000000800 */
.L_x_502:
[----:B------:R-:W-:Y:S05]  /*3820*/  BSYNC.RECONVERGENT B5 ;  /* 0x0000000000057941 */ /* 0x000fea0003800200 */
.L_x_501:
[----:B-----5:R2:W-:Y:S04]  /*3830*/  STS [R36], R35 ;  /* 0x0000002324007388 */ /* 0x0205e80000000800 */
[----:B------:R2:W-:Y:S02]  /*3840*/  STS [R33], R24 ;  /* 0x0000001821007388 */ /* 0x0005e40000000800 */
.L_x_500:
[----:B------:R-:W-:Y:S05]  /*3850*/  BSYNC.RECONVERGENT B4 ;  /* 0x0000000000047941 */ /* 0x000fea0003800200 */
.L_x_499:
[----:B------:R-:W-:Y:S04]  /*3860*/  BSSY.RECONVERGENT B4, `(.L_x_503) ;  /* 0x0000038000047945 */ /* 0x000fe80003800200 */
[----:B------:R-:W-:Y:S05]  /*3870*/  @P1 BRA `(.L_x_504) ;  /* 0x0000000000d81947 */ /* 0x000fea0003800000 */
[----:B------:R-:W-:Y:S01]  /*3880*/  UIADD3 UR4, UPT, UPT, UR6, -0x1, URZ ;  /* 0xffffffff06047890 */ /* 0x000fe2000fffe0ff */
[C---:B------:R-:W-:Y:S01]  /*3890*/  ISETP.NE.AND P3, PT, R15.reuse, RZ, PT ;  /* 0x000000ff0f00720c */ /* 0x040fe20003f65270 */
[----:B--2---:R-:W-:Y:S01]  /*38a0*/  VIADD R35, R28, 0x1 ;  /* 0x000000011c237836 */ /* 0x004fe20000000000 */
[----:B01----:R-:W0:Y:S03]  /*38b0*/  LDC.64 R22, c[0x0][0x388] ;  /* 0x0000e200ff167b82 */ /* 0x003e260000000a00 */
[----:B------:R-:W-:Y:S02]  /*38c0*/  ISETP.GE.U32.AND P4, PT, R15, UR4, PT ;  /* 0x000000040f007c0c */ /* 0x000fe4000bf86070 */
[----:B------:R-:W-:-:S03]  /*38d0*/  IADD3 R34, PT, PT, R35, R12, R2 ;  /* 0x0000000c23227210 */ /* 0x000fc60007ffe002 */
[----:B------:R-:W1:Y:S03]  /*38e0*/  LDC.64 R24, c[0x0][0x380] ;  /* 0x0000e000ff187b82 */ /* 0x000e660000000a00 */
[----:B------:R-:W-:-:S04]  /*38f0*/  @P3 IMAD R37, RZ, RZ, -UR11 ;  /* 0x8000000bff253e24 */ /* 0x000fc8000f8e02ff */
[--C-:B------:R-:W-:Y:S01]  /*3900*/  @P3 IMAD R37, R43, R37, R34.reuse ;  /* 0x000000252b253224 */ /* 0x100fe200078e0222 */
[----:B------:R-:W2:Y:S01]  /*3910*/  @P3 LDC.64 R26, c[0x0][0x388] ;  /* 0x0000e200ff1a3b82 */ /* 0x000ea20000000a00 */
[----:B------:R-:W-:-:S07]  /*3920*/  @!P4 IMAD R39, R13, UR11, R34 ;  /* 0x0000000b0d27cc24 */ /* 0x000fce000f8e0222 */
[----:B------:R-:W3:Y:S01]  /*3930*/  @!P4 LDC.64 R20, c[0x0][0x388] ;  /* 0x0000e200ff14cb82 */ /* 0x000ee20000000a00 */
[----:B--2---:R-:W-:-:S06]  /*3940*/  @P3 IMAD.WIDE R26, R37, 0x4, R26 ;  /* 0x00000004251a3825 */ /* 0x004fcc00078e021a */
[----:B------:R-:W2:Y:S01]  /*3950*/  @P3 LDG.E R26, desc[UR12][R26.64] ;  /* 0x0000000c1a1a3981 */ /* 0x000ea2000c1e1900 */
[----:B---3--:R-:W-:-:S06]  /*3960*/  @!P4 IMAD.WIDE R20, R39, 0x4, R20 ;  /* 0x000000042714c825 */ /* 0x008fcc00078e0214 */
[----:B------:R3:W4:Y:S01]  /*3970*/  @!P4 LDG.E R20, desc[UR12][R20.64] ;  /* 0x0000000c1414c981 */ /* 0x000722000c1e1900 */
[----:B0-----:R-:W-:-:S05]  /*3980*/  IMAD.WIDE R22, R34, 0x4, R22 ;  /* 0x0000000422167825 */ /* 0x001fca00078e0216 */
[----:B------:R-:W5:Y:S01]  /*3990*/  LDG.E R36, desc[UR12][R22.64] ;  /* 0x0000000c16247981 */ /* 0x000f62000c1e1900 */
[----:B------:R-:W-:-:S05]  /*39a0*/  @P3 IADD3 R37, PT, PT, R18, 0x3, RZ ;  /* 0x0000000312253810 */ /* 0x000fca0007ffe0ff */
[----:B------:R-:W-:-:S04]  /*39b0*/  @P3 IMAD R37, R14, R37, RZ ;  /* 0x000000250e253224 */ /* 0x000fc800078e02ff */
[----:B------:R-:W-:Y:S02]  /*39c0*/  @P3 IMAD R37, R6, R43, R37 ;  /* 0x0000002b06253224 */ /* 0x000fe400078e0225 */
[--C-:B------:R-:W-:Y:S02]  /*39d0*/  @!P4 IMAD.IADD R38, R17, 0x1, R28.reuse ;  /* 0x000000011126c824 */ /* 0x100fe400078e021c */
[----:B------:R-:W-:-:S03]  /*39e0*/  @P3 IMAD R37, R37, UR7, R28 ;  /* 0x0000000725253c24 */ /* 0x000fc6000f8e021c */
[----:B---3--:R-:W-:Y:S02]  /*39f0*/  @!P4 LEA R21, R38, UR8, 0x2 ;  /* 0x000000082615cc11 */ /* 0x008fe4000f8e10ff */
[----:B------:R-:W-:Y:S02]  /*3a00*/  @P3 LEA R37, R37, UR8, 0x2 ;  /* 0x0000000825253c11 */ /* 0x000fe4000f8e10ff */
[----:B------:R-:W-:Y:S01]  /*3a10*/  ISETP.GE.AND P2, PT, R35, R43, PT ;  /* 0x0000002b2300720c */ /* 0x000fe20003f46270 */
[----:B-1----:R-:W-:Y:S01]  /*3a20*/  IMAD.WIDE R24, R34, 0x4, R24 ;  /* 0x0000000422187825 */ /* 0x002fe200078e0218 */
[----:B------:R-:W-:Y:S03]  /*3a30*/  BSSY.RECONVERGENT B5, `(.L_x_505) ;  /* 0x0000018000057945 */ /* 0x000fe60003800200 */
[----:B------:R-:W-:Y:S02]  /*3a40*/  IMAD.IADD R27, R0, 0x1, R28 ;  /* 0x00000001001b7824 */ /* 0x000fe400078e021c */
[----:B------:R0:W5:Y:S03]  /*3a50*/  LDG.E R24, desc[UR12][R24.64] ;  /* 0x0000000c18187981 */ /* 0x000166000c1e1900 */
[----:B0-----:R-:W-:Y:S01]  /*3a60*/  LEA R25, R27, UR8, 0x2 ;  /* 0x000000081b197c11 */ /* 0x001fe2000f8e10ff */
[----:B--2---:R0:W-:Y:S04]  /*3a70*/  @P3 STS [R37+0x4], R26 ;  /* 0x0000041a25003388 */ /* 0x0041e80000000800 */
[----:B----4-:R0:W-:Y:S01]  /*3a80*/  @!P4 STS [R21+0x4], R20 ;  /* 0x000004141500c388 */ /* 0x0101e20000000800 */
[----:B------:R-:W-:Y:S05]  /*3a90*/  @P2 BRA `(.L_x_506) ;  /* 0x0000000000442947 */ /* 0x000fea0003800000 */
[C---:B------:R-:W-:Y:S02]  /*3aa0*/  ISETP.GE.AND P2, PT, R16.reuse, 0x1, PT ;  /* 0x000000011000780c */ /* 0x040fe40003f46270 */
[----:B------:R-:W-:-:S11]  /*3ab0*/  ISETP.GE.U32.AND P3, PT, R16, R5, PT ;  /* 0x000000051000720c */ /* 0x000fd60003f66070 */
[----:B------:R-:W1:Y:S01]  /*3ac0*/  @P2 LDC.64 R22, c[0x0][0x380] ;  /* 0x0000e000ff162b82 */ /* 0x000e620000000a00 */
[C---:B------:R-:W-:Y:S02]  /*3ad0*/  @P2 IMAD.IADD R27, R34.reuse, 0x1, -R43 ;  /* 0x00000001221b2824 */ /* 0x040fe400078e0a2b */
[----:B------:R-:W-:-:S05]  /*3ae0*/  @!P3 VIADD R35, R34, UR7 ;  /* 0x000000072223bc36 */ /* 0x000fca0008000000 */
[----:B0-----:R-:W0:Y:S01]  /*3af0*/  @!P3 LDC.64 R20, c[0x0][0x380] ;  /* 0x0000e000ff14bb82 */ /* 0x001e220000000a00 */
[----:B-1----:R-:W-:-:S06]  /*3b00*/  @P2 IMAD.WIDE R22, R27, 0x4, R22 ;  /* 0x000000041b162825 */ /* 0x002fcc00078e0216 */
[----:B------:R-:W2:Y:S01]  /*3b10*/  @P2 LDG.E R22, desc[UR12][R22.64] ;  /* 0x0000000c16162981 */ /* 0x000ea2000c1e1900 */
[----:B0-----:R-:W-:-:S06]  /*3b20*/  @!P3 IMAD.WIDE R20, R35, 0x4, R20 ;  /* 0x000000042314b825 */ /* 0x001fcc00078e0214 */
[----:B------:R-:W3:Y:S01]  /*3b30*/  @!P3 LDG.E R21, desc[UR12][R20.64] ;  /* 0x0000000c1415b981 */ /* 0x000ee2000c1e1900 */
[----:B------:R-:W0:Y:S01]  /*3b40*/  @P2 S2R R27, SR_CgaCtaId ;  /* 0x00000000001b2919 */ /* 0x000e220000008800 */
[----:B------:R-:W-:-:S04]  /*3b50*/  @P2 MOV R26, 0x400 ;  /* 0x00000400001a2802 */ /* 0x000fc80000000f00 */
[----:B0-----:R-:W-:Y:S02]  /*3b60*/  @P2 LEA R31, R27, R26, 0x18 ;  /* 0x0000001a1b1f2211 */ /* 0x001fe400078ec0ff */
[----:B------:R-:W-:-:S05]  /*3b70*/  @P2 IADD3 R26, PT, PT, R3, R28, RZ ;  /* 0x0000001c031a2210 */ /* 0x000fca0007ffe0ff */
[----:B------:R-:W-:-:S05]  /*3b80*/  @P2 IMAD R27, R26, 0x4, R31 ;  /* 0x000000041a1b2824 */ /* 0x000fca00078e021f */
[----:B--2---:R1:W-:Y:S04]  /*3b90*/  @P2 STS [R27+0x4], R22 ;  /* 0x000004161b002388 */ /* 0x0043e80000000800 */
[----:B---3--:R1:W-:Y:S02]  /*3ba0*/  @!P3 STS [R32+0x8], R21 ;  /* 0x000008152000b388 */ /* 0x0083e40000000800 */
.L_x_506:
[----:B------:R-:W-:Y:S05]  /*3bb0*/  BSYNC.RECONVERGENT B5 ;  /* 0x0000000000057941 */ /* 0x000fea0003800200 */
.L_x_505:
[----:B-----5:R3:W-:Y:S04]  /*3bc0*/  STS [R25+0x4], R36 ;  /* 0x0000042419007388 */ /* 0x0207e80000000800 */
[----:B------:R3:W-:Y:S02]  /*3bd0*/  STS [R33+0x4], R24 ;  /* 0x0000041821007388 */ /* 0x0007e40000000800 */
.L_x_504:
[----:B------:R-:W-:Y:S05]  /*3be0*/  BSYNC.RECONVERGENT B4 ;  /* 0x0000000000047941 */ /* 0x000fea0003800200 */
.L_x_503:
[C---:B0-----:R-:W-:Y:S02]  /*3bf0*/  VIADD R20, R28.reuse, 0xfffffffe ;  /* 0xfffffffe1c147836 */ /* 0x041fe40000000000 */
[----:B------:R-:W-:-:S03]  /*3c00*/  VIADD R28, R28, 0x2 ;  /* 0x000000021c1c7836 */ /* 0x000fc60000000000 */
[----:B------:R-:W-:Y:S01]  /*3c10*/  ISETP.NE.AND P2, PT, R20, R29, PT ;  /* 0x0000001d1400720c */ /* 0x000fe20003f45270 */
[----:B--2---:R-:W-:-:S12]  /*3c20*/  IMAD.IADD R35, R12, 0x1, R28 ;  /* 0x000000010c237824 */ /* 0x004fd800078e021c */
[----:B------:R-:W-:Y:S05]  /*3c30*/  @P2 BRA `(.L_x_507) ;  /* 0xfffffff800142947 */ /* 0x000fea000383ffff */
[----:B------:R-:W-:Y:S05]  /*3c40*/  BSYNC.RECONVERGENT B2 ;  /* 0x0000000000027941 */ /* 0x000fea0003800200 */
.L_x_498:
[----:B------:R-:W-:Y:S05]  /*3c50*/  BSYNC.RECONVERGENT B3 ;  /* 0x0000000000037941 */ /* 0x000fea0003800200 */
.L_x_497:
[----:B------:R-:W-:-:S04]  /*3c60*/  LOP3.LUT R19, R8, 0x1, RZ, 0xc0, !PT ;  /* 0x0000000108137812 */ /* 0x000fc800078ec0ff */
[----:B------:R-:W-:-:S13]  /*3c70*/  ISETP.NE.U32.AND P2, PT, R19, 0x1, PT ;  /* 0x000000011300780c */ /* 0x000fda0003f45070 */
[----:B------:R-:W-:Y:S05]  /*3c80*/  @!P2 BRA `(.L_x_495) ;  /* 0x000000100098a947 */ /* 0x000fea0003800000 */
[----:B------:R-:W-:Y:S01]  /*3c90*/  IADD3 R2, PT, PT, R2, R35, RZ ;  /* 0x0000002302027210 */ /* 0x000fe20007ffe0ff */
[----:B------:R-:W-:Y:S06]  /*3ca0*/  @P1 BRA `(.L_x_495) ;  /* 0x0000001000901947 */ /* 0x000fec0003800000 */
[----:B------:R-:W-:Y:S01]  /*3cb0*/  UIADD3 UR4, UPT, UPT, UR6, -0x1, URZ ;  /* 0xffffffff06047890 */ /* 0x000fe2000fffe0ff */
[C---:B------:R-:W-:Y:S01]  /*3cc0*/  ISETP.NE.AND P3, PT, R15.reuse, RZ, PT ;  /* 0x000000ff0f00720c */ /* 0x040fe20003f65270 */
[----:B-1-3--:R-:W0:Y:S04]  /*3cd0*/  LDC.64 R24, c[0x0][0x380] ;  /* 0x0000e000ff187b82 */ /* 0x00ae280000000a00 */
[----:B------:R-:W-:-:S04]  /*3ce0*/  ISETP.GE.U32.AND P4, PT, R15, UR4, PT ;  /* 0x000000040f007c0c */ /* 0x000fc8000bf86070 */
[----:B------:R-:W1:Y:S04]  /*3cf0*/  LDC.64 R22, c[0x0][0x388] ;  /* 0x0000e200ff167b82 */ /* 0x000e680000000a00 */
[----:B------:R-:W-:-:S04]  /*3d00*/  @P3 IMAD R19, RZ, RZ, -UR11 ;  /* 0x8000000bff133e24 */ /* 0x000fc8000f8e02ff */
        /* <DEDUP_REMOVED lines=17> */
[----:B------:R-:W-:Y:S02]  /*3e20*/  @!P4 LEA R32, R17, UR8, 0x2 ;  /* 0x000000081120cc11 */ /* 0x000fe4000f8e10ff */
[----:B---3--:R-:W-:Y:S02]  /*3e30*/  @P3 LEA R20, R29, UR8, 0x2 ;  /* 0x000000081d143c11 */ /* 0x008fe4000f8e10ff */
[C---:B------:R-:W-:Y:S01]  /*3e40*/  ISETP.GE.AND P2, PT, R28.reuse, R43, PT ;  /* 0x0000002b1c00720c */ /* 0x040fe20003f46270 */
[----:B------:R-:W-:Y:S01]  /*3e50*/  BSSY.RECONVERGENT B2, `(.L_x_508) ;  /* 0x000001b000027945 */ /* 0x000fe20003800200 */
[----:B------:R-:W-:Y:S01]  /*3e60*/  IMAD.IADD R26, R28, 0x1, R43 ;  /* 0x000000011c1a7824 */ /* 0x000fe200078e022b */
[----:B--2---:R0:W-:Y:S04]  /*3e70*/  @P3 STS [R20], R27 ;  /* 0x0000001b14003388 */ /* 0x0041e80000000800 */
[----:B----4-:R0:W-:Y:S06]  /*3e80*/  @!P4 STS [R32], R21 ;  /* 0x000000152000c388 */ /* 0x0101ec0000000800 */
[----:B------:R-:W-:Y:S05]  /*3e90*/  @P2 BRA `(.L_x_509) ;  /* 0x0000000000582947 */ /* 0x000fea0003800000 */
[C---:B------:R-:W-:Y:S02]  /*3ea0*/  ISETP.GE.AND P2, PT, R16.reuse, 0x1, PT ;  /* 0x000000011000780c */ /* 0x040fe40003f46270 */
[----:B------:R-:W-:-:S11]  /*3eb0*/  ISETP.GE.U32.AND P3, PT, R16, R5, PT ;  /* 0x000000051000720c */ /* 0x000fd60003f66070 */
[----:B0-----:R-:W0:Y:S01]  /*3ec0*/  @P2 LDC.64 R22, c[0x0][0x380] ;  /* 0x0000e000ff162b82 */ /* 0x001e220000000a00 */
[C---:B------:R-:W-:Y:S01]  /*3ed0*/  @P2 IADD3 R43, PT, PT, R2.reuse, -R43, RZ ;  /* 0x8000002b022b2210 */ /* 0x040fe20007ffe0ff */
[----:B------:R-:W-:-:S06]  /*3ee0*/  @!P3 VIADD R17, R2, UR7 ;  /* 0x000000070211bc36 */ /* 0x000fcc0008000000 */
[----:B------:R-:W1:Y:S01]  /*3ef0*/  @!P3 LDC.64 R20, c[0x0][0x380] ;  /* 0x0000e000ff14bb82 */ /* 0x000e620000000a00 */
[----:B0-----:R-:W-:-:S06]  /*3f00*/  @P2 IMAD.WIDE R22, R43, 0x4, R22 ;  /* 0x000000042b162825 */ /* 0x001fcc00078e0216 */
[----:B------:R-:W2:Y:S01]  /*3f10*/  @P2 LDG.E R22, desc[UR12][R22.64] ;  /* 0x0000000c16162981 */ /* 0x000ea2000c1e1900 */
[----:B-1----:R-:W-:-:S06]  /*3f20*/  @!P3 IMAD.WIDE R20, R17, 0x4, R20 ;  /* 0x000000041114b825 */ /* 0x002fcc00078e0214 */
[----:B------:R-:W3:Y:S01]  /*3f30*/  @!P3 LDG.E R20, desc[UR12][R20.64] ;  /* 0x0000000c1414b981 */ /* 0x000ee2000c1e1900 */
[----:B------:R-:W0:Y:S01]  /*3f40*/  @P2 S2R R17, SR_CgaCtaId ;  /* 0x0000000000112919 */ /* 0x000e220000008800 */
[----:B------:R-:W1:Y:S01]  /*3f50*/  @!P3 S2R R32, SR_CgaCtaId ;  /* 0x000000000020b919 */ /* 0x000e620000008800 */
[----:B------:R-:W-:Y:S02]  /*3f60*/  @P2 MOV R2, 0x400 ;  /* 0x0000040000022802 */ /* 0x000fe40000000f00 */
[----:B------:R-:W-:Y:S02]  /*3f70*/  @!P3 MOV R25, 0x400 ;  /* 0x000004000019b802 */ /* 0x000fe40000000f00 */
[----:B0-----:R-:W-:Y:S01]  /*3f80*/  @P2 LEA R17, R17, R2, 0x18 ;  /* 0x0000000211112211 */ /* 0x001fe200078ec0ff */
[----:B------:R-:W-:Y:S01]  /*3f90*/  @P2 IMAD.IADD R2, R3, 0x1, R28 ;  /* 0x0000000103022824 */ /* 0x000fe200078e021c */
[----:B-1----:R-:W-:Y:S02]  /*3fa0*/  @!P3 LEA R32, R32, R25, 0x18 ;  /* 0x000000192020b211 */ /* 0x002fe400078ec0ff */
[----:B------:R-:W-:Y:S01]  /*3fb0*/  @!P3 IADD3 R25, PT, PT, R26, R3, R30 ;  /* 0x000000031a19b210 */ /* 0x000fe20007ffe01e */
[----:B------:R-:W-:-:S04]  /*3fc0*/  @P2 IMAD R17, R2, 0x4, R17 ;  /* 0x0000000402112824 */ /* 0x000fc800078e0211 */
[----:B------:R-:W-:Y:S01]  /*3fd0*/  @!P3 IMAD R25, R25, 0x4, R32 ;  /* 0x000000041919b824 */ /* 0x000fe200078e0220 */
[----:B--2---:R1:W-:Y:S04]  /*3fe0*/  @P2 STS [R17], R22 ;  /* 0x0000001611002388 */ /* 0x0043e80000000800 */
[----:B---3--:R1:W-:Y:S02]  /*3ff0*/  @!P3 STS [R25+0x4], R20 ;  /* 0x000004141900b388 */ /* 0x0083e40000000800 */
.L_x_509:
[----:B------:R-:W-:Y:S05]  /*4000*/  BSYNC.RECONVERGENT B2 ;  /* 0x0000000000027941 */ /* 0x000fea0003800200 */
.L_x_508:
[----:B------:R-:W2:Y:S01]  /*4010*/  S2UR UR9, SR_CgaCtaId ;  /* 0x00000000000979c3 */ /* 0x000ea20000008800 */
[----:B------:R-:W-:Y:S01]  /*4020*/  UMOV UR4, 0x400 ;  /* 0x0000040000047882 */ /* 0x000fe20000000000 */
[----:B------:R-:W-:Y:S01]  /*4030*/  IADD3 R0, PT, PT, R0, R28, RZ ;  /* 0x0000001c00007210 */ /* 0x000fe20007ffe0ff */
[----:B------:R-:W-:-:S03]  /*4040*/  IMAD.IADD R3, R3, 0x1, R26 ;  /* 0x0000000103037824 */ /* 0x000fc600078e021a */
[----:B------:R-:W-:-:S05]  /*4050*/  LEA R0, R0, UR8, 0x2 ;  /* 0x0000000800007c11 */ /* 0x000fca000f8e10ff */
[----:B-----5:R4:W-:Y:S01]  /*4060*/  STS [R0], R19 ;  /* 0x0000001300007388 */ /* 0x0209e20000000800 */
[----:B--2---:R-:W-:-:S06]  /*4070*/  ULEA UR4, UR9, UR4, 0x18 ;  /* 0x0000000409047291 */ /* 0x004fcc000f8ec0ff */
[----:B------:R-:W-:-:S05]  /*4080*/  LEA R3, R3, UR4, 0x2 ;  /* 0x0000000403037c11 */ /* 0x000fca000f8e10ff */
[----:B------:R4:W-:Y:S01]  /*4090*/  STS [R3], R24 ;  /* 0x0000001803007388 */ /* 0x0009e20000000800 */
[----:B------:R-:W-:Y:S05]  /*40a0*/  BRA `(.L_x_495) ;  /* 0x0000000c00907947 */ /* 0x000fea0003800000 */
.L_x_496:
        /* <DEDUP_REMOVED lines=10> */
[----:B------:R-:W-:Y:S01]  /*4150*/  MOV R34, 0x4 ;  /* 0x0000000400227802 */ /* 0x000fe20000000f00 */
[----:B------:R-:W-:Y:S01]  /*4160*/  IMAD.MOV.U32 R25, RZ, RZ, R9 ;  /* 0x000000ffff197224 */ /* 0x000fe200078e0009 */
[----:B------:R-:W-:Y:S01]  /*4170*/  LOP3.LUT R31, R31, 0xfffffffc, RZ, 0xc0, !PT ;  /* 0xfffffffc1f1f7812 */ /* 0x000fe200078ec0ff */
[----:B------:R-:W-:Y:S01]  /*4180*/  IMAD.IADD R19, R30, 0x1, R3 ;  /* 0x000000011e137824 */ /* 0x000fe200078e0203 */
[----:B0-----:R-:W-:-:S07]  /*4190*/  LEA R17, R20, R17, 0x18 ;  /* 0x0000001114117211 */ /* 0x001fce00078ec0ff */
.L_x_527:
[----:B-1----:R-:W-:Y:S01]  /*41a0*/  IMAD.IADD R20, R34, 0x1, R43 ;  /* 0x0000000122147824 */ /* 0x002fe200078e022b */
[----:B---34-:R-:W-:Y:S01]  /*41b0*/  IADD3 R36, PT, PT, R0, R34, RZ ;  /* 0x0000002200247210 */ /* 0x018fe20007ffe0ff */
[C---:B0-----:R-:W-:Y:S01]  /*41c0*/  IMAD.IADD R22, R3.reuse, 0x1, R34 ;  /* 0x0000000103167824 */ /* 0x041fe200078e0222 */
[----:B------:R-:W-:Y:S01]  /*41d0*/  BSSY.RECONVERGENT B4, `(.L_x_513) ;  /* 0x0000021000047945 */ /* 0x000fe20003800200 */
[----:B------:R-:W-:Y:S01]  /*41e0*/  IMAD.IADD R38, R3, 0x1, R20 ;  /* 0x0000000103267824 */ /* 0x000fe200078e0214 */
[----:B------:R-:W-:Y:S01]  /*41f0*/  LEA R36, R36, UR8, 0x2 ;  /* 0x0000000824247c11 */ /* 0x000fe2000f8e10ff */
[----:B------:R-:W-:Y:S02]  /*4200*/  IMAD.IADD R24, R20, 0x1, R19 ;  /* 0x0000000114187824 */ /* 0x000fe400078e0213 */
[--C-:B--2---:R-:W-:Y:S01]  /*4210*/  IMAD R35, R22, 0x4, R17.reuse ;  /* 0x0000000416237824 */ /* 0x104fe200078e0211 */
[----:B------:R-:W-:Y:S01]  /*4220*/  LEA R38, R38, R17, 0x2 ;  /* 0x0000001126267211 */ /* 0x000fe200078e10ff */
[----:B------:R-:W-:Y:S01]  /*4230*/  IMAD R37, R24, 0x4, R17 ;  /* 0x0000000418257824 */ /* 0x000fe200078e0211 */
[----:B------:R-:W-:Y:S06]  /*4240*/  @P1 BRA `(.L_x_514) ;  /* 0x0000000000641947 */ /* 0x000fec0003800000 */
[----:B------:R-:W0:Y:S01]  /*4250*/  LDC.64 R22, c[0x0][0x388] ;  /* 0x0000e200ff167b82 */ /* 0x000e220000000a00 */
[----:B------:R-:W-:-:S07]  /*4260*/  IMAD.IADD R27, R2, 0x1, R25 ;  /* 0x00000001021b7824 */ /* 0x000fce00078e0219 */
[----:B------:R-:W1:Y:S01]  /*4270*/  LDC.64 R20, c[0x0][0x380] ;  /* 0x0000e000ff147b82 */ /* 0x000e620000000a00 */
[----:B0-----:R-:W-:-:S05]  /*4280*/  IMAD.WIDE R22, R27, 0x4, R22 ;  /* 0x000000041b167825 */ /* 0x001fca00078e0216 */
[----:B------:R0:W5:Y:S01]  /*4290*/  LDG.E R29, desc[UR12][R22.64] ;  /* 0x0000000c161d7981 */ /* 0x000162000c1e1900 */
[----:B-1----:R-:W-:-:S05]  /*42a0*/  IMAD.WIDE R20, R27, 0x4, R20 ;  /* 0x000000041b147825 */ /* 0x002fca00078e0214 */
[----:B------:R0:W5:Y:S01]  /*42b0*/  LDG.E R33, desc[UR12][R20.64] ;  /* 0x0000000c14217981 */ /* 0x000162000c1e1900 */
[----:B------:R-:W-:Y:S01]  /*42c0*/  ISETP.GE.AND P2, PT, R34, R43, PT ;  /* 0x0000002b2200720c */ /* 0x000fe20003f46270 */
[----:B------:R-:W-:-:S12]  /*42d0*/  BSSY.RECONVERGENT B5, `(.L_x_515) ;  /* 0x000000e000057945 */ /* 0x000fd80003800200 */
[----:B0-----:R-:W-:Y:S05]  /*42e0*/  @P2 BRA `(.L_x_516) ;  /* 0x0000000000302947 */ /* 0x001fea0003800000 */
[C---:B------:R-:W-:Y:S02]  /*42f0*/  ISETP.GE.AND P2, PT, R16.reuse, 0x1, PT ;  /* 0x000000011000780c */ /* 0x040fe40003f46270 */
[----:B------:R-:W-:-:S11]  /*4300*/  ISETP.GE.U32.AND P3, PT, R16, R5, PT ;  /* 0x000000051000720c */ /* 0x000fd60003f66070 */
[----:B------:R-:W0:Y:S01]  /*4310*/  @P2 LDC.64 R22, c[0x0][0x380] ;  /* 0x0000e000ff162b82 */ /* 0x000e220000000a00 */
[C---:B------:R-:W-:Y:S02]  /*4320*/  @P2 IMAD.IADD R25, R27.reuse, 0x1, -R43 ;  /* 0x000000011b192824 */ /* 0x040fe400078e0a2b */
[----:B------:R-:W-:-:S05]  /*4330*/  @!P3 VIADD R27, R27, UR7 ;  /* 0x000000071b1bbc36 */ /* 0x000fca0008000000 */
[----:B------:R-:W1:Y:S01]  /*4340*/  @!P3 LDC.64 R20, c[0x0][0x380] ;  /* 0x0000e000ff14bb82 */ /* 0x000e620000000a00 */
[----:B0-----:R-:W-:-:S06]  /*4350*/  @P2 IMAD.WIDE R22, R25, 0x4, R22 ;  /* 0x0000000419162825 */ /* 0x001fcc00078e0216 */
[----:B------:R-:W2:Y:S01]  /*4360*/  @P2 LDG.E R22, desc[UR12][R22.64] ;  /* 0x0000000c16162981 */ /* 0x000ea2000c1e1900 */
[----:B-1----:R-:W-:-:S06]  /*4370*/  @!P3 IMAD.WIDE R20, R27, 0x4, R20 ;  /* 0x000000041b14b825 */ /* 0x002fcc00078e0214 */
[----:B------:R-:W3:Y:S04]  /*4380*/  @!P3 LDG.E R20, desc[UR12][R20.64] ;  /* 0x0000000c1414b981 */ /* 0x000ee8000c1e1900 */
[----:B--2---:R0:W-:Y:S04]  /*4390*/  @P2 STS [R35], R22 ;  /* 0x0000001623002388 */ /* 0x0041e80000000800 */
[----:B---3--:R0:W-:Y:S02]  /*43a0*/  @!P3 STS [R37+0x4], R20 ;  /* 0x000004142500b388 */ /* 0x0081e40000000800 */
.L_x_516:
[----:B------:R-:W-:Y:S05]  /*43b0*/  BSYNC.RECONVERGENT B5 ;  /* 0x0000000000057941 */ /* 0x000fea0003800200 */
.L_x_515:
[----:B-----5:R1:W-:Y:S04]  /*43c0*/  STS [R36], R29 ;  /* 0x0000001d24007388 */ /* 0x0203e80000000800 */
[----:B------:R1:W-:Y:S02]  /*43d0*/  STS [R38], R33 ;  /* 0x0000002126007388 */ /* 0x0003e40000000800 */
.L_x_514:
[----:B------:R-:W-:Y:S05]  /*43e0*/  BSYNC.RECONVERGENT B4 ;  /* 0x0000000000047941 */ /* 0x000fea0003800200 */
.L_x_513:
[----:B0-----:R-:W0:Y:S01]  /*43f0*/  LDC.64 R20, c[0x0][0x380] ;  /* 0x0000e000ff147b82 */ /* 0x001e220000000a00 */
[----:B------:R-:W-:Y:S01]  /*4400*/  VIADD R39, R34, 0x1 ;  /* 0x0000000122277836 */ /* 0x000fe20000000000 */
[----:B------:R-:W-:Y:S04]  /*4410*/  BSSY.RECONVERGENT B4, `(.L_x_517) ;  /* 0x000002b000047945 */ /* 0x000fe80003800200 */
[----:B------:R-:W-:-:S04]  /*4420*/  IADD3 R41, PT, PT, R39, R12, R2 ;  /* 0x0000000c27297210 */ /* 0x000fc80007ffe002 */
[C---:B------:R-:W-:Y:S01]  /*4430*/  IADD3 R23, PT, PT, R41.reuse, -R43, RZ ;  /* 0x8000002b29177210 */ /* 0x040fe20007ffe0ff */
[----:B------:R-:W-:-:S04]  /*4440*/  VIADD R25, R41, UR7 ;  /* 0x0000000729197c36 */ /* 0x000fc80008000000 */
[----:B0-----:R-:W-:-:S04]  /*4450*/  IMAD.WIDE R22, R23, 0x4, R20 ;  /* 0x0000000417167825 */ /* 0x001fc800078e0214 */
[----:B------:R-:W-:Y:S01]  /*4460*/  IMAD.WIDE R24, R25, 0x4, R20 ;  /* 0x0000000419187825 */ /* 0x000fe200078e0214 */
[----:B------:R-:W-:Y:S06]  /*4470*/  @P1 BRA `(.L_x_518) ;  /* 0x0000000000901947 */ /* 0x000fec0003800000 */
[----:B------:R-:W0:Y:S01]  /*4480*/  LDC.64 R26, c[0x0][0x388] ;  /* 0x0000e200ff1a7b82 */ /* 0x000e220000000a00 */
[----:B-1----:R-:W-:-:S07]  /*4490*/  VIADD R33, R41, 0x1 ;  /* 0x0000000129217836 */ /* 0x002fce0000000000 */
[----:B------:R-:W1:Y:S01]  /*44a0*/  LDC.64 R28, c[0x0][0x388] ;  /* 0x0000e200ff1c7b82 */ /* 0x000e620000000a00 */
[----:B------:R-:W-:-:S06]  /*44b0*/  IMAD.WIDE R44, R41, 0x4, R20 ;  /* 0x00000004292c7825 */ /* 0x000fcc00078e0214 */
[----:B------:R2:W5:Y:S01]  /*44c0*/  LDG.E R45, desc[UR12][R44.64] ;  /* 0x0000000c2c2d7981 */ /* 0x000562000c1e1900 */
[----:B0-----:R-:W-:-:S04]  /*44d0*/  IMAD.WIDE R26, R33, 0x4, R26 ;  /* 0x00000004211a7825 */ /* 0x001fc800078e021a */
[----:B------:R-:W-:Y:S02]  /*44e0*/  IMAD.WIDE R32, R33, 0x4, R20 ;  /* 0x0000000421207825 */ /* 0x000fe400078e0214 */
[----:B------:R2:W5:Y:S02]  /*44f0*/  LDG.E R27, desc[UR12][R26.64] ;  /* 0x0000000c1a1b7981 */ /* 0x000564000c1e1900 */
[----:B-1----:R-:W-:Y:S02]  /*4500*/  IMAD.WIDE R28, R41, 0x4, R28 ;  /* 0x00000004291c7825 */ /* 0x002fe400078e021c */
[----:B------:R2:W5:Y:S04]  /*4510*/  LDG.E R33, desc[UR12][R32.64] ;  /* 0x0000000c20217981 */ /* 0x000568000c1e1900 */
[----:B------:R2:W5:Y:S01]  /*4520*/  LDG.E R29, desc[UR12][R28.64] ;  /* 0x0000000c1c1d7981 */ /* 0x000562000c1e1900 */
[-C--:B------:R-:W-:Y:S01]  /*4530*/  ISETP.GE.AND P2, PT, R39, R43.reuse, PT ;  /* 0x0000002b2700720c */ /* 0x080fe20003f46270 */
[----:B------:R-:W-:Y:S01]  /*4540*/  VIADD R40, R34, 0x2 ;  /* 0x0000000222287836 */ /* 0x000fe20000000000 */
[----:B------:R-:W-:Y:S04]  /*4550*/  BSSY.RECONVERGENT B5, `(.L_x_519) ;  /* 0x0000009000057945 */ /* 0x000fe80003800200 */
[----:B------:R-:W-:-:S07]  /*4560*/  ISETP.GE.AND P3, PT, R40, R43, PT ;  /* 0x0000002b2800720c */ /* 0x000fce0003f66270 */
[----:B--2---:R-:W-:Y:S06]  /*4570*/  @P2 BRA `(.L_x_520) ;  /* 0x0000000000182947 */ /* 0x004fec0003800000 */
[C---:B------:R-:W-:Y:S02]  /*4580*/  ISETP.GE.AND P2, PT, R16.reuse, 0x1, PT ;  /* 0x000000011000780c */ /* 0x040fe40003f46270 */
[----:B------:R-:W-:-:S11]  /*4590*/  ISETP.GE.U32.AND P4, PT, R16, R5, PT ;  /* 0x000000051000720c */ /* 0x000fd60003f86070 */
[----:B------:R-:W2:Y:S04]  /*45a0*/  @P2 LDG.E R26, desc[UR12][R22.64] ;  /* 0x0000000c161a2981 */ /* 0x000ea8000c1e1900 */
[----:B------:R-:W3:Y:S04]  /*45b0*/  @!P4 LDG.E R28, desc[UR12][R24.64] ;  /* 0x0000000c181cc981 */ /* 0x000ee8000c1e1900 */
[----:B--2---:R0:W-:Y:S04]  /*45c0*/  @P2 STS [R35+0x4], R26 ;  /* 0x0000041a23002388 */ /* 0x0041e80000000800 */
[----:B---3--:R0:W-:Y:S02]  /*45d0*/  @!P4 STS [R37+0x8], R28 ;  /* 0x0000081c2500c388 */ /* 0x0081e40000000800 */
.L_x_520:
[----:B------:R-:W-:Y:S05]  /*45e0*/  BSYNC.RECONVERGENT B5 ;  /* 0x0000000000057941 */ /* 0x000fea0003800200 */
.L_x_519:
[----:B-----5:R1:W-:Y:S01]  /*45f0*/  STS [R36+0x4], R29 ;  /* 0x0000041d24007388 */ /* 0x0203e20000000800 */
[----:B------:R-:W-:Y:S03]  /*4600*/  BSSY.RECONVERGENT B5, `(.L_x_521) ;  /* 0x0000009000057945 */ /* 0x000fe60003800200 */
[----:B------:R1:W-:Y:S01]  /*4610*/  STS [R38+0x4], R45 ;  /* 0x0000042d26007388 */ /* 0x0003e20000000800 */
[----:B------:R-:W-:Y:S05]  /*4620*/  @P3 BRA `(.L_x_522) ;  /* 0x0000000000183947 */ /* 0x000fea0003800000 */
[C---:B------:R-:W-:Y:S02]  /*4630*/  ISETP.GE.AND P2, PT, R16.reuse, 0x1, PT ;  /* 0x000000011000780c */ /* 0x040fe40003f46270 */
[----:B------:R-:W-:-:S11]  /*4640*/  ISETP.GE.U32.AND P3, PT, R16, R5, PT ;  /* 0x000000051000720c */ /* 0x000fd60003f66070 */
[----:B0-----:R-:W2:Y:S04]  /*4650*/  @P2 LDG.E R26, desc[UR12][R22.64+0x4] ;  /* 0x0000040c161a2981 */ /* 0x001ea8000c1e1900 */
[----:B------:R-:W3:Y:S04]  /*4660*/  @!P3 LDG.E R28, desc[UR12][R24.64+0x4] ;  /* 0x0000040c181cb981 */ /* 0x000ee8000c1e1900 */
[----:B--2---:R2:W-:Y:S04]  /*4670*/  @P2 STS [R35+0x8], R26 ;  /* 0x0000081a23002388 */ /* 0x0045e80000000800 */
[----:B---3--:R2:W-:Y:S02]  /*4680*/  @!P3 STS [R37+0xc], R28 ;  /* 0x00000c1c2500b388 */ /* 0x0085e40000000800 */
.L_x_522:
[----:B------:R-:W-:Y:S05]  /*4690*/  BSYNC.RECONVERGENT B5 ;  /* 0x0000000000057941 */ /* 0x000fea0003800200 */
.L_x_521:
[----:B------:R3:W-:Y:S04]  /*46a0*/  STS [R36+0x8], R27 ;  /* 0x0000081b24007388 */ /* 0x0007e80000000800 */
[----:B------:R3:W-:Y:S02]  /*46b0*/  STS [R38+0x8], R33 ;  /* 0x0000082126007388 */ /* 0x0007e40000000800 */
.L_x_518:
[----:B------:R-:W-:Y:S05]  /*46c0*/  BSYNC.RECONVERGENT B4 ;  /* 0x0000000000047941 */ /* 0x000fea0003800200 */
.L_x_517:
[----:B------:R-:W-:Y:S04]  /*46d0*/  BSSY.RECONVERGENT B4, `(.L_x_523) ;  /* 0x0000015000047945 */ /* 0x000fe80003800200 */
[----:B------:R-:W-:Y:S05]  /*46e0*/  @P1 BRA `(.L_x_524) ;  /* 0x00000000004c1947 */ /* 0x000fea0003800000 */
[----:B0-23--:R-:W0:Y:S01]  /*46f0*/  LDC.64 R26, c[0x0][0x388] ;  /* 0x0000e200ff1a7b82 */ /* 0x00de220000000a00 */
[----:B------:R-:W-:-:S04]  /*4700*/  VIADD R41, R41, 0x2 ;  /* 0x0000000229297836 */ /* 0x000fc80000000000 */
[----:B------:R-:W-:-:S06]  /*4710*/  IMAD.WIDE R20, R41, 0x4, R20 ;  /* 0x0000000429147825 */ /* 0x000fcc00078e0214 */
[----:B------:R2:W5:Y:S01]  /*4720*/  LDG.E R21, desc[UR12][R20.64] ;  /* 0x0000000c14157981 */ /* 0x000562000c1e1900 */
[----:B0-----:R-:W-:-:S06]  /*4730*/  IMAD.WIDE R26, R41, 0x4, R26 ;  /* 0x00000004291a7825 */ /* 0x001fcc00078e021a */
[----:B------:R2:W5:Y:S01]  /*4740*/  LDG.E R27, desc[UR12][R26.64] ;  /* 0x0000000c1a1b7981 */ /* 0x000562000c1e1900 */
[----:B------:R-:W-:-:S04]  /*4750*/  IADD3 R28, PT, PT, R34, 0x3, RZ ;  /* 0x00000003221c7810 */ /* 0x000fc80007ffe0ff */
[----:B------:R-:W-:Y:S01]  /*4760*/  ISETP.GE.AND P2, PT, R28, R43, PT ;  /* 0x0000002b1c00720c */ /* 0x000fe20003f46270 */
[----:B------:R-:W-:-:S12]  /*4770*/  BSSY.RECONVERGENT B5, `(.L_x_525) ;  /* 0x0000008000057945 */ /* 0x000fd80003800200 */
[----:B--2---:R-:W-:Y:S05]  /*4780*/  @P2 BRA `(.L_x_526) ;  /* 0x0000000000182947 */ /* 0x004fea0003800000 */
[C---:B------:R-:W-:Y:S02]  /*4790*/  ISETP.GE.AND P2, PT, R16.reuse, 0x1, PT ;  /* 0x000000011000780c */ /* 0x040fe40003f46270 */
[----:B------:R-:W-:-:S11]  /*47a0*/  ISETP.GE.U32.AND P3, PT, R16, R5, PT ;  /* 0x000000051000720c */ /* 0x000fd60003f66070 */
[----:B------:R-:W2:Y:S04]  /*47b0*/  @P2 LDG.E R22, desc[UR12][R22.64+0x8] ;  /* 0x0000080c16162981 */ /* 0x000ea8000c1e1900 */
[----:B------:R-:W3:Y:S04]  /*47c0*/  @!P3 LDG.E R24, desc[UR12][R24.64+0x8] ;  /* 0x0000080c1818b981 */ /* 0x000ee8000c1e1900 */
[----:B--2---:R0:W-:Y:S04]  /*47d0*/  @P2 STS [R35+0xc], R22 ;  /* 0x00000c1623002388 */ /* 0x0041e80000000800 */
[----:B---3--:R0:W-:Y:S02]  /*47e0*/  @!P3 STS [R37+0x10], R24 ;  /* 0x000010182500b388 */ /* 0x0081e40000000800 */
.L_x_526:
[----:B------:R-:W-:Y:S05]  /*47f0*/  BSYNC.RECONVERGENT B5 ;  /* 0x0000000000057941 */ /* 0x000fea0003800200 */
.L_x_525:
[----:B-----5:R4:W-:Y:S04]  /*4800*/  STS [R36+0xc], R27 ;  /* 0x00000c1b24007388 */ /* 0x0209e80000000800 */
[----:B------:R4:W-:Y:S02]  /*4810*/  STS [R38+0xc], R21 ;  /* 0x00000c1526007388 */ /* 0x0009e40000000800 */
.L_x_524:
[----:B------:R-:W-:Y:S05]  /*4820*/  BSYNC.RECONVERGENT B4 ;  /* 0x0000000000047941 */ /* 0x000fea0003800200 */
.L_x_523:
[C---:B------:R-:W-:Y:S01]  /*4830*/  ISETP.NE.AND P2, PT, R34.reuse, R31, PT ;  /* 0x0000001f2200720c */ /* 0x040fe20003f45270 */
[----:B------:R-:W-:Y:S02]  /*4840*/  VIADD R20, R34, 0x4 ;  /* 0x0000000422147836 */ /* 0x000fe40000000000 */
[----:B------:R-:W-:Y:S02]  /*4850*/  IMAD.IADD R25, R9, 0x1, R34 ;  /* 0x0000000109197824 */ /* 0x000fe400078e0222 */
[----:B------:R-:W-:-:S08]  /*4860*/  IMAD.MOV.U32 R34, RZ, RZ, R20 ;  /* 0x000000ffff227224 */ /* 0x000fd000078e0014 */
[----:B------:R-:W-:Y:S05]  /*4870*/  @P2 BRA `(.L_x_527) ;  /* 0xfffffff800482947 */ /* 0x000fea000383ffff */
[----:B------:R-:W-:Y:S05]  /*4880*/  BSYNC.RECONVERGENT B2 ;  /* 0x0000000000027941 */ /* 0x000fea0003800200 */
.L_x_512:
[----:B------:R-:W-:-:S07]  /*4890*/  IMAD.MOV.U32 R19, RZ, RZ, R20 ;  /* 0x000000ffff137224 */ /* 0x000fce00078e0014 */
.L_x_511:
[----:B------:R-:W-:Y:S05]  /*48a0*/  BSYNC.RECONVERGENT B3 ;  /* 0x0000000000037941 */ /* 0x000fea0003800200 */
.L_x_510:
[----:B------:R-:W-:-:S04]  /*48b0*/  IADD3 R17, PT, PT, R8, 0x1, RZ ;  /* 0x0000000108117810 */ /* 0x000fc80007ffe0ff */
[----:B0-----:R-:W-:-:S13]  /*48c0*/  LOP3.LUT P2, R24, R17, 0x3, RZ, 0xc0, !PT ;  /* 0x0000000311187812 */ /* 0x001fda000784c0ff */
[----:B------:R-:W-:Y:S05]  /*48d0*/  @!P2 BRA `(.L_x_495) ;  /* 0x000000040084a947 */ /* 0x000fea0003800000 */
[----:B------:R-:W0:Y:S01]  /*48e0*/  S2UR UR9, SR_CgaCtaId ;  /* 0x00000000000979c3 */ /* 0x000e220000008800 */
[----:B------:R-:W-:Y:S01]  /*48f0*/  IMAD.IADD R20, R19, 0x1, R43 ;  /* 0x0000000113147824 */ /* 0x000fe200078e022b */
[----:B------:R-:W-:Y:S01]  /*4900*/  UMOV UR4, 0x400 ;  /* 0x0000040000047882 */ /* 0x000fe20000000000 */
[C-C-:B--2---:R-:W-:Y:S01]  /*4910*/  IMAD.IADD R26, R3.reuse, 0x1, R19.reuse ;  /* 0x00000001031a7824 */ /* 0x144fe200078e0213 */
[----:B------:R-:W-:Y:S01]  /*4920*/  BSSY.RECONVERGENT B2, `(.L_x_528) ;  /* 0x0000023000027945 */ /* 0x000fe20003800200 */
[----:B------:R-:W-:Y:S01]  /*4930*/  IMAD.IADD R28, R3, 0x1, R20 ;  /* 0x00000001031c7824 */ /* 0x000fe200078e0214 */
[----:B---34-:R-:W-:Y:S01]  /*4940*/  IADD3 R27, PT, PT, R20, R3, R30 ;  /* 0x00000003141b7210 */ /* 0x018fe20007ffe01e */
[----:B------:R-:W-:-:S05]  /*4950*/  IMAD.IADD R0, R0, 0x1, R19 ;  /* 0x0000000100007824 */ /* 0x000fca00078e0213 */
[----:B------:R-:W-:Y:S01]  /*4960*/  LEA R0, R0, UR8, 0x2 ;  /* 0x0000000800007c11 */ /* 0x000fe2000f8e10ff */
[----:B0-----:R-:W-:-:S06]  /*4970*/  ULEA UR4, UR9, UR4, 0x18 ;  /* 0x0000000409047291 */ /* 0x001fcc000f8ec0ff */
[----:B------:R-:W-:Y:S02]  /*4980*/  LEA R26, R26, UR4, 0x2 ;  /* 0x000000041a1a7c11 */ /* 0x000fe4000f8e10ff */
[----:B------:R-:W-:Y:S02]  /*4990*/  LEA R27, R27, UR4, 0x2 ;  /* 0x000000041b1b7c11 */ /* 0x000fe4000f8e10ff */
[----:B------:R-:W-:Y:S01]  /*49a0*/  LEA R28, R28, UR4, 0x2 ;  /* 0x000000041c1c7c11 */ /* 0x000fe2000f8e10ff */
[----:B------:R-:W-:Y:S06]  /*49b0*/  @P1 BRA `(.L_x_529) ;  /* 0x0000000000641947 */ /* 0x000fec0003800000 */
[----:B------:R-:W0:Y:S01]  /*49c0*/  LDC.64 R22, c[0x0][0x388] ;  /* 0x0000e200ff167b82 */ /* 0x000e220000000a00 */
[----:B------:R-:W-:-:S07]  /*49d0*/  IADD3 R25, PT, PT, R2, R25, RZ ;  /* 0x0000001902197210 */ /* 0x000fce0007ffe0ff */
[----:B------:R-:W2:Y:S01]  /*49e0*/  LDC.64 R20, c[0x0][0x380] ;  /* 0x0000e000ff147b82 */ /* 0x000ea20000000a00 */
[----:B0-----:R-:W-:-:S05]  /*49f0*/  IMAD.WIDE R22, R25, 0x4, R22 ;  /* 0x0000000419167825 */ /* 0x001fca00078e0216 */
[----:B-1----:R0:W5:Y:S01]  /*4a00*/  LDG.E R29, desc[UR12][R22.64] ;  /* 0x0000000c161d7981 */ /* 0x002162000c1e1900 */
        /* <DEDUP_REMOVED lines=17> */
.L_x_531:
[----:B------:R-:W-:Y:S05]  /*4b20*/  BSYNC.RECONVERGENT B3 ;  /* 0x0000000000037941 */ /* 0x000fea0003800200 */
.L_x_530:
[----:B-----5:R2:W-:Y:S04]  /*4b30*/  STS [R0], R29 ;  /* 0x0000001d00007388 */ /* 0x0205e80000000800 */
[----:B------:R2:W-:Y:S02]  /*4b40*/  STS [R28], R31 ;  /* 0x0000001f1c007388 */ /* 0x0005e40000000800 */
.L_x_529:
[----:B------:R-:W-:Y:S05]  /*4b50*/  BSYNC.RECONVERGENT B2 ;  /* 0x0000000000027941 */ /* 0x000fea0003800200 */
.L_x_528:
[----:B------:R-:W-:-:S13]  /*4b60*/  ISETP.NE.AND P2, PT, R24, 0x1, PT ;  /* 0x000000011800780c */ /* 0x000fda0003f45270 */
[----:B------:R-:W-:Y:S05]  /*4b70*/  @!P2 BRA `(.L_x_495) ;  /* 0x0000000000dca947 */ /* 0x000fea0003800000 */
[----:B------:R-:W3:Y:S01]  /*4b80*/  LDCU.128 UR16, c[0x0][0x380] ;  /* 0x00007000ff1077ac */ /* 0x000ee20008000c00 */
[----:B------:R-:W-:Y:S01]  /*4b90*/  SHF.R.S32.HI R3, RZ, 0x1f, R2 ;  /* 0x0000001fff037819 */ /* 0x000fe20000011402 */
[----:B------:R-:W-:Y:S01]  /*4ba0*/  BSSY.RECONVERGENT B2, `(.L_x_532) ;  /* 0x0000022000027945 */ /* 0x000fe20003800200 */
[----:B0-----:R-:W-:Y:S02]  /*4bb0*/  IADD3 R20, P2, P3, R2, R19, R12 ;  /* 0x0000001302147210 */ /* 0x001fe40007b5e00c */
[----:B------:R-:W-:-:S03]  /*4bc0*/  SHF.R.S32.HI R2, RZ, 0x1f, R19 ;  /* 0x0000001fff027819 */ /* 0x000fc60000011413 */
[C---:B------:R-:W-:Y:S01]  /*4bd0*/  IMAD.SHL.U32 R24, R20.reuse, 0x4, RZ ;  /* 0x0000000414187824 */ /* 0x040fe200078e00ff */
[----:B------:R-:W-:Y:S02]  /*4be0*/  IADD3.X R23, PT, PT, R3, R2, R7, P2, P3 ;  /* 0x0000000203177210 */ /* 0x000fe400017e6407 */
[C---:B------:R-:W-:Y:S02]  /*4bf0*/  IADD3 R3, P2, PT, R20.reuse, -R43, RZ ;  /* 0x8000002b14037210 */ /* 0x040fe40007f5e0ff */
[C---:B------:R-:W-:Y:S02]  /*4c00*/  IADD3 R21, P3, PT, R20.reuse, UR7, RZ ;  /* 0x0000000714157c10 */ /* 0x040fe4000ff7e0ff */
[----:B------:R-:W-:Y:S01]  /*4c10*/  SHF.L.U64.HI R25, R20, 0x2, R23 ;  /* 0x0000000214197819 */ /* 0x000fe20000010217 */
[----:B------:R-:W-:Y:S01]  /*4c20*/  IMAD.X R34, R23, 0x1, ~R4, P2 ;  /* 0x0000000117227824 */ /* 0x000fe200010e0e04 */
[----:B------:R-:W-:Y:S02]  /*4c30*/  IADD3.X R32, PT, PT, RZ, R23, RZ, P3, !PT ;  /* 0x00000017ff207210 */ /* 0x000fe40001ffe4ff */
[----:B---3--:R-:W-:-:S02]  /*4c40*/  IADD3 R22, P4, PT, R24, UR16, RZ ;  /* 0x0000001018167c10 */ /* 0x008fc4000ff9e0ff */
[----:B------:R-:W-:Y:S02]  /*4c50*/  LEA R2, P2, R3, UR16, 0x2 ;  /* 0x0000001003027c11 */ /* 0x000fe4000f8410ff */
[----:B------:R-:W-:Y:S02]  /*4c60*/  LEA R20, P3, R21, UR16, 0x2 ;  /* 0x0000001015147c11 */ /* 0x000fe4000f8610ff */
[----:B------:R-:W-:Y:S02]  /*4c70*/  IADD3 R24, P5, PT, R24, UR18, RZ ;  /* 0x0000001218187c10 */ /* 0x000fe4000ffbe0ff */
[----:B------:R-:W-:Y:S02]  /*4c80*/  IADD3.X R23, PT, PT, R25, UR17, RZ, P4, !PT ;  /* 0x0000001119177c10 */ /* 0x000fe4000a7fe4ff */
[----:B------:R-:W-:Y:S02]  /*4c90*/  LEA.HI.X R3, R3, UR17, R34, 0x2, P2 ;  /* 0x0000001103037c11 */ /* 0x000fe400090f1422 */
[----:B------:R-:W-:-:S02]  /*4ca0*/  LEA.HI.X R21, R21, UR17, R32, 0x2, P3 ;  /* 0x0000001115157c11 */ /* 0x000fc400098f1420 */
[----:B------:R-:W-:Y:S01]  /*4cb0*/  IADD3.X R25, PT, PT, R25, UR19, RZ, P5, !PT ;  /* 0x0000001319197c10 */ /* 0x000fe2000affe4ff */
[----:B------:R-:W-:Y:S06]  /*4cc0*/  @P1 BRA `(.L_x_533) ;  /* 0x00000000003c1947 */ /* 0x000fec0003800000 */
[----:B--2---:R0:W5:Y:S04]  /*4cd0*/  LDG.E R31, desc[UR12][R24.64+0x4] ;  /* 0x0000040c181f7981 */ /* 0x004168000c1e1900 */
[----:B-1----:R0:W5:Y:S01]  /*4ce0*/  LDG.E R33, desc[UR12][R22.64+0x4] ;  /* 0x0000040c16217981 */ /* 0x002162000c1e1900 */
        /* <DEDUP_REMOVED lines=10> */
.L_x_535:
[----:B------:R-:W-:Y:S05]  /*4d90*/  BSYNC.RECONVERGENT B3 ;  /* 0x0000000000037941 */ /* 0x000fea0003800200 */
.L_x_534:
[----:B-----5:R3:W-:Y:S04]  /*4da0*/  STS [R0+0x4], R31 ;  /* 0x0000041f00007388 */ /* 0x0207e80000000800 */
[----:B------:R3:W-:Y:S02]  /*4db0*/  STS [R28+0x4], R33 ;  /* 0x000004211c007388 */ /* 0x0007e40000000800 */
.L_x_533:
[----:B------:R-:W-:Y:S05]  /*4dc0*/  BSYNC.RECONVERGENT B2 ;  /* 0x0000000000027941 */ /* 0x000fea0003800200 */
.L_x_532:
[----:B------:R-:W-:-:S04]  /*4dd0*/  LOP3.LUT R17, R17, 0x3, RZ, 0xc0, !PT ;  /* 0x0000000311117812 */ /* 0x000fc800078ec0ff */
[----:B------:R-:W-:-:S13]  /*4de0*/  ISETP.EQ.OR P2, PT, R17, 0x2, P1 ;  /* 0x000000021100780c */ /* 0x000fda0000f42670 */
[----:B------:R-:W-:Y:S05]  /*4df0*/  @P2 BRA `(.L_x_495) ;  /* 0x00000000003c2947 */ /* 0x000fea0003800000 */
[----:B------:R4:W5:Y:S04]  /*4e00*/  LDG.E R25, desc[UR12][R24.64+0x8] ;  /* 0x0000080c18197981 */ /* 0x000968000c1e1900 */
[----:B------:R4:W5:Y:S01]  /*4e10*/  LDG.E R23, desc[UR12][R22.64+0x8] ;  /* 0x0000080c16177981 */ /* 0x000962000c1e1900 */
[----:B0-----:R-:W-:Y:S01]  /*4e20*/  VIADD R32, R19, 0x2 ;  /* 0x0000000213207836 */ /* 0x001fe20000000000 */
[----:B------:R-:W-:Y:S04]  /*4e30*/  BSSY.RECONVERGENT B2, `(.L_x_536) ;  /* 0x0000009000027945 */ /* 0x000fe80003800200 */
[----:B------:R-:W-:-:S13]  /*4e40*/  ISETP.GE.AND P2, PT, R32, R43, PT ;  /* 0x0000002b2000720c */ /* 0x000fda0003f46270 */
[----:B----4-:R-:W-:Y:S05]  /*4e50*/  @P2 BRA `(.L_x_537) ;  /* 0x0000000000182947 */ /* 0x010fea0003800000 */
[C---:B------:R-:W-:Y:S02]  /*4e60*/  ISETP.GE.AND P2, PT, R16.reuse, 0x1, PT ;  /* 0x000000011000780c */ /* 0x040fe40003f46270 */
[----:B------:R-:W-:-:S11]  /*4e70*/  ISETP.GE.U32.AND P3, PT, R16, R5, PT ;  /* 0x000000051000720c */ /* 0x000fd60003f66070 */
[----:B------:R-:W4:Y:S04]  /*4e80*/  @P2 LDG.E R3, desc[UR12][R2.64+0x8] ;  /* 0x0000080c02032981 */ /* 0x000f28000c1e1900 */
[----:B------:R-:W2:Y:S04]  /*4e90*/  @!P3 LDG.E R20, desc[UR12][R20.64+0x8] ;  /* 0x0000080c1414b981 */ /* 0x000ea8000c1e1900 */
[----:B----4-:R0:W-:Y:S04]  /*4ea0*/  @P2 STS [R26+0x8], R3 ;  /* 0x000008031a002388 */ /* 0x0101e80000000800 */
[----:B--2---:R0:W-:Y:S02]  /*4eb0*/  @!P3 STS [R27+0xc], R20 ;  /* 0x00000c141b00b388 */ /* 0x0041e40000000800 */
.L_x_537:
[----:B------:R-:W-:Y:S05]  /*4ec0*/  BSYNC.RECONVERGENT B2 ;  /* 0x0000000000027941 */ /* 0x000fea0003800200 */
.L_x_536:
[----:B-----5:R4:W-:Y:S04]  /*4ed0*/  STS [R0+0x8], R25 ;  /* 0x0000081900007388 */ /* 0x0209e80000000800 */
[----:B------:R4:W-:Y:S02]  /*4ee0*/  STS [R28+0x8], R23 ;  /* 0x000008171c007388 */ /* 0x0009e40000000800 */
.L_x_495:
[----:B------:R-:W-:Y:S05]  /*4ef0*/  BSYNC.RECONVERGENT B0 ;  /* 0x0000000000007941 */ /* 0x000fea0003800200 */
.L_x_494:
[----:B------:R-:W-:-:S04]  /*4f00*/  VIADD R6, R6, 0x1 ;  /* 0x0000000106067836 */ /* 0x000fc80000000000 */
[----:B--234-:R-:W-:Y:S01]  /*4f10*/  IMAD.IADD R0, R11, 0x1, R6 ;  /* 0x000000010b007824 */ /* 0x01cfe200078e0206 */
[----:B------:R-:W-:-:S04]  /*4f20*/  ISETP.GE.AND P2, PT, R6, R13, PT ;  /* 0x0000000d0600720c */ /* 0x000fc80003f46270 */
[----:B------:R-:W-:-:S13]  /*4f30*/  ISETP.LT.AND P3, PT, R0, UR11, PT ;  /* 0x0000000b00007c0c */ /* 0x000fda000bf61270 */
[----:B------:R-:W-:Y:S05]  /*4f40*/  @!P2 BRA P3, `(.L_x_538) ;  /* 0xffffffe000c0a947 */ /* 0x000fea000183ffff */
.L_x_493:
[----:B------:R-:W-:Y:S05]  /*4f50*/  BSYNC.RECONVERGENT B1 ;  /* 0x0000000000017941 */ /* 0x000fea0003800200 */
.L_x_492:
[----:B------:R-:W2:Y:S01]  /*4f60*/  LDCU UR14, c[0x3][URZ] ;  /* 0x00c00000ff0e77ac */ /* 0x000ea20008000800 */
[----:B------:R-:W-:Y:S01]  /*4f70*/  IADD3 R0, PT, PT, R11, 0x1, RZ ;  /* 0x000000010b007810 */ /* 0x000fe20007ffe0ff */
[----:B------:R-:W-:Y:S01]  /*4f80*/  VIADD R2, R30, 0x3 ;  /* 0x000000031e027836 */ /* 0x000fe20000000000 */
[----:B------:R-:W-:Y:S03]  /*4f90*/  BSSY.RECONVERGENT B0, `(.L_x_539) ;  /* 0x000015e000007945 */ /* 0x000fe60003800200 */
[----:B0-----:R-:W-:Y:S01]  /*4fa0*/  IMAD R3, R13, R2, RZ ;  /* 0x000000020d037224 */ /* 0x001fe200078e02ff */
[----:B------:R-:W-:Y:S01]  /*4fb0*/  BAR.SYNC.DEFER_BLOCKING 0x0 ;  /* 0x0000000000007b1d */ /* 0x000fe20000010000 */
[----:B--2---:R-:W-:-:S13]  /*4fc0*/  ISETP.GE.AND P0, PT, R0, UR14, PT ;  /* 0x0000000e00007c0c */ /* 0x004fda000bf06270 */
[----:B------:R-:W-:Y:S05]  /*4fd0*/  @P0 BRA `(.L_x_540) ;  /* 0x0000001400640947 */ /* 0x000fea0003800000 */
[----:B------:R-:W-:-:S05]  /*4fe0*/  VIADD R2, R12, 0x1 ;  /* 0x000000010c027836 */ /* 0x000fca0000000000 */
[----:B------:R-:W-:-:S13]  /*4ff0*/  ISETP.GE.AND P0, PT, R2, UR14, PT ;  /* 0x0000000e02007c0c */ /* 0x000fda000bf06270 */
[----:B------:R-:W-:Y:S05]  /*5000*/  @P0 BRA `(.L_x_540) ;  /* 0x0000001400580947 */ /* 0x000fea0003800000 */
[----:B-1----:R-:W-:Y:S01]  /*5010*/  IMAD R29, R11, UR11, RZ ;  /* 0x0000000b0b1d7c24 */ /* 0x002fe2000f8e02ff */
[----:B---3--:R-:W0:Y:S01]  /*5020*/  LDC R19, c[0x3][0x10] ;  /* 0x00c00400ff137b82 */ /* 0x008e220000000800 */
[----:B------:R-:W-:Y:S01]  /*5030*/  SHF.R.S32.HI R28, RZ, 0x1f, R12 ;  /* 0x0000001fff1c7819 */ /* 0x000fe2000001140c */
[----:B------:R-:W-:Y:S01]  /*5040*/  IMAD R2, R14, UR7, RZ ;  /* 0x000000070e027c24 */ /* 0x000fe2000f8e02ff */
[C---:B------:R-:W-:Y:S01]  /*5050*/  ISETP.GT.AND P4, PT, R12.reuse, UR14, PT ;  /* 0x0000000e0c007c0c */ /* 0x040fe2000bf84270 */
[----:B------:R-:W-:Y:S01]  /*5060*/  VIADD R27, R29, UR11 ;  /* 0x0000000b1d1b7c36 */ /* 0x000fe20008000000 */
[----:B------:R-:W-:Y:S01]  /*5070*/  IADD3 R6, PT, PT, R12, 0x3, RZ ;  /* 0x000000030c067810 */ /* 0x000fe20007ffe0ff */
[----:B------:R-:W-:Y:S01]  /*5080*/  VIADD R5, R18, 0x3 ;  /* 0x0000000312057836 */ /* 0x000fe20000000000 */
[----:B------:R-:W-:Y:S01]  /*5090*/  LOP3.LUT R7, R11, R12, RZ, 0xfc, !PT ;  /* 0x0000000c0b077212 */ /* 0x000fe200078efcff */
[----:B------:R-:W1:Y:S01]  /*50a0*/  S2UR UR9, SR_CgaCtaId ;  /* 0x00000000000979c3 */ /* 0x000e620000008800 */
[----:B------:R-:W-:Y:S01]  /*50b0*/  VIADD R17, R27, UR11 ;  /* 0x0000000b1b117c36 */ /* 0x000fe20008000000 */
[C---:B------:R-:W-:Y:S01]  /*50c0*/  IADD3 R26, P1, PT, R12.reuse, R27, RZ ;  /* 0x0000001b0c1a7210 */ /* 0x040fe20007f3e0ff */
[C---:B------:R-:W-:Y:S01]  /*50d0*/  VIADD R4, R12.reuse, 0x2 ;  /* 0x000000020c047836 */ /* 0x040fe20000000000 */
[C---:B------:R-:W-:Y:S01]  /*50e0*/  ISETP.GT.AND P4, PT, R12.reuse, RZ, !P4 ;  /* 0x000000ff0c00720c */ /* 0x040fe20006784270 */
[----:B------:R-:W-:Y:S01]  /*50f0*/  VIADD R21, R17, UR11 ;  /* 0x0000000b11157c36 */ /* 0x000fe20008000000 */
[C---:B------:R-:W-:Y:S01]  /*5100*/  IADD3 R37, P5, PT, R12.reuse, R17, RZ ;  /* 0x000000110c257210 */ /* 0x040fe20007fbe0ff */
[----:B------:R-:W-:Y:S01]  /*5110*/  IMAD R5, R5, R2, RZ ;  /* 0x0000000205057224 */ /* 0x000fe200078e02ff */
[----:B------:R-:W-:Y:S01]  /*5120*/  LEA.HI.X.SX32 R27, R27, R28, 0x1, P1 ;  /* 0x0000001c1b1b7211 */ /* 0x000fe200008f0eff */
[----:B------:R-:W2:Y:S01]  /*5130*/  LDC.64 R8, c[0x0][0x390] ;  /* 0x0000e400ff087b82 */ /* 0x000ea20000000a00 */
[----:B------:R-:W-:Y:S01]  /*5140*/  IADD3 R35, P1, PT, R12, R21, RZ ;  /* 0x000000150c237210 */ /* 0x000fe20007f3e0ff */
[----:B------:R-:W-:Y:S01]  /*5150*/  UMOV UR4, 0x400 ;  /* 0x0000040000047882 */ /* 0x000fe20000000000 */
[----:B------:R-:W-:Y:S01]  /*5160*/  ISETP.GT.AND P2, PT, R6, UR14, PT ;  /* 0x0000000e06007c0c */ /* 0x000fe2000bf44270 */
[----:B------:R-:W-:Y:S01]  /*5170*/  BSSY.RECONVERGENT B1, `(.L_x_541) ;  /* 0x0000029000017945 */ /* 0x000fe20003800200 */
[----:B------:R-:W-:-:S02]  /*5180*/  ISETP.GE.AND P6, PT, R7, RZ, PT ;  /* 0x000000ff0700720c */ /* 0x000fc40003fc6270 */
[-C--:B------:R-:W-:Y:S01]  /*5190*/  LEA.HI.X.SX32 R32, R17, R28.reuse, 0x1, P5 ;  /* 0x0000001c11207211 */ /* 0x080fe200028f0eff */
[----:B------:R-:W3:Y:S01]  /*51a0*/  LDC.64 R6, c[0x0][0x398] ;  /* 0x0000e600ff067b82 */ /* 0x000ee20000000a00 */
[----:B------:R-:W-:Y:S01]  /*51b0*/  IADD3 R33, P5, PT, R12, R29, RZ ;  /* 0x0000001d0c217210 */ /* 0x000fe20007fbe0ff */
[----:B0-----:R-:W-:Y:S01]  /*51c0*/  IMAD R2, R19, UR7, RZ ;  /* 0x0000000713027c24 */ /* 0x001fe2000f8e02ff */
[-C--:B------:R-:W-:Y:S01]  /*51d0*/  LEA.HI.X.SX32 R34, R21, R28.reuse, 0x1, P1 ;  /* 0x0000001c15227211 */ /* 0x080fe200008f0eff */
[----:B------:R-:W-:Y:S01]  /*51e0*/  VIADD R17, R19, 0xffffffff ;  /* 0xffffffff13117836 */ /* 0x000fe20000000000 */
[----:B------:R-:W-:Y:S01]  /*51f0*/  ISETP.LT.OR P1, PT, R11, 0x1, !P4 ;  /* 0x000000010b00780c */ /* 0x000fe20006721670 */
[----:B------:R-:W-:Y:S01]  /*5200*/  IMAD R20, R14, R3, R19 ;  /* 0x000000030e147224 */ /* 0x000fe200078e0213 */
[----:B------:R-:W-:Y:S01]  /*5210*/  LEA.HI.X.SX32 R28, R29, R28, 0x1, P5 ;  /* 0x0000001c1d1c7211 */ /* 0x000fe200028f0eff */
[----:B-1----:R-:W-:Y:S01]  /*5220*/  ULEA UR4, UR9, UR4, 0x18 ;  /* 0x0000000409047291 */ /* 0x002fe2000f8ec0ff */
[----:B------:R-:W-:Y:S01]  /*5230*/  ISETP.GT.OR P5, PT, R11, UR14, P1 ;  /* 0x0000000e0b007c0c */ /* 0x000fe20008fa4670 */
[----:B------:R-:W-:Y:S01]  /*5240*/  IMAD R31, R2, R17, R5 ;  /* 0x00000011021f7224 */ /* 0x000fe200078e0205 */
[----:B------:R-:W-:Y:S01]  /*5250*/  ISETP.GT.AND P3, PT, R4, UR14, PT ;  /* 0x0000000e04007c0c */ /* 0x000fe2000bf64270 */
[----:B------:R-:W-:Y:S01]  /*5260*/  IMAD R4, R2, R19, R2 ;  /* 0x0000001302047224 */ /* 0x000fe200078e0202 */
[C---:B------:R-:W-:Y:S01]  /*5270*/  SHF.L.U64.HI R28, R33.reuse, 0x2, R28 ;  /* 0x00000002211c7819 */ /* 0x040fe2000001021c */
[----:B------:R-:W-:Y:S01]  /*5280*/  IMAD.IADD R29, R12, 0x1, R29 ;  /* 0x000000010c1d7824 */ /* 0x000fe200078e021d */
[----:B------:R-:W-:Y:S01]  /*5290*/  SHF.L.U32 R33, R33, 0x2, RZ ;  /* 0x0000000221217819 */ /* 0x000fe200000006ff */
[----:B------:R-:W-:Y:S01]  /*52a0*/  IMAD.IADD R17, R5, 0x1, R4 ;  /* 0x0000000105117824 */ /* 0x000fe200078e0204 */
[----:B------:R-:W-:Y:S01]  /*52b0*/  LEA R5, R20, UR4, 0x2 ;  /* 0x0000000414057c11 */ /* 0x000fe2000f8e10ff */
[----:B------:R-:W-:Y:S01]  /*52c0*/  FMUL R4, R10, -0.5 ;  /* 0xbf0000000a047820 */ /* 0x000fe20000400000 */
[----:B------:R-:W-:-:S02]  /*52d0*/  ISETP.GE.AND P0, PT, R11, 0x1, PT ;  /* 0x000000010b00780c */ /* 0x000fc40003f06270 */
[----:B--2---:R-:W-:Y:S02]  /*52e0*/  IADD3 R24, P1, PT, R33, R8, RZ ;  /* 0x0000000821187210 */ /* 0x004fe40007f3e0ff */
[----:B------:R-:W-:Y:S02]  /*52f0*/  LEA R31, R31, UR8, 0x2 ;  /* 0x000000081f1f7c11 */ /* 0x000fe4000f8e10ff */
[----:B------:R-:W-:Y:S01]  /*5300*/  LEA R17, R17, UR8, 0x2 ;  /* 0x0000000811117c11 */ /* 0x000fe2000f8e10ff */
[----:B------:R-:W-:Y:S08]  /*5310*/  @P5 BRA `(.L_x_542) ;  /* 0x0000000000385947 */ /* 0x000ff00003800000 */
[----:B------:R-:W-:Y:S01]  /*5320*/  LDS R36, [R5+0x4] ;  /* 0x0000040005247984 */ /* 0x000fe20000000800 */
[----:B------:R-:W0:Y:S03]  /*5330*/  LDC.64 R22, c[0x0][0x398] ;  /* 0x0000e600ff167b82 */ /* 0x000e260000000a00 */
[----:B------:R-:W1:Y:S04]  /*5340*/  LDS R39, [R5+-0x4] ;  /* 0xfffffc0005277984 */ /* 0x000e680000000800 */
[----:B------:R-:W2:Y:S01]  /*5350*/  LDS R41, [R17] ;  /* 0x0000000011297984 */ /* 0x000ea20000000800 */
[----:B------:R-:W4:Y:S03]  /*5360*/  LDC.64 R20, c[0x0][0x390] ;  /* 0x0000e400ff147b82 */ /* 0x000f260000000a00 */
[----:B------:R-:W5:Y:S01]  /*5370*/  LDS R43, [R31] ;  /* 0x000000001f2b7984 */ /* 0x000f620000000800 */
[----:B0-----:R-:W-:-:S04]  /*5380*/  IMAD.WIDE R22, R29, 0x4, R22 ;  /* 0x000000041d167825 */ /* 0x001fc800078e0216 */
[----:B----4-:R-:W-:-:S04]  /*5390*/  IMAD.WIDE R20, R29, 0x4, R20 ;  /* 0x000000041d147825 */ /* 0x010fc800078e0214 */
[----:B-1----:R-:W-:-:S04]  /*53a0*/  FADD R36, R36, -R39 ;  /* 0x8000002724247221 */ /* 0x002fc80000000000 */
[----:B--2---:R-:W-:-:S04]  /*53b0*/  FADD R36, R36, R41 ;  /* 0x0000002924247221 */ /* 0x004fc80000000000 */
[----:B-----5:R-:W-:-:S04]  /*53c0*/  FADD R43, R36, -R43 ;  /* 0x8000002b242b7221 */ /* 0x020fc80000000000 */
[----:B------:R-:W-:-:S05]  /*53d0*/  FMUL R43, R4, R43 ;  /* 0x0000002b042b7220 */ /* 0x000fca0000400000 */
[----:B------:R0:W-:Y:S04]  /*53e0*/  STG.E desc[UR12][R22.64], R43 ;  /* 0x0000002b16007986 */ /* 0x0001e8000c10190c */
[----:B------:R0:W-:Y:S02]  /*53f0*/  STG.E desc[UR12][R20.64], RZ ;  /* 0x000000ff14007986 */ /* 0x0001e4000c10190c */
.L_x_542:
[----:B------:R-:W-:Y:S05]  /*5400*/  BSYNC.RECONVERGENT B1 ;  /* 0x0000000000017941 */ /* 0x000fea0003800200 */
.L_x_541:
[----:B------:R-:W-:Y:S01]  /*5410*/  ISETP.LT.OR P0, PT, R12, RZ, !P0 ;  /* 0x000000ff0c00720c */ /* 0x000fe20004701670 */
[----:B------:R-:W-:Y:S01]  /*5420*/  IMAD.X R25, R28, 0x1, R9, P1 ;  /* 0x000000011c197824 */ /* 0x000fe200008e0609 */
[----:B0--3--:R-:W-:Y:S01]  /*5430*/  IADD3 R20, P1, PT, R33, R6, RZ ;  /* 0x0000000621147210 */ /* 0x009fe20007f3e0ff */
[----:B------:R-:W-:Y:S01]  /*5440*/  BSSY.RECONVERGENT B1, `(.L_x_543) ;  /* 0x0000017000017945 */ /* 0x000fe20003800200 */
[C---:B------:R-:W-:Y:S02]  /*5450*/  ISETP.GE.OR P0, PT, R12.reuse, UR14, P0 ;  /* 0x0000000e0c007c0c */ /* 0x040fe40008706670 */
[----:B------:R-:W-:Y:S01]  /*5460*/  ISETP.GT.AND P3, PT, R12, -0x2, !P3 ;  /* 0xfffffffe0c00780c */ /* 0x000fe20005f64270 */
[----:B------:R-:W-:Y:S01]  /*5470*/  IMAD.X R21, R28, 0x1, R7, P1 ;  /* 0x000000011c157824 */ /* 0x000fe200008e0607 */
[----:B------:R-:W-:Y:S02]  /*5480*/  ISETP.GT.OR P0, PT, R11, UR14, P0 ;  /* 0x0000000e0b007c0c */ /* 0x000fe40008704670 */
[----:B------:R-:W-:-:S02]  /*5490*/  ISETP.GT.AND P2, PT, R12, -0x3, !P2 ;  /* 0xfffffffd0c00780c */ /* 0x000fc40005744270 */
[----:B------:R-:W-:Y:S02]  /*54a0*/  VIMNMX R22, PT, PT, R12, R11, !PT ;  /* 0x0000000b0c167248 */ /* 0x000fe40007fe0100 */
[C---:B------:R-:W-:Y:S02]  /*54b0*/  ISETP.LT.OR P1, PT, R11.reuse, 0x1, !P3 ;  /* 0x000000010b00780c */ /* 0x040fe40005f21670 */
[C---:B------:R-:W-:Y:S02]  /*54c0*/  ISETP.LT.OR P5, PT, R11.reuse, 0x1, !P2 ;  /* 0x000000010b00780c */ /* 0x040fe400057a1670 */
[----:B------:R-:W-:Y:S02]  /*54d0*/  ISETP.GE.OR P6, PT, R22, UR14, !P6 ;  /* 0x0000000e16007c0c */ /* 0x000fe4000f7c6670 */
[C---:B------:R-:W-:Y:S02]  /*54e0*/  ISETP.GT.OR P1, PT, R11.reuse, UR14, P1 ;  /* 0x0000000e0b007c0c */ /* 0x040fe40008f24670 */
[----:B------:R-:W-:Y:S01]  /*54f0*/  ISETP.GT.OR P5, PT, R11, UR14, P5 ;  /* 0x0000000e0b007c0c */ /* 0x000fe2000afa4670 */
[----:B------:R-:W-:-:S12]  /*5500*/  @P0 BRA `(.L_x_544) ;  /* 0x0000000000280947 */ /* 0x000fd80003800000 */
[----:B------:R-:W-:Y:S04]  /*5510*/  LDS R22, [R5+0x8] ;  /* 0x0000080005167984 */ /* 0x000fe80000000800 */
[----:B------:R-:W0:Y:S04]  /*5520*/  LDS R23, [R5] ;  /* 0x0000000005177984 */ /* 0x000e280000000800 */
[----:B------:R-:W1:Y:S04]  /*5530*/  LDS R33, [R17+0x4] ;  /* 0x0000040011217984 */ /* 0x000e680000000800 */
[----:B------:R-:W2:Y:S01]  /*5540*/  LDS R39, [R31+0x4] ;  /* 0x000004001f277984 */ /* 0x000ea20000000800 */
[----:B0-----:R-:W-:-:S04]  /*5550*/  FADD R22, R22, -R23 ;  /* 0x8000001716167221 */ /* 0x001fc80000000000 */
[----:B-1----:R-:W-:-:S04]  /*5560*/  FADD R22, R22, R33 ;  /* 0x0000002116167221 */ /* 0x002fc80000000000 */
[----:B--2---:R-:W-:-:S04]  /*5570*/  FADD R39, R22, -R39 ;  /* 0x8000002716277221 */ /* 0x004fc80000000000 */
[----:B------:R-:W-:-:S05]  /*5580*/  FMUL R39, R4, R39 ;  /* 0x0000002704277220 */ /* 0x000fca0000400000 */
[----:B------:R0:W-:Y:S04]  /*5590*/  STG.E desc[UR12][R20.64+0x4], R39 ;  /* 0x0000042714007986 */ /* 0x0001e8000c10190c */
[----:B------:R0:W-:Y:S02]  /*55a0*/  STG.E desc[UR12][R24.64+0x4], RZ ;  /* 0x000004ff18007986 */ /* 0x0001e4000c10190c */
.L_x_544:
[----:B------:R-:W-:Y:S05]  /*55b0*/  BSYNC.RECONVERGENT B1 ;  /* 0x0000000000017941 */ /* 0x000fea0003800200 */
.L_x_543:
[----:B------:R-:W-:Y:S04]  /*55c0*/  BSSY.RECONVERGENT B1, `(.L_x_545) ;  /* 0x000000c000017945 */ /* 0x000fe80003800200 */
[----:B------:R-:W-:Y:S05]  /*55d0*/  @P1 BRA `(.L_x_546) ;  /* 0x0000000000281947 */ /* 0x000fea0003800000 */
[----:B------:R-:W-:Y:S04]  /*55e0*/  LDS R22, [R5+0xc] ;  /* 0x00000c0005167984 */ /* 0x000fe80000000800 */
[----:B0-----:R-:W0:Y:S04]  /*55f0*/  LDS R39, [R5+0x4] ;  /* 0x0000040005277984 */ /* 0x001e280000000800 */
[----:B------:R-:W1:Y:S04]  /*5600*/  LDS R23, [R17+0x8] ;  /* 0x0000080011177984 */ /* 0x000e680000000800 */
[----:B------:R-:W2:Y:S01]  /*5610*/  LDS R33, [R31+0x8] ;  /* 0x000008001f217984 */ /* 0x000ea20000000800 */
[----:B0-----:R-:W-:-:S04]  /*5620*/  FADD R22, -R39, R22 ;  /* 0x0000001627167221 */ /* 0x001fc80000000100 */
[----:B-1----:R-:W-:-:S04]  /*5630*/  FADD R22, R22, R23 ;  /* 0x0000001716167221 */ /* 0x002fc80000000000 */
[----:B--2---:R-:W-:-:S04]  /*5640*/  FADD R33, R22, -R33 ;  /* 0x8000002116217221 */ /* 0x004fc80000000000 */
[----:B------:R-:W-:-:S05]  /*5650*/  FMUL R33, R4, R33 ;  /* 0x0000002104217220 */ /* 0x000fca0000400000 */
[----:B------:R1:W-:Y:S04]  /*5660*/  STG.E desc[UR12][R20.64+0x8], R33 ;  /* 0x0000082114007986 */ /* 0x0003e8000c10190c */
[----:B------:R1:W-:Y:S02]  /*5670*/  STG.E desc[UR12][R24.64+0x8], RZ ;  /* 0x000008ff18007986 */ /* 0x0003e4000c10190c */
.L_x_546:
[----:B------:R-:W-:Y:S05]  /*5680*/  BSYNC.RECONVERGENT B1 ;  /* 0x0000000000017941 */ /* 0x000fea0003800200 */
.L_x_545:
[----:B------:R-:W-:Y:S04]  /*5690*/  BSSY.RECONVERGENT B1, `(.L_x_547) ;  /* 0x000000c000017945 */ /* 0x000fe80003800200 */
[----:B------:R-:W-:Y:S05]  /*56a0*/  @P5 BRA `(.L_x_548) ;  /* 0x0000000000285947 */ /* 0x000fea0003800000 */
[----:B------:R-:W-:Y:S04]  /*56b0*/  LDS R22, [R5+0x10] ;  /* 0x0000100005167984 */ /* 0x000fe80000000800 */
[----:B0-----:R-:W0:Y:S04]  /*56c0*/  LDS R39, [R5+0x8] ;  /* 0x0000080005277984 */ /* 0x001e280000000800 */
[----:B------:R-:W2:Y:S04]  /*56d0*/  LDS R23, [R17+0xc] ;  /* 0x00000c0011177984 */ /* 0x000ea80000000800 */
[----:B-1----:R-:W1:Y:S01]  /*56e0*/  LDS R33, [R31+0xc] ;  /* 0x00000c001f217984 */ /* 0x002e620000000800 */
[----:B0-----:R-:W-:-:S04]  /*56f0*/  FADD R22, -R39, R22 ;  /* 0x0000001627167221 */ /* 0x001fc80000000100 */
[----:B--2---:R-:W-:-:S04]  /*5700*/  FADD R22, R22, R23 ;  /* 0x0000001716167221 */ /* 0x004fc80000000000 */
[----:B-1----:R-:W-:-:S04]  /*5710*/  FADD R33, R22, -R33 ;  /* 0x8000002116217221 */ /* 0x002fc80000000000 */
[----:B------:R-:W-:-:S05]  /*5720*/  FMUL R33, R4, R33 ;  /* 0x0000002104217220 */ /* 0x000fca0000400000 */
[----:B------:R2:W-:Y:S04]  /*5730*/  STG.E desc[UR12][R20.64+0xc], R33 ;  /* 0x00000c2114007986 */ /* 0x0005e8000c10190c */
[----:B------:R2:W-:Y:S02]  /*5740*/  STG.E desc[UR12][R24.64+0xc], RZ ;  /* 0x00000cff18007986 */ /* 0x0005e4000c10190c */
.L_x_548:
[----:B------:R-:W-:Y:S05]  /*5750*/  BSYNC.RECONVERGENT B1 ;  /* 0x0000000000017941 */ /* 0x000fea0003800200 */
.L_x_547:
[----:B------:R-:W-:Y:S01]  /*5760*/  ISETP.LT.OR P0, PT, R11, RZ, !P4 ;  /* 0x000000ff0b00720c */ /* 0x000fe20006701670 */
[----:B------:R-:W-:Y:S01]  /*5770*/  BSSY.RECONVERGENT B1, `(.L_x_549) ;  /* 0x000001e000017945 */ /* 0x000fe20003800200 */
[----:B------:R-:W-:Y:S01]  /*5780*/  LEA R28, R19, UR7, 0x1 ;  /* 0x00000007131c7c11 */ /* 0x000fe2000f8e08ff */
[----:B------:R-:W-:Y:S01]  /*5790*/  VIADD R19, R29, UR11 ;  /* 0x0000000b1d137c36 */ /* 0x000fe20008000000 */
[----:B------:R-:W-:Y:S01]  /*57a0*/  ISETP.GE.OR P0, PT, R11, UR14, P0 ;  /* 0x0000000e0b007c0c */ /* 0x000fe20008706670 */
[----:B------:R-:W-:Y:S01]  /*57b0*/  IMAD R31, R2, 0x4, R31 ;  /* 0x00000004021f7824 */ /* 0x000fe200078e021f */
[----:B------:R-:W-:Y:S01]  /*57c0*/  SHF.L.U32 R23, R26, 0x2, RZ ;  /* 0x000000021a177819 */ /* 0x000fe200000006ff */
[----:B------:R-:W-:Y:S01]  /*57d0*/  IMAD R29, R28, 0x4, R5 ;  /* 0x000000041c1d7824 */ /* 0x000fe200078e0205 */
[C---:B------:R-:W-:Y:S01]  /*57e0*/  SHF.L.U64.HI R32, R37.reuse, 0x2, R32 ;  /* 0x0000000225207819 */ /* 0x040fe20000010220 */
[----:B------:R-:W-:Y:S01]  /*57f0*/  IMAD.SHL.U32 R37, R37, 0x4, RZ ;  /* 0x0000000425257824 */ /* 0x000fe200078e00ff */
[----:B------:R-:W-:Y:S01]  /*5800*/  SHF.L.U64.HI R34, R35, 0x2, R34 ;  /* 0x0000000223227819 */ /* 0x000fe20000010222 */
[----:B-12---:R-:W-:Y:S01]  /*5810*/  IMAD R33, R2, 0x4, R17 ;  /* 0x0000000402217824 */ /* 0x006fe200078e0211 */
[----:B------:R-:W-:-:S02]  /*5820*/  SHF.L.U64.HI R36, R26, 0x2, R27 ;  /* 0x000000021a247819 */ /* 0x000fc4000001021b */
[C---:B0-----:R-:W-:Y:S02]  /*5830*/  IADD3 R20, P5, PT, R23.reuse, R8, RZ ;  /* 0x0000000817147210 */ /* 0x041fe40007fbe0ff */
[----:B------:R-:W-:Y:S02]  /*5840*/  IADD3 R22, P1, PT, R23, R6, RZ ;  /* 0x0000000617167210 */ /* 0x000fe40007f3e0ff */
[----:B------:R-:W-:Y:S01]  /*5850*/  SHF.L.U32 R35, R35, 0x2, RZ ;  /* 0x0000000223237819 */ /* 0x000fe200000006ff */
[----:B------:R-:W-:Y:S10]  /*5860*/  @P0 BRA `(.L_x_550) ;  /* 0x0000000000380947 */ /* 0x000ff40003800000 */
[----:B------:R-:W-:Y:S01]  /*5870*/  LDS R38, [R29+0x4] ;  /* 0x000004001d267984 */ /* 0x000fe20000000800 */
[----:B------:R-:W0:Y:S03]  /*5880*/  LDC.64 R26, c[0x0][0x398] ;  /* 0x0000e600ff1a7b82 */ /* 0x000e260000000a00 */
[----:B------:R-:W1:Y:S04]  /*5890*/  LDS R39, [R29+-0x4] ;  /* 0xfffffc001d277984 */ /* 0x000e680000000800 */
[----:B------:R-:W2:Y:S01]  /*58a0*/  LDS R41, [R33] ;  /* 0x0000000021297984 */ /* 0x000ea20000000800 */
[----:B------:R-:W3:Y:S03]  /*58b0*/  LDC.64 R24, c[0x0][0x390] ;  /* 0x0000e400ff187b82 */ /* 0x000ee60000000a00 */
[----:B------:R-:W4:Y:S01]  /*58c0*/  LDS R43, [R31] ;  /* 0x000000001f2b7984 */ /* 0x000f220000000800 */
[----:B0-----:R-:W-:-:S04]  /*58d0*/  IMAD.WIDE R26, R19, 0x4, R26 ;  /* 0x00000004131a7825 */ /* 0x001fc800078e021a */
[----:B---3--:R-:W-:-:S04]  /*58e0*/  IMAD.WIDE R24, R19, 0x4, R24 ;  /* 0x0000000413187825 */ /* 0x008fc800078e0218 */
[----:B-1----:R-:W-:-:S04]  /*58f0*/  FADD R38, R38, -R39 ;  /* 0x8000002726267221 */ /* 0x002fc80000000000 */
[----:B--2---:R-:W-:-:S04]  /*5900*/  FADD R38, R38, R41 ;  /* 0x0000002926267221 */ /* 0x004fc80000000000 */
[----:B----4-:R-:W-:-:S04]  /*5910*/  FADD R43, R38, -R43 ;  /* 0x8000002b262b7221 */ /* 0x010fc80000000000 */
[----:B------:R-:W-:-:S05]  /*5920*/  FMUL R43, R4, R43 ;  /* 0x0000002b042b7220 */ /* 0x000fca0000400000 */
[----:B------:R0:W-:Y:S04]  /*5930*/  STG.E desc[UR12][R26.64], R43 ;  /* 0x0000002b1a007986 */ /* 0x0001e8000c10190c */
[----:B------:R0:W-:Y:S02]  /*5940*/  STG.E desc[UR12][R24.64], RZ ;  /* 0x000000ff18007986 */ /* 0x0001e4000c10190c */
.L_x_550:
[----:B------:R-:W-:Y:S05]  /*5950*/  BSYNC.RECONVERGENT B1 ;  /* 0x0000000000017941 */ /* 0x000fea0003800200 */
.L_x_549:
[C---:B0-----:R-:W-:Y:S01]  /*5960*/  IADD3 R24, P0, PT, R37.reuse, R8, RZ ;  /* 0x0000000825187210 */ /* 0x041fe20007f1e0ff */
[C---:B------:R-:W-:Y:S01]  /*5970*/  IMAD.X R21, R36.reuse, 0x1, R9, P5 ;  /* 0x0000000124157824 */ /* 0x040fe200028e0609 */
[----:B------:R-:W-:Y:S01]  /*5980*/  IADD3 R26, P5, PT, R37, R6, RZ ;  /* 0x00000006251a7210 */ /* 0x000fe20007fbe0ff */
[----:B------:R-:W-:Y:S01]  /*5990*/  IMAD.X R23, R36, 0x1, R7, P1 ;  /* 0x0000000124177824 */ /* 0x000fe200008e0607 */
[C---:B------:R-:W-:Y:S01]  /*59a0*/  IADD3 R8, P1, PT, R35.reuse, R8, RZ ;  /* 0x0000000823087210 */ /* 0x040fe20007f3e0ff */
[C---:B------:R-:W-:Y:S01]  /*59b0*/  IMAD.X R25, R32.reuse, 0x1, R9, P0 ;  /* 0x0000000120197824 */ /* 0x040fe200000e0609 */
[----:B------:R-:W-:Y:S01]  /*59c0*/  IADD3 R6, P0, PT, R35, R6, RZ ;  /* 0x0000000623067210 */ /* 0x000fe20007f1e0ff */
[--C-:B------:R-:W-:Y:S01]  /*59d0*/  IMAD.X R27, R32, 0x1, R7.reuse, P5 ;  /* 0x00000001201b7824 */ /* 0x100fe200028e0607 */
[C---:B------:R-:W-:Y:S01]  /*59e0*/  IADD3.X R9, PT, PT, R34.reuse, R9, RZ, P1, !PT ;  /* 0x0000000922097210 */ /* 0x040fe20000ffe4ff */
[----:B------:R-:W-:Y:S01]  /*59f0*/  BSSY.RECONVERGENT B1, `(.L_x_551) ;  /* 0x0000012000017945 */ /* 0x000fe20003800200 */
[C---:B------:R-:W-:Y:S01]  /*5a00*/  ISETP.LT.OR P5, PT, R11.reuse, RZ, !P3 ;  /* 0x000000ff0b00720c */ /* 0x040fe20005fa1670 */
[----:B------:R-:W-:Y:S01]  /*5a10*/  IMAD.X R7, R34, 0x1, R7, P0 ;  /* 0x0000000122077824 */ /* 0x000fe200000e0607 */
[----:B------:R-:W-:-:S02]  /*5a20*/  ISETP.LT.OR P1, PT, R11, RZ, !P2 ;  /* 0x000000ff0b00720c */ /* 0x000fc40005721670 */
[C---:B------:R-:W-:Y:S02]  /*5a30*/  ISETP.GE.AND P0, PT, R11.reuse, -0x1, PT ;  /* 0xffffffff0b00780c */ /* 0x040fe40003f06270 */
[C---:B------:R-:W-:Y:S02]  /*5a40*/  ISETP.GE.OR P5, PT, R11.reuse, UR14, P5 ;  /* 0x0000000e0b007c0c */ /* 0x040fe4000afa6670 */
[----:B------:R-:W-:Y:S01]  /*5a50*/  ISETP.GE.OR P1, PT, R11, UR14, P1 ;  /* 0x0000000e0b007c0c */ /* 0x000fe20008f26670 */
        /* <DEDUP_REMOVED lines=11> */
.L_x_552:
[----:B------:R-:W-:Y:S05]  /*5b10*/  BSYNC.RECONVERGENT B1 ;  /* 0x0000000000017941 */ /* 0x000fea0003800200 */
.L_x_551:
        /* <DEDUP_REMOVED lines=12> */
.L_x_554:
[----:B------:R-:W-:Y:S05]  /*5be0*/  BSYNC.RECONVERGENT B1 ;  /* 0x0000000000017941 */ /* 0x000fea0003800200 */
.L_x_553:
[----:B------:R-:W-:Y:S04]  /*5bf0*/  BSSY.RECONVERGENT B1, `(.L_x_555) ;  /* 0x000000c000017945 */ /* 0x000fe80003800200 */
[----:B------:R-:W-:Y:S05]  /*5c00*/  @P1 BRA `(.L_x_556) ;  /* 0x0000000000281947 */ /* 0x000fea0003800000 */
[----:B------:R-:W-:Y:S04]  /*5c10*/  LDS R32, [R29+0x10] ;  /* 0x000010001d207984 */ /* 0x000fe80000000800 */
[----:B-1----:R-:W1:Y:S04]  /*5c20*/  LDS R37, [R29+0x8] ;  /* 0x000008001d257984 */ /* 0x002e680000000800 */
[----:B------:R-:W2:Y:S04]  /*5c30*/  LDS R35, [R33+0xc] ;  /* 0x00000c0021237984 */ /* 0x000ea80000000800 */
[----:B------:R-:W3:Y:S01]  /*5c40*/  LDS R31, [R31+0xc] ;  /* 0x00000c001f1f7984 */ /* 0x000ee20000000800 */
[----:B-1----:R-:W-:-:S04]  /*5c50*/  FADD R32, -R37, R32 ;  /* 0x0000002025207221 */ /* 0x002fc80000000100 */
[----:B--2---:R-:W-:-:S04]  /*5c60*/  FADD R32, R32, R35 ;  /* 0x0000002320207221 */ /* 0x004fc80000000000 */
[----:B---3--:R-:W-:-:S04]  /*5c70*/  FADD R35, R32, -R31 ;  /* 0x8000001f20237221 */ /* 0x008fc80000000000 */
[----:B------:R-:W-:-:S05]  /*5c80*/  FMUL R35, R4, R35 ;  /* 0x0000002304237220 */ /* 0x000fca0000400000 */
[----:B------:R2:W-:Y:S04]  /*5c90*/  STG.E desc[UR12][R22.64+0xc], R35 ;  /* 0x00000c2316007986 */ /* 0x0005e8000c10190c */
[----:B------:R2:W-:Y:S02]  /*5ca0*/  STG.E desc[UR12][R20.64+0xc], RZ ;  /* 0x00000cff14007986 */ /* 0x0005e4000c10190c */
.L_x_556:
[----:B------:R-:W-:Y:S05]  /*5cb0*/  BSYNC.RECONVERGENT B1 ;  /* 0x0000000000017941 */ /* 0x000fea0003800200 */
.L_x_555:
[----:B------:R-:W-:Y:S01]  /*5cc0*/  ISETP.LT.OR P0, PT, R12, RZ, !P0 ;  /* 0x000000ff0c00720c */ /* 0x000fe20004701670 */
[C---:B012---:R-:W-:Y:S01]  /*5cd0*/  VIADD R20, R11.reuse, 0x2 ;  /* 0x000000020b147836 */ /* 0x047fe20000000000 */
[----:B------:R-:W-:Y:S01]  /*5ce0*/  ISETP.LT.OR P6, PT, R11, -0x1, !P4 ;  /* 0xffffffff0b00780c */ /* 0x000fe200067c1670 */
[----:B------:R-:W-:Y:S01]  /*5cf0*/  IMAD R29, R2, 0x4, R33 ;  /* 0x00000004021d7824 */ /* 0x000fe200078e0221 */
[----:B------:R-:W-:Y:S01]  /*5d00*/  ISETP.GE.OR P0, PT, R12, UR14, P0 ;  /* 0x0000000e0c007c0c */ /* 0x000fe20008706670 */
[----:B------:R-:W-:Y:S01]  /*5d10*/  BSSY.RECONVERGENT B1, `(.L_x_557) ;  /* 0x0000026000017945 */ /* 0x000fe20003800200 */
[C---:B------:R-:W-:Y:S01]  /*5d20*/  ISETP.GT.OR P6, PT, R20.reuse, UR14, P6 ;  /* 0x0000000e14007c0c */ /* 0x040fe2000b7c4670 */
[----:B------:R-:W-:Y:S01]  /*5d30*/  VIADD R19, R19, UR11 ;  /* 0x0000000b13137c36 */ /* 0x000fe20008000000 */
[----:B------:R-:W-:Y:S01]  /*5d40*/  ISETP.GT.OR P0, PT, R20, UR14, P0 ;  /* 0x0000000e14007c0c */ /* 0x000fe20008704670 */
[----:B------:R-:W-:Y:S01]  /*5d50*/  IMAD R2, R2, 0x4, R29 ;  /* 0x0000000402027824 */ /* 0x000fe200078e021d */
[----:B------:R-:W-:-:S02]  /*5d60*/  ISETP.GE.AND P5, PT, R11, -0x2, PT ;  /* 0xfffffffe0b00780c */ /* 0x000fc40003fa6270 */
[----:B------:R-:W-:Y:S02]  /*5d70*/  P2R R35, PR, RZ, 0x1 ;  /* 0x00000001ff237803 */ /* 0x000fe40000000000 */
[C---:B------:R-:W-:Y:S02]  /*5d80*/  ISETP.LT.OR P1, PT, R11.reuse, -0x1, !P3 ;  /* 0xffffffff0b00780c */ /* 0x040fe40005f21670 */
[C---:B------:R-:W-:Y:S02]  /*5d90*/  ISETP.LT.OR P0, PT, R11.reuse, -0x1, !P2 ;  /* 0xffffffff0b00780c */ /* 0x040fe40005701670 */
[----:B------:R-:W-:Y:S02]  /*5da0*/  ISETP.LT.OR P5, PT, R12, RZ, !P5 ;  /* 0x000000ff0c00720c */ /* 0x000fe40006fa1670 */
[C---:B------:R-:W-:Y:S02]  /*5db0*/  ISETP.GT.OR P1, PT, R20.reuse, UR14, P1 ;  /* 0x0000000e14007c0c */ /* 0x040fe40008f24670 */
[----:B------:R-:W-:Y:S01]  /*5dc0*/  ISETP.GT.OR P0, PT, R20, UR14, P0 ;  /* 0x0000000e14007c0c */ /* 0x000fe20008704670 */
[----:B------:R-:W-:Y:S01]  /*5dd0*/  VIADD R20, R11, 0x3 ;  /* 0x000000030b147836 */ /* 0x000fe20000000000 */
[----:B------:R-:W-:-:S02]  /*5de0*/  LEA R5, R28, R5, 0x3 ;  /* 0x000000051c057211 */ /* 0x000fc400078e18ff */
[C---:B------:R-:W-:Y:S02]  /*5df0*/  ISETP.LT.OR P4, PT, R11.reuse, -0x2, !P4 ;  /* 0xfffffffe0b00780c */ /* 0x040fe40006781670 */
[----:B------:R-:W-:Y:S01]  /*5e00*/  ISETP.GE.OR P5, PT, R12, UR14, P5 ;  /* 0x0000000e0c007c0c */ /* 0x000fe2000afa6670 */
[----:B------:R-:W-:Y:S01]  /*5e10*/  IMAD R28, R28, 0x4, R5 ;  /* 0x000000041c1c7824 */ /* 0x000fe200078e0205 */
[C---:B------:R-:W-:Y:S02]  /*5e20*/  ISETP.LT.OR P3, PT, R11.reuse, -0x2, !P3 ;  /* 0xfffffffe0b00780c */ /* 0x040fe40005f61670 */
[----:B------:R-:W-:Y:S02]  /*5e30*/  ISETP.LT.OR P2, PT, R11, -0x2, !P2 ;  /* 0xfffffffe0b00780c */ /* 0x000fe40005741670 */
[C---:B------:R-:W-:Y:S02]  /*5e40*/  ISETP.GT.OR P4, PT, R20.reuse, UR14, P4 ;  /* 0x0000000e14007c0c */ /* 0x040fe4000a784670 */
[----:B------:R-:W-:-:S02]  /*5e50*/  ISETP.GT.OR P5, PT, R20, UR14, P5 ;  /* 0x0000000e14007c0c */ /* 0x000fc4000afa4670 */
[C---:B------:R-:W-:Y:S02]  /*5e60*/  ISETP.GT.OR P3, PT, R20.reuse, UR14, P3 ;  /* 0x0000000e14007c0c */ /* 0x040fe40009f64670 */
[----:B------:R-:W-:Y:S01]  /*5e70*/  ISETP.GT.OR P2, PT, R20, UR14, P2 ;  /* 0x0000000e14007c0c */ /* 0x000fe20009744670 */
[----:B------:R-:W-:-:S12]  /*5e80*/  @P6 BRA `(.L_x_558) ;  /* 0x0000000000386947 */ /* 0x000fd80003800000 */
        /* <DEDUP_REMOVED lines=10> */
[----:B----4-:R-:W-:-:S04]  /*5f30*/  FADD R31, -R36, R31 ;  /* 0x0000001f241f7221 */ /* 0x010fc80000000100 */
[----:B------:R-:W-:-:S05]  /*5f40*/  FMUL R31, R4, R31 ;  /* 0x0000001f041f7220 */ /* 0x000fca0000400000 */
[----:B------:R0:W-:Y:S04]  /*5f50*/  STG.E desc[UR12][R22.64], R31 ;  /* 0x0000001f16007986 */ /* 0x0001e8000c10190c */
[----:B------:R0:W-:Y:S02]  /*5f60*/  STG.E desc[UR12][R20.64], RZ ;  /* 0x000000ff14007986 */ /* 0x0001e4000c10190c */
.L_x_558:
[----:B------:R-:W-:Y:S05]  /*5f70*/  BSYNC.RECONVERGENT B1 ;  /* 0x0000000000017941 */ /* 0x000fea0003800200 */
.L_x_557:
[----:B------:R-:W-:Y:S01]  /*5f80*/  ISETP.NE.AND P6, PT, R35, RZ, PT ;  /* 0x000000ff2300720c */ /* 0x000fe20003fc5270 */
[----:B------:R-:W-:-:S12]  /*5f90*/  BSSY.RECONVERGENT B1, `(.L_x_559) ;  /* 0x000000c000017945 */ /* 0x000fd80003800200 */
[----:B------:R-:W-:Y:S05]  /*5fa0*/  @P6 BRA `(.L_x_560) ;  /* 0x0000000000286947 */ /* 0x000fea0003800000 */
[----:B0-----:R-:W-:Y:S04]  /*5fb0*/  LDS R20, [R5+0x8] ;  /* 0x0000080005147984 */ /* 0x001fe80000000800 */
[----:B------:R-:W0:Y:S04]  /*5fc0*/  LDS R21, [R5] ;  /* 0x0000000005157984 */ /* 0x000e280000000800 */
[----:B------:R-:W1:Y:S04]  /*5fd0*/  LDS R23, [R29+0x4] ;  /* 0x000004001d177984 */ /* 0x000e680000000800 */
[----:B------:R-:W2:Y:S01]  /*5fe0*/  LDS R31, [R17+0x4] ;  /* 0x00000400111f7984 */ /* 0x000ea20000000800 */
[----:B0-----:R-:W-:-:S04]  /*5ff0*/  FADD R20, R20, -R21 ;  /* 0x8000001514147221 */ /* 0x001fc80000000000 */
[----:B-1----:R-:W-:-:S04]  /*6000*/  FADD R20, R20, R23 ;  /* 0x0000001714147221 */ /* 0x002fc80000000000 */
[----:B--2---:R-:W-:-:S04]  /*6010*/  FADD R21, -R31, R20 ;  /* 0x000000141f157221 */ /* 0x004fc80000000100 */
[----:B------:R-:W-:-:S05]  /*6020*/  FMUL R21, R4, R21 ;  /* 0x0000001504157220 */ /* 0x000fca0000400000 */
[----:B------:R1:W-:Y:S04]  /*6030*/  STG.E desc[UR12][R26.64+0x4], R21 ;  /* 0x000004151a007986 */ /* 0x0003e8000c10190c */
[----:B------:R1:W-:Y:S02]  /*6040*/  STG.E desc[UR12][R24.64+0x4], RZ ;  /* 0x000004ff18007986 */ /* 0x0003e4000c10190c */
.L_x_560:
[----:B------:R-:W-:Y:S05]  /*6050*/  BSYNC.RECONVERGENT B1 ;  /* 0x0000000000017941 */ /* 0x000fea0003800200 */
.L_x_559:
[----:B------:R-:W-:Y:S04]  /*6060*/  BSSY.RECONVERGENT B1, `(.L_x_561) ;  /* 0x000000c000017945 */ /* 0x000fe80003800200 */
[----:B------:R-:W-:Y:S05]  /*6070*/  @P1 BRA `(.L_x_562) ;  /* 0x0000000000281947 */ /* 0x000fea0003800000 */
[----:B0-----:R-:W-:Y:S04]  /*6080*/  LDS R20, [R5+0xc] ;  /* 0x00000c0005147984 */ /* 0x001fe80000000800 */
[----:B------:R-:W0:Y:S04]  /*6090*/  LDS R23, [R5+0x4] ;  /* 0x0000040005177984 */ /* 0x000e280000000800 */
[----:B-1----:R-:W1:Y:S04]  /*60a0*/  LDS R21, [R29+0x8] ;  /* 0x000008001d157984 */ /* 0x002e680000000800 */
[----:B------:R-:W2:Y:S01]  /*60b0*/  LDS R31, [R17+0x8] ;  /* 0x00000800111f7984 */ /* 0x000ea20000000800 */
[----:B0-----:R-:W-:-:S04]  /*60c0*/  FADD R20, -R23, R20 ;  /* 0x0000001417147221 */ /* 0x001fc80000000100 */
[----:B-1----:R-:W-:-:S04]  /*60d0*/  FADD R20, R20, R21 ;  /* 0x0000001514147221 */ /* 0x002fc80000000000 */
[----:B--2---:R-:W-:-:S04]  /*60e0*/  FADD R21, -R31, R20 ;  /* 0x000000141f157221 */ /* 0x004fc80000000100 */
[----:B------:R-:W-:-:S05]  /*60f0*/  FMUL R21, R4, R21 ;  /* 0x0000001504157220 */ /* 0x000fca0000400000 */
[----:B------:R2:W-:Y:S04]  /*6100*/  STG.E desc[UR12][R26.64+0x8], R21 ;  /* 0x000008151a007986 */ /* 0x0005e8000c10190c */
[----:B------:R2:W-:Y:S02]  /*6110*/  STG.E desc[UR12][R24.64+0x8], RZ ;  /* 0x000008ff18007986 */ /* 0x0005e4000c10190c */
.L_x_562:
[----:B------:R-:W-:Y:S05]  /*6120*/  BSYNC.RECONVERGENT B1 ;  /* 0x0000000000017941 */ /* 0x000fea0003800200 */
.L_x_561:
[----:B------:R-:W-:Y:S04]  /*6130*/  BSSY.RECONVERGENT B1, `(.L_x_563) ;  /* 0x000000c000017945 */ /* 0x000fe80003800200 */
[----:B------:R-:W-:Y:S05]  /*6140*/  @P0 BRA `(.L_x_564) ;  /* 0x0000000000280947 */ /* 0x000fea0003800000 */
[----:B0-----:R-:W-:Y:S04]  /*6150*/  LDS R20, [R5+0x10] ;  /* 0x0000100005147984 */ /* 0x001fe80000000800 */
[----:B-12---:R-:W0:Y:S04]  /*6160*/  LDS R21, [R5+0x8] ;  /* 0x0000080005157984 */ /* 0x006e280000000800 */
[----:B------:R-:W1:Y:S04]  /*6170*/  LDS R29, [R29+0xc] ;  /* 0x00000c001d1d7984 */ /* 0x000e680000000800 */
[----:B------:R-:W2:Y:S01]  /*6180*/  LDS R17, [R17+0xc] ;  /* 0x00000c0011117984 */ /* 0x000ea20000000800 */
[----:B0-----:R-:W-:-:S04]  /*6190*/  FADD R20, -R21, R20 ;  /* 0x0000001415147221 */ /* 0x001fc80000000100 */
[----:B-1----:R-:W-:-:S04]  /*61a0*/  FADD R20, R20, R29 ;  /* 0x0000001d14147221 */ /* 0x002fc80000000000 */
[----:B--2---:R-:W-:-:S04]  /*61b0*/  FADD R21, -R17, R20 ;  /* 0x0000001411157221 */ /* 0x004fc80000000100 */
[----:B------:R-:W-:-:S05]  /*61c0*/  FMUL R21, R4, R21 ;  /* 0x0000001504157220 */ /* 0x000fca0000400000 */
[----:B------:R3:W-:Y:S04]  /*61d0*/  STG.E desc[UR12][R26.64+0xc], R21 ;  /* 0x00000c151a007986 */ /* 0x0007e8000c10190c */
[----:B------:R3:W-:Y:S02]  /*61e0*/  STG.E desc[UR12][R24.64+0xc], RZ ;  /* 0x00000cff18007986 */ /* 0x0007e4000c10190c */
.L_x_564:
[----:B------:R-:W-:Y:S05]  /*61f0*/  BSYNC.RECONVERGENT B1 ;  /* 0x0000000000017941 */ /* 0x000fea0003800200 */
.L_x_563:
[----:B------:R-:W-:Y:S04]  /*6200*/  BSSY.RECONVERGENT B1, `(.L_x_565) ;  /* 0x0000011000017945 */ /* 0x000fe80003800200 */
[----:B------:R-:W-:Y:S05]  /*6210*/  @P4 BRA `(.L_x_566) ;  /* 0x00000000003c4947 */ /* 0x000fea0003800000 */
[----:B------:R-:W-:Y:S01]  /*6220*/  LDS R5, [R28+0x4] ;  /* 0x000004001c057984 */ /* 0x000fe20000000800 */
[----:B0-----:R-:W0:Y:S01]  /*6230*/  LDC.64 R22, c[0x0][0x398] ;  /* 0x0000e600ff167b82 */ /* 0x001e220000000a00 */
[----:B------:R-:W-:Y:S02]  /*6240*/  IADD3 R19, PT, PT, R19, UR11, RZ ;  /* 0x0000000b13137c10 */ /* 0x000fe4000fffe0ff */
[----:B-123--:R-:W1:Y:S04]  /*6250*/  LDS R24, [R28+-0x4] ;  /* 0xfffffc001c187984 */ /* 0x00ee680000000800 */
        /* <DEDUP_REMOVED lines=11> */
.L_x_566:
[----:B------:R-:W-:Y:S05]  /*6310*/  BSYNC.RECONVERGENT B1 ;  /* 0x0000000000017941 */ /* 0x000fea0003800200 */
.L_x_565:
[----:B------:R-:W-:Y:S04]  /*6320*/  BSSY.RECONVERGENT B1, `(.L_x_567) ;  /* 0x000000c000017945 */ /* 0x000fe80003800200 */
[----:B------:R-:W-:Y:S05]  /*6330*/  @P5 BRA `(.L_x_568) ;  /* 0x0000000000285947 */ /* 0x000fea0003800000 */
[----:B----4-:R-:W-:Y:S04]  /*6340*/  LDS R5, [R28+0x8] ;  /* 0x000008001c057984 */ /* 0x010fe80000000800 */
[----:B0-----:R-:W0:Y:S04]  /*6350*/  LDS R20, [R28] ;  /* 0x000000001c147984 */ /* 0x001e280000000800 */
[----:B------:R-:W4:Y:S04]  /*6360*/  LDS R22, [R2+0x4] ;  /* 0x0000040002167984 */ /* 0x000f280000000800 */
[----:B-123--:R-:W1:Y:S01]  /*6370*/  LDS R24, [R33+0x4] ;  /* 0x0000040021187984 */ /* 0x00ee620000000800 */
[----:B0-----:R-:W-:-:S04]  /*6380*/  FADD R5, R5, -R20 ;  /* 0x8000001405057221 */ /* 0x001fc80000000000 */
[----:B----4-:R-:W-:-:S04]  /*6390*/  FADD R5, R5, R22 ;  /* 0x0000001605057221 */ /* 0x010fc80000000000 */
[----:B-1----:R-:W-:-:S04]  /*63a0*/  FADD R5, -R24, R5 ;  /* 0x0000000518057221 */ /* 0x002fc80000000100 */
[----:B------:R-:W-:-:S05]  /*63b0*/  FMUL R5, R4, R5 ;  /* 0x0000000504057220 */ /* 0x000fca0000400000 */
[----:B------:R0:W-:Y:S04]  /*63c0*/  STG.E desc[UR12][R6.64+0x4], R5 ;  /* 0x0000040506007986 */ /* 0x0001e8000c10190c */
[----:B------:R0:W-:Y:S02]  /*63d0*/  STG.E desc[UR12][R8.64+0x4], RZ ;  /* 0x000004ff08007986 */ /* 0x0001e4000c10190c */
.L_x_568:
[----:B------:R-:W-:Y:S05]  /*63e0*/  BSYNC.RECONVERGENT B1 ;  /* 0x0000000000017941 */ /* 0x000fea0003800200 */
.L_x_567:
[----:B------:R-:W-:Y:S04]  /*63f0*/  BSSY.RECONVERGENT B1, `(.L_x_569) ;  /* 0x000000c000017945 */ /* 0x000fe80003800200 */
[----:B------:R-:W-:Y:S05]  /*6400*/  @P3 BRA `(.L_x_570) ;  /* 0x0000000000283947 */ /* 0x000fea0003800000 */
[----:B0---4-:R-:W-:Y:S04]  /*6410*/  LDS R5, [R28+0xc] ;  /* 0x00000c001c057984 */ /* 0x011fe80000000800 */
[----:B------:R-:W0:Y:S04]  /*6420*/  LDS R22, [R28+0x4] ;  /* 0x000004001c167984 */ /* 0x000e280000000800 */
[----:B------:R-:W4:Y:S04]  /*6430*/  LDS R20, [R2+0x8] ;  /* 0x0000080002147984 */ /* 0x000f280000000800 */
[----:B-123--:R-:W1:Y:S01]  /*6440*/  LDS R24, [R33+0x8] ;  /* 0x0000080021187984 */ /* 0x00ee620000000800 */
[----:B0-----:R-:W-:-:S04]  /*6450*/  FADD R5, -R22, R5 ;  /* 0x0000000516057221 */ /* 0x001fc80000000100 */
[----:B----4-:R-:W-:-:S04]  /*6460*/  FADD R5, R5, R20 ;  /* 0x0000001405057221 */ /* 0x010fc80000000000 */
[----:B-1----:R-:W-:-:S04]  /*6470*/  FADD R5, -R24, R5 ;  /* 0x0000000518057221 */ /* 0x002fc80000000100 */
[----:B------:R-:W-:-:S05]  /*6480*/  FMUL R5, R4, R5 ;  /* 0x0000000504057220 */ /* 0x000fca0000400000 */
[----:B------:R0:W-:Y:S04]  /*6490*/  STG.E desc[UR12][R6.64+0x8], R5 ;  /* 0x0000080506007986 */ /* 0x0001e8000c10190c */
[----:B------:R0:W-:Y:S02]  /*64a0*/  STG.E desc[UR12][R8.64+0x8], RZ ;  /* 0x000008ff08007986 */ /* 0x0001e4000c10190c */
.L_x_570:
[----:B------:R-:W-:Y:S05]  /*64b0*/  BSYNC.RECONVERGENT B1 ;  /* 0x0000000000017941 */ /* 0x000fea0003800200 */
.L_x_569:
[----:B------:R-:W-:Y:S05]  /*64c0*/  @P2 BRA `(.L_x_540) ;  /* 0x0000000000282947 */ /* 0x000fea0003800000 */
[----:B0---4-:R-:W-:Y:S04]  /*64d0*/  LDS R5, [R28+0x10] ;  /* 0x000010001c057984 */ /* 0x011fe80000000800 */
[----:B------:R-:W0:Y:S04]  /*64e0*/  LDS R20, [R28+0x8] ;  /* 0x000008001c147984 */ /* 0x000e280000000800 */
[----:B------:R-:W4:Y:S04]  /*64f0*/  LDS R2, [R2+0xc] ;  /* 0x00000c0002027984 */ /* 0x000f280000000800 */
[----:B------:R-:W5:Y:S01]  /*6500*/  LDS R22, [R33+0xc] ;  /* 0x00000c0021167984 */ /* 0x000f620000000800 */
[----:B0-----:R-:W-:-:S04]  /*6510*/  FADD R5, -R20, R5 ;  /* 0x0000000514057221 */ /* 0x001fc80000000100 */
[----:B----4-:R-:W-:-:S04]  /*6520*/  FADD R5, R5, R2 ;  /* 0x0000000205057221 */ /* 0x010fc80000000000 */
[----:B-----5:R-:W-:-:S04]  /*6530*/  FADD R5, -R22, R5 ;  /* 0x0000000516057221 */ /* 0x020fc80000000100 */
[----:B------:R-:W-:-:S05]  /*6540*/  FMUL R5, R4, R5 ;  /* 0x0000000504057220 */ /* 0x000fca0000400000 */
[----:B------:R0:W-:Y:S04]  /*6550*/  STG.E desc[UR12][R6.64+0xc], R5 ;  /* 0x00000c0506007986 */ /* 0x0001e8000c10190c */
[----:B------:R0:W-:Y:S02]  /*6560*/  STG.E desc[UR12][R8.64+0xc], RZ ;  /* 0x00000cff08007986 */ /* 0x0001e4000c10190c */
.L_x_540:
[----:B------:R-:W-:Y:S05]  /*6570*/  BSYNC.RECONVERGENT B0 ;  /* 0x0000000000007941 */ /* 0x000fea0003800200 */
.L_x_539:
[----:B------:R-:W5:Y:S01]  /*6580*/  LDCU UR4, c[0x3][URZ] ;  /* 0x00c00000ff0477ac */ /* 0x000f620008000800 */
[----:B0-----:R-:W-:Y:S01]  /*6590*/  VIADD R8, R11, 0x4 ;  /* 0x000000040b087836 */ /* 0x001fe20000000000 */
[----:B------:R-:W-:Y:S01]  /*65a0*/  BSSY.RECONVERGENT B3, `(.L_x_571) ;  /* 0x00000f5000037945 */ /* 0x000fe20003800200 */
[----:B------:R-:W0:Y:S01]  /*65b0*/  LDCU.128 UR16, c[0x0][0x390] ;  /* 0x00007200ff1077ac */ /* 0x000e220008000c00 */
[----:B-----5:R-:W-:-:S06]  /*65c0*/  UIADD3 UR10, UPT, UPT, UR4, 0x2, URZ ;  /* 0x00000002040a7890 */ /* 0x020fcc000fffe0ff */
[----:B------:R-:W-:-:S04]  /*65d0*/  ISETP.GE.AND P0, PT, R8, UR10, PT ;  /* 0x0000000a08007c0c */ /* 0x000fc8000bf06270 */
[----:B------:R-:W-:-:S13]  /*65e0*/  ISETP.LT.OR P0, PT, R13, 0x5, P0 ;  /* 0x000000050d00780c */ /* 0x000fda0000701670 */
[----:B0-----:R-:W-:Y:S05]  /*65f0*/  @P0 BRA `(.L_x_572) ;  /* 0x0000000c00bc0947 */ /* 0x001fea0003800000 */
[C---:B------:R-:W-:Y:S01]  /*6600*/  VIADD R2, R12.reuse, 0x4 ;  /* 0x000000040c027836 */ /* 0x040fe20000000000 */
[----:B------:R-:W-:Y:S01]  /*6610*/  IADD3 R9, PT, PT, -R12, UR14, RZ ;  /* 0x0000000e0c097c10 */ /* 0x000fe2000fffe1ff */
[----:B------:R-:W-:Y:S01]  /*6620*/  IMAD.U32 R6, RZ, RZ, UR7 ;  /* 0x00000007ff067e24 */ /* 0x000fe2000f8e00ff */
[----:B------:R-:W-:Y:S01]  /*6630*/  IADD3 R4, PT, PT, R30, -0x4, RZ ;  /* 0xfffffffc1e047810 */ /* 0x000fe20007ffe0ff */
[----:B----4-:R-:W-:Y:S01]  /*6640*/  IMAD R5, R14, UR7, RZ ;  /* 0x000000070e057c24 */ /* 0x010fe2000f8e02ff */
[----:B------:R-:W-:Y:S01]  /*6650*/  ISETP.GE.AND P0, PT, R2, UR10, PT ;  /* 0x0000000a02007c0c */ /* 0x000fe2000bf06270 */
[----:B------:R-:W-:Y:S02]  /*6660*/  VIADD R2, R18, 0x3 ;  /* 0x0000000312027836 */ /* 0x000fe40000000000 */
[----:B---3--:R-:W-:Y:S01]  /*6670*/  FMUL R19, R10, -0.5 ;  /* 0xbf0000000a137820 */ /* 0x008fe20000400000 */
[----:B-1----:R-:W-:Y:S01]  /*6680*/  IMAD R17, R14, R3, RZ ;  /* 0x000000030e117224 */ /* 0x002fe200078e02ff */
[----:B------:R-:W-:Y:S01]  /*6690*/  ISETP.GT.AND P0, PT, R6, 0x4, !P0 ;  /* 0x000000040600780c */ /* 0x000fe20004704270 */
[----:B------:R-:W-:Y:S01]  /*66a0*/  IMAD R14, R2, R5, RZ ;  /* 0x00000005020e7224 */ /* 0x000fe200078e02ff */
[----:B------:R-:W-:Y:S01]  /*66b0*/  VIADDMNMX.U32 R9, R9, 0xfffffffd, R4, PT ;  /* 0xfffffffd09097846 */ /* 0x000fe20003800004 */
[----:B------:R-:W-:-:S10]  /*66c0*/  IMAD.MOV.U32 R10, RZ, RZ, 0x4 ;  /* 0x00000004ff0a7424 */ /* 0x000fd400078e00ff */
.L_x_591:
[----:B------:R-:W-:Y:S04]  /*66d0*/  BSSY.RECONVERGENT B2, `(.L_x_573) ;  /* 0x00000d9000027945 */ /* 0x000fe80003800200 */
[----:B01----:R-:W-:Y:S05]  /*66e0*/  @!P0 BRA `(.L_x_574) ;  /* 0x0000000c005c8947 */ /* 0x003fea0003800000 */
[----:B------:R-:W2:Y:S01]  /*66f0*/  LDCU UR4, c[0x3][0x10] ;  /* 0x00c00200ff0477ac */ /* 0x000ea20008000800 */
[----:B------:R-:W-:Y:S01]  /*6700*/  ISETP.GE.U32.AND P1, PT, R9, 0x3, PT ;  /* 0x000000030900780c */ /* 0x000fe20003f26070 */
[----:B------:R-:W-:Y:S01]  /*6710*/  BSSY.RECONVERGENT B1, `(.L_x_575) ;  /* 0x000007e000017945 */ /* 0x000fe20003800200 */
[----:B------:R-:W-:Y:S01]  /*6720*/  IADD3 R4, PT, PT, R12, 0x4, RZ ;  /* 0x000000040c047810 */ /* 0x000fe20007ffe0ff */
[----:B------:R-:W-:Y:S02]  /*6730*/  IMAD.MOV.U32 R23, RZ, RZ, 0x4 ;  /* 0x00000004ff177424 */ /* 0x000fe400078e00ff */
[----:B--2---:R-:W-:-:S04]  /*6740*/  IMAD.U32 R21, RZ, RZ, UR4 ;  /* 0x00000004ff157e24 */ /* 0x004fc8000f8e00ff */
[----:B------:R-:W-:Y:S02]  /*6750*/  IMAD.IADD R2, R10, 0x1, R21 ;  /* 0x000000010a027824 */ /* 0x000fe400078e0215 */
[----:B------:R-:W-:Y:S02]  /*6760*/  IMAD R7, R21, UR7, RZ ;  /* 0x0000000715077c24 */ /* 0x000fe4000f8e02ff */
[----:B------:R-:W-:Y:S02]  /*6770*/  VIADD R3, R2, 0xffffffff ;  /* 0xffffffff02037836 */ /* 0x000fe40000000000 */
[C---:B------:R-:W-:Y:S02]  /*6780*/  IMAD R5, R7.reuse, R2, R7 ;  /* 0x0000000207057224 */ /* 0x040fe400078e0207 */
[----:B------:R-:W-:Y:S02]  /*6790*/  IMAD R20, R7, R3, R14 ;  /* 0x0000000307147224 */ /* 0x000fe400078e020e */
[----:B------:R-:W-:-:S02]  /*67a0*/  IMAD.MOV.U32 R3, RZ, RZ, R4 ;  /* 0x000000ffff037224 */ /* 0x000fc400078e0004 */
[----:B------:R-:W-:Y:S01]  /*67b0*/  IMAD.IADD R24, R14, 0x1, R5 ;  /* 0x000000010e187824 */ /* 0x000fe200078e0205 */
[----:B------:R-:W-:Y:S06]  /*67c0*/  @!P1 BRA `(.L_x_576) ;  /* 0x0000000400c89947 */ /* 0x000fec0003800000 */
[----:B------:R-:W0:Y:S01]  /*67d0*/  LDC R25, c[0x3][RZ] ;  /* 0x00c00000ff197b82 */ /* 0x000e220000000800 */
[----:B------:R-:W-:Y:S01]  /*67e0*/  VIADD R2, R9, 0x1 ;  /* 0x0000000109027836 */ /* 0x000fe20000000000 */
[----:B------:R-:W-:Y:S01]  /*67f0*/  LEA R32, R21, UR7, 0x1 ;  /* 0x0000000715207c11 */ /* 0x000fe2000f8e08ff */
[----:B------:R-:W-:Y:S01]  /*6800*/  BSSY.RECONVERGENT B0, `(.L_x_577) ;  /* 0x000006d000007945 */ /* 0x000fe20003800200 */
[----:B------:R-:W-:Y:S01]  /*6810*/  MOV R3, R4 ;  /* 0x0000000400037202 */ /* 0x000fe20000000f00 */
[----:B------:R-:W-:Y:S01]  /*6820*/  IMAD.MOV.U32 R27, RZ, RZ, 0x4 ;  /* 0x00000004ff1b7424 */ /* 0x000fe200078e00ff */
[----:B------:R-:W-:Y:S01]  /*6830*/  LOP3.LUT R2, R2, 0xfffffffc, RZ, 0xc0, !PT ;  /* 0xfffffffc02027812 */ /* 0x000fe200078ec0ff */
[----:B------:R-:W-:Y:S01]  /*6840*/  IMAD.MOV.U32 R28, RZ, RZ, RZ ;  /* 0x000000ffff1c7224 */ /* 0x000fe200078e00ff */
[----:B------:R-:W1:Y:S01]  /*6850*/  LDC R26, c[0x3][0x10] ;  /* 0x00c00400ff1a7b82 */ /* 0x000e620000000800 */
[----:B------:R-:W-:Y:S02]  /*6860*/  IMAD R32, R32, R10, R17 ;  /* 0x0000000a20207224 */ /* 0x000fe400078e0211 */
[----:B------:R-:W-:-:S07]  /*6870*/  IMAD.MOV R29, RZ, RZ, -R2 ;  /* 0x000000ffff1d7224 */ /* 0x000fce00078e0a02 */
.L_x_586:
[----:B------:R-:W2:Y:S01]  /*6880*/  S2UR UR9, SR_CgaCtaId ;  /* 0x00000000000979c3 */ /* 0x000ea20000008800 */
[--C-:B------:R-:W-:Y:S01]  /*6890*/  IMAD.IADD R31, R12, 0x1, R27.reuse ;  /* 0x000000010c1f7824 */ /* 0x100fe200078e021b */
[-C--:B------:R-:W-:Y:S01]  /*68a0*/  VIMNMX R2, PT, PT, R3, R8.reuse, !PT ;  /* 0x0000000803027248 */ /* 0x080fe20007fe0100 */
[----:B------:R-:W-:Y:S01]  /*68b0*/  IMAD R21, R8, UR10, RZ ;  /* 0x0000000a08157c24 */ /* 0x000fe2000f8e02ff */
[----:B------:R-:W-:Y:S01]  /*68c0*/  SHF.R.S32.HI R22, RZ, 0x1f, R12 ;  /* 0x0000001fff167819 */ /* 0x000fe2000001140c */
[C---:B0-----:R-:W-:Y:S01]  /*68d0*/  VIADD R5, R31.reuse, 0x3 ;  /* 0x000000031f057836 */ /* 0x041fe20000000000 */
[----:B------:R-:W-:Y:S01]  /*68e0*/  IADD3 R23, PT, PT, R31, 0x1, RZ ;  /* 0x000000011f177810 */ /* 0x000fe20007ffe0ff */
[----:B------:R-:W-:Y:S01]  /*68f0*/  UMOV UR4, 0x400 ;  /* 0x0000040000047882 */ /* 0x000fe20000000000 */
[----:B0-----:R-:W-:Y:S01]  /*6900*/  ISETP.GT.AND P2, PT, R2, R25, PT ;  /* 0x000000190200720c */ /* 0x001fe20003f44270 */
[----:B------:R-:W-:Y:S01]  /*6910*/  IMAD.IADD R34, R24, 0x1, R27 ;  /* 0x0000000118227824 */ /* 0x000fe200078e021b */
[----:B------:R-:W-:Y:S01]  /*6920*/  SHF.R.S32.HI R33, RZ, 0x1f, R21 ;  /* 0x0000001fff217819 */ /* 0x000fe20000011415 */
[----:B------:R-:W-:Y:S01]  /*6930*/  BSSY.RECONVERGENT B4, `(.L_x_578) ;  /* 0x000002b000047945 */ /* 0x000fe20003800200 */
[----:B------:R-:W-:Y:S01]  /*6940*/  VIMNMX R2, PT, PT, R23, R8, !PT ;  /* 0x0000000817027248 */ /* 0x000fe20007fe0100 */
[----:B------:R-:W-:Y:S01]  /*6950*/  VIADD R29, R29, 0x4 ;  /* 0x000000041d1d7836 */ /* 0x000fe20000000000 */
[----:B------:R-:W-:-:S02]  /*6960*/  SHF.R.S32.HI R7, RZ, 0x1f, R27 ;  /* 0x0000001fff077819 */ /* 0x000fc4000001141b */
[----:B------:R-:W-:Y:S02]  /*6970*/  IADD3 R21, P5, P6, R21, R27, R12 ;  /* 0x0000001b15157210 */ /* 0x000fe40007ebe00c */
[----:B------:R-:W-:Y:S02]  /*6980*/  ISETP.GT.AND P3, PT, R2, R25, PT ;  /* 0x000000190200720c */ /* 0x000fe40003f64270 */
[----:B------:R-:W-:Y:S02]  /*6990*/  IADD3.X R2, PT, PT, R33, R7, R22, P5, P6 ;  /* 0x0000000721027210 */ /* 0x000fe40002fec416 */
[----:B------:R-:W-:Y:S02]  /*69a0*/  ISETP.LT.OR P2, PT, R3, 0x1, P2 ;  /* 0x000000010300780c */ /* 0x000fe40001741670 */
[C---:B------:R-:W-:Y:S01]  /*69b0*/  SHF.L.U64.HI R33, R21.reuse, 0x2, R2 ;  /* 0x0000000215217819 */ /* 0x040fe20000010202 */
[----:B------:R-:W-:Y:S01]  /*69c0*/  IMAD.SHL.U32 R2, R21, 0x4, RZ ;  /* 0x0000000415027824 */ /* 0x000fe200078e00ff */
[----:B--2---:R-:W-:Y:S01]  /*69d0*/  ULEA UR4, UR9, UR4, 0x18 ;  /* 0x0000000409047291 */ /* 0x004fe2000f8ec0ff */
[----:B-1----:R-:W-:Y:S01]  /*69e0*/  IMAD.MOV.U32 R21, RZ, RZ, R26 ;  /* 0x000000ffff157224 */ /* 0x002fe200078e001a */
[----:B------:R-:W-:-:S02]  /*69f0*/  VIADDMNMX R4, R31, 0x2, R8, !PT ;  /* 0x000000021f047846 */ /* 0x000fc40007800108 */
[----:B------:R-:W-:Y:S02]  /*6a00*/  VIMNMX R6, PT, PT, R5, R8, !PT ;  /* 0x0000000805067248 */ /* 0x000fe40007fe0100 */
[----:B------:R-:W-:Y:S02]  /*6a10*/  IADD3 R36, PT, PT, R32, R21, R27 ;  /* 0x0000001520247210 */ /* 0x000fe40007ffe01b */
[-C--:B------:R-:W-:Y:S02]  /*6a20*/  ISETP.GT.AND P1, PT, R4, R25.reuse, PT ;  /* 0x000000190400720c */ /* 0x080fe40003f24270 */
[----:B------:R-:W-:Y:S02]  /*6a30*/  ISETP.GT.AND P4, PT, R6, R25, PT ;  /* 0x000000190600720c */ /* 0x000fe40003f84270 */
[----:B------:R-:W-:Y:S02]  /*6a40*/  IADD3 R35, PT, PT, R20, R27, RZ ;  /* 0x0000001b14237210 */ /* 0x000fe40007ffe0ff */
[----:B------:R-:W-:-:S02]  /*6a50*/  LEA R36, R36, UR4, 0x2 ;  /* 0x0000000424247c11 */ /* 0x000fc4000f8e10ff */
[C---:B------:R-:W-:Y:S02]  /*6a60*/  IADD3 R22, P6, PT, R2.reuse, UR16, RZ ;  /* 0x0000001002167c10 */ /* 0x040fe4000ffde0ff */
[C---:B------:R-:W-:Y:S02]  /*6a70*/  ISETP.GT.U32.OR P1, PT, R23.reuse, 0x7ffffffe, P1 ;  /* 0x7ffffffe1700780c */ /* 0x040fe40000f24470 */
[----:B------:R-:W-:Y:S02]  /*6a80*/  ISETP.LT.OR P3, PT, R23, 0x1, P3 ;  /* 0x000000011700780c */ /* 0x000fe40001f61670 */
[----:B------:R-:W-:Y:S02]  /*6a90*/  ISETP.LT.OR P4, PT, R5, 0x1, P4 ;  /* 0x000000010500780c */ /* 0x000fe40002781670 */
[----:B------:R-:W-:Y:S02]  /*6aa0*/  IADD3 R2, P5, PT, R2, UR18, RZ ;  /* 0x0000001202027c10 */ /* 0x000fe4000ffbe0ff */
[----:B------:R-:W-:-:S02]  /*6ab0*/  LEA R34, R34, UR8, 0x2 ;  /* 0x0000000822227c11 */ /* 0x000fc4000f8e10ff */
[----:B------:R-:W-:Y:S01]  /*6ac0*/  LEA R35, R35, UR8, 0x2 ;  /* 0x0000000823237c11 */ /* 0x000fe2000f8e10ff */
[----:B------:R-:W-:Y:S08]  /*6ad0*/  @P2 BRA `(.L_x_579) ;  /* 0x0000000000402947 */ /* 0x000ff00003800000 */
[----:B------:R-:W-:Y:S01]  /*6ae0*/  LDS R37, [R36+0x4] ;  /* 0x0000040024257984 */ /* 0x000fe20000000800 */
[----:B------:R-:W0:Y:S03]  /*6af0*/  LDC.64 R6, c[0x0][0x398] ;  /* 0x0000e600ff067b82 */ /* 0x000e260000000a00 */
[----:B------:R-:W1:Y:S04]  /*6b00*/  LDS R38, [R36+-0x4] ;  /* 0xfffffc0024267984 */ /* 0x000e680000000800 */
[----:B------:R-:W2:Y:S01]  /*6b10*/  LDS R40, [R34] ;  /* 0x0000000022287984 */ /* 0x000ea20000000800 */
[----:B------:R-:W3:Y:S03]  /*6b20*/  LDC.64 R4, c[0x0][0x390] ;  /* 0x0000e400ff047b82 */ /* 0x000ee60000000a00 */
[----:B------:R-:W4:Y:S01]  /*6b30*/  LDS R42, [R35] ;  /* 0x00000000232a7984 */ /* 0x000f220000000800 */
[----:B-1----:R-:W-:Y:S01]  /*6b40*/  FADD R37, R37, -R38 ;  /* 0x8000002625257221 */ /* 0x002fe20000000000 */
[----:B------:R-:W-:-:S03]  /*6b50*/  IMAD R38, R8, UR10, RZ ;  /* 0x0000000a08267c24 */ /* 0x000fc6000f8e02ff */
[----:B--2---:R-:W-:Y:S01]  /*6b60*/  FADD R37, R37, R40 ;  /* 0x0000002825257221 */ /* 0x004fe20000000000 */
[----:B------:R-:W-:-:S03]  /*6b70*/  IMAD.IADD R39, R38, 0x1, R3 ;  /* 0x0000000126277824 */ /* 0x000fc600078e0203 */
[----:B----4-:R-:W-:Y:S01]  /*6b80*/  FADD R42, R37, -R42 ;  /* 0x8000002a252a7221 */ /* 0x010fe20000000000 */
[----:B0-----:R-:W-:-:S04]  /*6b90*/  IMAD.WIDE R6, R39, 0x4, R6 ;  /* 0x0000000427067825 */ /* 0x001fc800078e0206 */
[----:B------:R-:W-:Y:S01]  /*6ba0*/  FMUL R37, R19, R42 ;  /* 0x0000002a13257220 */ /* 0x000fe20000400000 */
[----:B---3--:R-:W-:-:S04]  /*6bb0*/  IMAD.WIDE R4, R39, 0x4, R4 ;  /* 0x0000000427047825 */ /* 0x008fc800078e0204 */
[----:B------:R0:W-:Y:S04]  /*6bc0*/  STG.E desc[UR12][R6.64], R37 ;  /* 0x0000002506007986 */ /* 0x0001e8000c10190c */
[----:B------:R0:W-:Y:S02]  /*6bd0*/  STG.E desc[UR12][R4.64], RZ ;  /* 0x000000ff04007986 */ /* 0x0001e4000c10190c */
.L_x_579:
[----:B------:R-:W-:Y:S05]  /*6be0*/  BSYNC.RECONVERGENT B4 ;  /* 0x0000000000047941 */ /* 0x000fea0003800200 */
.L_x_578:
[----:B------:R-:W-:Y:S01]  /*6bf0*/  BSSY.RECONVERGENT B4, `(.L_x_580) ;  /* 0x000000f000047945 */ /* 0x000fe20003800200 */
[----:B------:R-:W-:Y:S02]  /*6c00*/  ISETP.NE.AND P2, PT, R29, RZ, PT ;  /* 0x000000ff1d00720c */ /* 0x000fe40003f45270 */
[C---:B------:R-:W-:Y:S02]  /*6c10*/  IADD3.X R23, PT, PT, R33.reuse, UR17, RZ, P6, !PT ;  /* 0x0000001121177c10 */ /* 0x040fe4000b7fe4ff */
[----:B------:R-:W-:Y:S01]  /*6c20*/  IADD3.X R3, PT, PT, R33, UR19, RZ, P5, !PT ;  /* 0x0000001321037c10 */ /* 0x000fe2000affe4ff */
[----:B------:R-:W-:Y:S08]  /*6c30*/  @P3 BRA `(.L_x_581) ;  /* 0x0000000000283947 */ /* 0x000ff00003800000 */
[----:B0-----:R-:W-:Y:S04]  /*6c40*/  LDS R4, [R36+0x8] ;  /* 0x0000080024047984 */ /* 0x001fe80000000800 */
        /* <DEDUP_REMOVED lines=9> */
.L_x_581:
[----:B------:R-:W-:Y:S05]  /*6ce0*/  BSYNC.RECONVERGENT B4 ;  /* 0x0000000000047941 */ /* 0x000fea0003800200 */
.L_x_580:
        /* <DEDUP_REMOVED lines=8> */
[----:B--2---:R-:W-:-:S04]  /*6d70*/  FADD R4, R4, -R7 ;  /* 0x8000000704047221 */ /* 0x004fc80000000000 */
[----:B------:R-:W-:-:S05]  /*6d80*/  FMUL R5, R19, R4 ;  /* 0x0000000413057220 */ /* 0x000fca0000400000 */
[----:B------:R2:W-:Y:S04]  /*6d90*/  STG.E desc[UR12][R2.64+0x8], R5 ;  /* 0x0000080502007986 */ /* 0x0005e8000c10190c */
[----:B------:R2:W-:Y:S02]  /*6da0*/  STG.E desc[UR12][R22.64+0x8], RZ ;  /* 0x000008ff16007986 */ /* 0x0005e4000c10190c */
.L_x_583:
[----:B------:R-:W-:Y:S05]  /*6db0*/  BSYNC.RECONVERGENT B4 ;  /* 0x0000000000047941 */ /* 0x000fea0003800200 */
.L_x_582:
[----:B------:R-:W-:Y:S04]  /*6dc0*/  BSSY.RECONVERGENT B4, `(.L_x_584) ;  /* 0x000000c000047945 */ /* 0x000fe80003800200 */
[----:B------:R-:W-:Y:S05]  /*6dd0*/  @P4 BRA `(.L_x_585) ;  /* 0x0000000000284947 */ /* 0x000fea0003800000 */
[----:B0-----:R-:W-:Y:S04]  /*6de0*/  LDS R4, [R36+0x10] ;  /* 0x0000100024047984 */ /* 0x001fe80000000800 */
[----:B------:R-:W0:Y:S04]  /*6df0*/  LDS R7, [R36+0x8] ;  /* 0x0000080024077984 */ /* 0x000e280000000800 */
[----:B-12---:R-:W1:Y:S04]  /*6e00*/  LDS R5, [R34+0xc] ;  /* 0x00000c0022057984 */ /* 0x006e680000000800 */
[----:B------:R-:W2:Y:S01]  /*6e10*/  LDS R35, [R35+0xc] ;  /* 0x00000c0023237984 */ /* 0x000ea20000000800 */
[----:B0-----:R-:W-:-:S04]  /*6e20*/  FADD R4, -R7, R4 ;  /* 0x0000000407047221 */ /* 0x001fc80000000100 */
[----:B-1----:R-:W-:-:S04]  /*6e30*/  FADD R4, R4, R5 ;  /* 0x0000000504047221 */ /* 0x002fc80000000000 */
[----:B--2---:R-:W-:-:S04]  /*6e40*/  FADD R4, R4, -R35 ;  /* 0x8000002304047221 */ /* 0x004fc80000000000 */
[----:B------:R-:W-:-:S05]  /*6e50*/  FMUL R5, R19, R4 ;  /* 0x0000000413057220 */ /* 0x000fca0000400000 */
[----:B------:R3:W-:Y:S04]  /*6e60*/  STG.E desc[UR12][R2.64+0xc], R5 ;  /* 0x00000c0502007986 */ /* 0x0007e8000c10190c */
[----:B------:R3:W-:Y:S02]  /*6e70*/  STG.E desc[UR12][R22.64+0xc], RZ ;  /* 0x00000cff16007986 */ /* 0x0007e4000c10190c */
.L_x_585:
[----:B------:R-:W-:Y:S05]  /*6e80*/  BSYNC.RECONVERGENT B4 ;  /* 0x0000000000047941 */ /* 0x000fea0003800200 */
.L_x_584:
[----:B------:R-:W-:Y:S01]  /*6e90*/  VIADD R27, R27, 0x4 ;  /* 0x000000041b1b7836 */ /* 0x000fe20000000000 */
[----:B------:R-:W-:Y:S01]  /*6ea0*/  IADD3 R28, PT, PT, R28, 0x4, RZ ;  /* 0x000000041c1c7810 */ /* 0x000fe20007ffe0ff */
[----:B-123--:R-:W-:Y:S01]  /*6eb0*/  VIADD R3, R31, 0x4 ;  /* 0x000000041f037836 */ /* 0x00efe20000000000 */
[----:B------:R-:W-:Y:S06]  /*6ec0*/  @P2 BRA `(.L_x_586) ;  /* 0xfffffff8006c2947 */ /* 0x000fec000383ffff */
[----:B------:R-:W-:Y:S05]  /*6ed0*/  BSYNC.RECONVERGENT B0 ;  /* 0x0000000000007941 */ /* 0x000fea0003800200 */
.L_x_577:
[----:B------:R-:W-:-:S07]  /*6ee0*/  VIADD R23, R28, 0x4 ;  /* 0x000000041c177836 */ /* 0x000fce0000000000 */
.L_x_576:
[----:B------:R-:W-:Y:S05]  /*6ef0*/  BSYNC.RECONVERGENT B1 ;  /* 0x0000000000017941 */ /* 0x000fea0003800200 */
.L_x_575:
[----:B------:R-:W-:-:S05]  /*6f00*/  VIADD R2, R9, 0x1 ;  /* 0x0000000109027836 */ /* 0x000fca0000000000 */
[----:B------:R-:W-:-:S13]  /*6f10*/  LOP3.LUT P1, R2, R2, 0x3, RZ, 0xc0, !PT ;  /* 0x0000000302027812 */ /* 0x000fda000782c0ff */
[----:B------:R-:W-:Y:S05]  /*6f20*/  @!P1 BRA `(.L_x_574) ;  /* 0x00000004004c9947 */ /* 0x000fea0003800000 */
[----:B------:R-:W1:Y:S01]  /*6f30*/  LDC R22, c[0x3][RZ] ;  /* 0x00c00000ff167b82 */ /* 0x000e620000000800 */
[----:B------:R-:W2:Y:S01]  /*6f40*/  LDCU UR11, c[0x3][URZ] ;  /* 0x00c00000ff0b77ac */ /* 0x000ea20008000800 */
[----:B0-----:R-:W-:Y:S01]  /*6f50*/  VIMNMX R5, PT, PT, R3, R8, !PT ;  /* 0x0000000803057248 */ /* 0x001fe20007fe0100 */
[--C-:B------:R-:W-:Y:S01]  /*6f60*/  IMAD.IADD R24, R24, 0x1, R23.reuse ;  /* 0x0000000118187824 */ /* 0x100fe200078e0217 */
[----:B------:R-:W-:Y:S01]  /*6f70*/  BSSY.RECONVERGENT B0, `(.L_x_587) ;  /* 0x0000020000007945 */ /* 0x000fe20003800200 */
[----:B------:R-:W-:Y:S01]  /*6f80*/  UMOV UR4, 0x400 ;  /* 0x0000040000047882 */ /* 0x000fe20000000000 */
[----:B------:R-:W-:Y:S01]  /*6f90*/  IMAD.IADD R4, R20, 0x1, R23 ;  /* 0x0000000114047824 */ /* 0x000fe200078e0217 */
[----:B------:R-:W-:Y:S01]  /*6fa0*/  ISETP.NE.AND P2, PT, R2, 0x1, PT ;  /* 0x000000010200780c */ /* 0x000fe20003f45270 */
[----:B------:R-:W0:Y:S01]  /*6fb0*/  S2UR UR9, SR_CgaCtaId ;  /* 0x00000000000979c3 */ /* 0x000e220000008800 */
[----:B------:R-:W-:Y:S02]  /*6fc0*/  LEA R20, R24, UR8, 0x2 ;  /* 0x0000000818147c11 */ /* 0x000fe4000f8e10ff */
[----:B------:R-:W-:Y:S01]  /*6fd0*/  LEA R24, R4, UR8, 0x2 ;  /* 0x0000000804187c11 */ /* 0x000fe2000f8e10ff */
[----:B--2---:R-:W-:Y:S01]  /*6fe0*/  UIADD3 UR11, UPT, UPT, UR11, 0x2, URZ ;  /* 0x000000020b0b7890 */ /* 0x004fe2000fffe0ff */
[----:B-1----:R-:W-:-:S05]  /*6ff0*/  ISETP.GT.AND P1, PT, R5, R22, PT ;  /* 0x000000160500720c */ /* 0x002fca0003f24270 */
[----:B------:R-:W-:Y:S01]  /*7000*/  IMAD R34, R8, UR11, RZ ;  /* 0x0000000b08227c24 */ /* 0x000fe2000f8e02ff */
[----:B------:R-:W-:Y:S02]  /*7010*/  LEA R5, R21, UR7, 0x1 ;  /* 0x0000000715057c11 */ /* 0x000fe4000f8e08ff */
[----:B------:R-:W-:-:S03]  /*7020*/  ISETP.LT.OR P1, PT, R3, 0x1, P1 ;  /* 0x000000010300780c */ /* 0x000fc60000f21670 */
[----:B------:R-:W-:Y:S01]  /*7030*/  IMAD R6, R5, R10, R17 ;  /* 0x0000000a05067224 */ /* 0x000fe200078e0211 */
[----:B0-----:R-:W-:-:S04]  /*7040*/  ULEA UR4, UR9, UR4, 0x18 ;  /* 0x0000000409047291 */ /* 0x001fc8000f8ec0ff */
[----:B------:R-:W-:-:S04]  /*7050*/  IADD3 R21, PT, PT, R6, R21, R23 ;  /* 0x0000001506157210 */ /* 0x000fc80007ffe017 */
[----:B------:R-:W-:Y:S01]  /*7060*/  LEA R21, R21, UR4, 0x2 ;  /* 0x0000000415157c11 */ /* 0x000fe2000f8e10ff */
[----:B------:R-:W-:Y:S06]  /*7070*/  @P1 BRA `(.L_x_588) ;  /* 0x00000000003c1947 */ /* 0x000fec0003800000 */
[----:B------:R-:W-:Y:S01]  /*7080*/  LDS R25, [R21+0x4] ;  /* 0x0000040015197984 */ /* 0x000fe20000000800 */
[----:B------:R-:W0:Y:S01]  /*7090*/  LDC.64 R6, c[0x0][0x398] ;  /* 0x0000e600ff067b82 */ /* 0x000e220000000a00 */
[----:B------:R-:W-:Y:S02]  /*70a0*/  IADD3 R27, PT, PT, R34, R3, RZ ;  /* 0x00000003221b7210 */ /* 0x000fe40007ffe0ff */
        /* <DEDUP_REMOVED lines=12> */
.L_x_588:
[----:B------:R-:W-:Y:S05]  /*7170*/  BSYNC.RECONVERGENT B0 ;  /* 0x0000000000007941 */ /* 0x000fea0003800200 */
.L_x_587:
[----:B------:R-:W-:Y:S05]  /*7180*/  @!P2 BRA `(.L_x_574) ;  /* 0x0000000000b4a947 */ /* 0x000fea0003800000 */
[--C-:B0-----:R-:W-:Y:S01]  /*7190*/  IMAD.IADD R5, R12, 0x1, R23.reuse ;  /* 0x000000010c057824 */ /* 0x101fe200078e0217 */
[----:B------:R-:W-:Y:S01]  /*71a0*/  SHF.R.S32.HI R3, RZ, 0x1f, R23 ;  /* 0x0000001fff037819 */ /* 0x000fe20000011417 */
[----:B------:R-:W0:Y:S01]  /*71b0*/  LDCU.128 UR20, c[0x0][0x390] ;  /* 0x00007200ff1477ac */ /* 0x000e220008000c00 */
[----:B------:R-:W-:Y:S01]  /*71c0*/  IADD3 R23, P1, P2, R34, R23, R12 ;  /* 0x0000001722177210 */ /* 0x000fe20007a3e00c */
[C---:B------:R-:W-:Y:S01]  /*71d0*/  VIADD R7, R5.reuse, 0x1 ;  /* 0x0000000105077836 */ /* 0x040fe20000000000 */
[----:B------:R-:W-:Y:S01]  /*71e0*/  SHF.R.S32.HI R6, RZ, 0x1f, R34 ;  /* 0x0000001fff067819 */ /* 0x000fe20000011422 */
[----:B------:R-:W-:Y:S01]  /*71f0*/  BSSY.RECONVERGENT B0, `(.L_x_589) ;  /* 0x000001b000007945 */ /* 0x000fe20003800200 */
[----:B------:R-:W-:Y:S02]  /*7200*/  SHF.R.S32.HI R4, RZ, 0x1f, R12 ;  /* 0x0000001fff047819 */ /* 0x000fe4000001140c */
[----:B------:R-:W-:Y:S02]  /*7210*/  VIADDMNMX R5, R5, 0x2, R8, !PT ;  /* 0x0000000205057846 */ /* 0x000fe40007800108 */
[----:B------:R-:W-:Y:S01]  /*7220*/  IADD3.X R6, PT, PT, R6, R3, R4, P1, P2 ;  /* 0x0000000306067210 */ /* 0x000fe20000fe4404 */
[----:B------:R-:W-:Y:S01]  /*7230*/  IMAD.SHL.U32 R4, R23, 0x4, RZ ;  /* 0x0000000417047824 */ /* 0x000fe200078e00ff */
[----:B------:R-:W-:-:S02]  /*7240*/  VIMNMX R3, PT, PT, R7, R8, !PT ;  /* 0x0000000807037248 */ /* 0x000fc40007fe0100 */
[-C--:B------:R-:W-:Y:S02]  /*7250*/  ISETP.GT.AND P2, PT, R5, R22.reuse, PT ;  /* 0x000000160500720c */ /* 0x080fe40003f44270 */
[----:B------:R-:W-:Y:S02]  /*7260*/  ISETP.GT.AND P1, PT, R3, R22, PT ;  /* 0x000000160300720c */ /* 0x000fe40003f24270 */
[----:B------:R-:W-:Y:S02]  /*7270*/  SHF.L.U64.HI R5, R23, 0x2, R6 ;  /* 0x0000000217057819 */ /* 0x000fe40000010206 */
[----:B------:R-:W-:Y:S02]  /*7280*/  ISETP.LT.OR P1, PT, R7, 0x1, P1 ;  /* 0x000000010700780c */ /* 0x000fe40000f21670 */
[C---:B0-----:R-:W-:Y:S02]  /*7290*/  IADD3 R6, P3, PT, R4.reuse, UR20, RZ ;  /* 0x0000001404067c10 */ /* 0x041fe4000ff7e0ff */
[----:B------:R-:W-:-:S02]  /*72a0*/  IADD3 R4, P4, PT, R4, UR22, RZ ;  /* 0x0000001604047c10 */ /* 0x000fc4000ff9e0ff */
[----:B------:R-:W-:Y:S02]  /*72b0*/  ISETP.GT.U32.OR P2, PT, R7, 0x7ffffffe, P2 ;  /* 0x7ffffffe0700780c */ /* 0x000fe40001744470 */
[C---:B------:R-:W-:Y:S02]  /*72c0*/  IADD3.X R7, PT, PT, R5.reuse, UR21, RZ, P3, !PT ;  /* 0x0000001505077c10 */ /* 0x040fe40009ffe4ff */
[----:B------:R-:W-:Y:S02]  /*72d0*/  IADD3.X R5, PT, PT, R5, UR23, RZ, P4, !PT ;  /* 0x0000001705057c10 */ /* 0x000fe4000a7fe4ff */
[----:B------:R-:W-:Y:S01]  /*72e0*/  ISETP.EQ.OR P2, PT, R2, 0x2, P2 ;  /* 0x000000020200780c */ /* 0x000fe20001742670 */
        /* <DEDUP_REMOVED lines=11> */
.L_x_590:
[----:B------:R-:W-:Y:S05]  /*73a0*/  BSYNC.RECONVERGENT B0 ;  /* 0x0000000000007941 */ /* 0x000fea0003800200 */
.L_x_589:
[----:B------:R-:W-:Y:S05]  /*73b0*/  @P2 BRA `(.L_x_574) ;  /* 0x0000000000282947 */ /* 0x000fea0003800000 */
[----:B------:R-:W-:Y:S04]  /*73c0*/  LDS R2, [R21+0xc] ;  /* 0x00000c0015027984 */ /* 0x000fe80000000800 */
[----:B------:R-:W1:Y:S04]  /*73d0*/  LDS R25, [R21+0x4] ;  /* 0x0000040015197984 */ /* 0x000e680000000800 */
[----:B0-----:R-:W0:Y:S04]  /*73e0*/  LDS R3, [R20+0x8] ;  /* 0x0000080014037984 */ /* 0x001e280000000800 */
[----:B------:R-:W2:Y:S01]  /*73f0*/  LDS R23, [R24+0x8] ;  /* 0x0000080018177984 */ /* 0x000ea20000000800 */
[----:B-1----:R-:W-:-:S04]  /*7400*/  FADD R2, -R25, R2 ;  /* 0x0000000219027221 */ /* 0x002fc80000000100 */
[----:B0-----:R-:W-:-:S04]  /*7410*/  FADD R2, R2, R3 ;  /* 0x0000000302027221 */ /* 0x001fc80000000000 */
[----:B--2---:R-:W-:-:S04]  /*7420*/  FADD R2, R2, -R23 ;  /* 0x8000001702027221 */ /* 0x004fc80000000000 */
[----:B------:R-:W-:-:S05]  /*7430*/  FMUL R3, R19, R2 ;  /* 0x0000000213037220 */ /* 0x000fca0000400000 */
[----:B------:R1:W-:Y:S04]  /*7440*/  STG.E desc[UR12][R4.64+0x8], R3 ;  /* 0x0000080304007986 */ /* 0x0003e8000c10190c */
[----:B------:R1:W-:Y:S02]  /*7450*/  STG.E desc[UR12][R6.64+0x8], RZ ;  /* 0x000008ff06007986 */ /* 0x0003e4000c10190c */
.L_x_574:
[----:B------:R-:W-:Y:S05]  /*7460*/  BSYNC.RECONVERGENT B2 ;  /* 0x0000000000027941 */ /* 0x000fea0003800200 */
.L_x_573:
[----:B------:R-:W3:Y:S01]  /*7470*/  LDCU UR4, c[0x3][URZ] ;  /* 0x00c00000ff0477ac */ /* 0x000ee20008000800 */
[----:B------:R-:W-:Y:S01]  /*7480*/  VIADD R2, R10, 0x1 ;  /* 0x000000010a027836 */ /* 0x000fe20000000000 */
[----:B------:R-:W-:-:S03]  /*7490*/  IADD3 R8, PT, PT, R0, R10, RZ ;  /* 0x0000000a00087210 */ /* 0x000fc60007ffe0ff */
[----:B------:R-:W-:Y:S01]  /*74a0*/  IMAD.MOV.U32 R10, RZ, RZ, R2 ;  /* 0x000000ffff0a7224 */ /* 0x000fe200078e0002 */
[----:B------:R-:W-:Y:S01]  /*74b0*/  ISETP.GE.AND P1, PT, R2, R13, PT ;  /* 0x0000000d0200720c */ /* 0x000fe20003f26270 */
[----:B---3--:R-:W-:-:S06]  /*74c0*/  UIADD3 UR4, UPT, UPT, UR4, 0x2, URZ ;  /* 0x0000000204047890 */ /* 0x008fcc000fffe0ff */
[----:B------:R-:W-:-:S13]  /*74d0*/  ISETP.LT.AND P2, PT, R8, UR4, PT ;  /* 0x0000000408007c0c */ /* 0x000fda000bf41270 */
[----:B------:R-:W-:Y:S05]  /*74e0*/  @!P1 BRA P2, `(.L_x_591) ;  /* 0xfffffff000789947 */ /* 0x000fea000103ffff */
.L_x_572:
[----:B------:R-:W-:Y:S05]  /*74f0*/  BSYNC.RECONVERGENT B3 ;  /* 0x0000000000037941 */ /* 0x000fea0003800200 */
.L_x_571:
[----:B------:R-:W5:Y:S01]  /*7500*/  LDCU UR8, c[0x3][URZ] ;  /* 0x00c00000ff0877ac */ /* 0x000f620008000800 */
[----:B01----:R-:W-:Y:S01]  /*7510*/  LOP3.LUT P0, R3, R16, RZ, R15, 0xfa, !PT ;  /* 0x000000ff10037212 */ /* 0x003fe2000780fa0f */
[----:B------:R-:W-:Y:S01]  /*7520*/  BSSY.RECONVERGENT B0, `(.L_x_592) ;  /* 0x0000781000007945 */ /* 0x000fe20003800200 */
[----:B-----5:R-:W-:-:S11]  /*7530*/  UIADD3 UR8, UPT, UPT, UR8, 0x2, URZ ;  /* 0x0000000208087890 */ /* 0x020fd6000fffe0ff */
[----:B------:R-:W-:Y:S05]  /*7540*/  @P0 BRA `(.L_x_593) ;  /* 0x0000001400000947 */ /* 0x000fea0003800000 */
[----:B------:R-:W-:-:S13]  /*7550*/  ISETP.GT.U32.AND P0, PT, R18, 0x7ffffffe, PT ;  /* 0x7ffffffe1200780c */ /* 0x000fda0003f04070 */
[----:B------:R-:W-:Y:S05]  /*7560*/  @P0 BRA `(.L_x_594) ;  /* 0x0000000400040947 */ /* 0x000fea0003800000 */
[----:B------:R-:W-:Y:S01]  /*7570*/  ISETP.GE.U32.AND P0, PT, R18, 0x3, PT ;  /* 0x000000031200780c */ /* 0x000fe20003f06070 */
[----:B------:R-:W-:Y:S01]  /*7580*/  IMAD.MOV.U32 R0, RZ, RZ, RZ ;  /* 0x000000ffff007224 */ /* 0x000fe200078e00ff */
[----:B------:R-:W-:-:S04]  /*7590*/  LOP3.LUT R2, R13, 0x3, RZ, 0xc0, !PT ;  /* 0x000000030d027812 */ /* 0x000fc800078ec0ff */
[----:B------:R-:W-:-:S07]  /*75a0*/  ISETP.NE.AND P1, PT, R2, RZ, PT ;  /* 0x000000ff0200720c */ /* 0x000fce0003f25270 */
[----:B------:R-:W-:Y:S06]  /*75b0*/  @!P0 BRA `(.L_x_595) ;  /* 0x0000000000b48947 */ /* 0x000fec0003800000 */
[----:B------:R-:W0:Y:S01]  /*75c0*/  LDCU UR4, c[0x3][URZ] ;  /* 0x00c00000ff0477ac */ /* 0x000e220008000800 */
[----:B---34-:R-:W1:Y:S01]  /*75d0*/  LDC R20, c[0x3][RZ] ;  /* 0x00c00000ff147b82 */ /* 0x018e620000000800 */
[----:B------:R-:W-:Y:S01]  /*75e0*/  LOP3.LUT R0, R13, 0xfffffffc, RZ, 0xc0, !PT ;  /* 0xfffffffc0d007812 */ /* 0x000fe200078ec0ff */
[----:B------:R-:W-:Y:S02]  /*75f0*/  IMAD.MOV.U32 R17, RZ, RZ, RZ ;  /* 0x000000ffff117224 */ /* 0x000fe400078e00ff */
[----:B------:R-:W-:-:S04]  /*7600*/  IMAD.MOV.U32 R19, RZ, RZ, 0x4 ;  /* 0x00000004ff137424 */ /* 0x000fc800078e00ff */
[----:B--2---:R-:W2:Y:S01]  /*7610*/  LDC R24, c[0x3][RZ] ;  /* 0x00c00000ff187b82 */ /* 0x004ea20000000800 */
[----:B0-----:R-:W-:Y:S02]  /*7620*/  USHF.L.U32 UR9, UR4, 0x1, URZ ;  /* 0x0000000104097899 */ /* 0x001fe400080006ff */
[----:B------:R-:W-:Y:S02]  /*7630*/  UIMAD UR10, UR4, 0x3, URZ ;  /* 0x00000003040a78a4 */ /* 0x000fe4000f8e02ff */
[----:B------:R-:W-:Y:S02]  /*7640*/  ULEA UR4, UR4, 0x8, 0x2 ;  /* 0x0000000804047891 */ /* 0x000fe4000f8e10ff */
[----:B------:R-:W-:Y:S02]  /*7650*/  MOV R10, UR9 ;  /* 0x00000009000a7c02 */ /* 0x000fe40008000f00 */
[----:B------:R-:W-:-:S08]  /*7660*/  IMAD.U32 R14, RZ, RZ, UR10 ;  /* 0x0000000aff0e7e24 */ /* 0x000fd0000f8e00ff */
.L_x_596:
[----:B--2---:R-:W-:-:S04]  /*7670*/  ISETP.GT.AND P0, PT, R17, R24, PT ;  /* 0x000000181100720c */ /* 0x004fc80003f04270 */
[----:B------:R-:W-:-:S13]  /*7680*/  ISETP.EQ.OR P0, PT, R17, RZ, P0 ;  /* 0x000000ff1100720c */ /* 0x000fda0000702670 */
[----:B-1----:R-:W0:Y:S01]  /*7690*/  @!P0 LDC.64 R8, c[0x0][0x398] ;  /* 0x0000e600ff088b82 */ /* 0x002e220000000a00 */
[----:B------:R-:W-:-:S04]  /*76a0*/  @!P0 VIADD R5, R19, 0xfffffffc ;  /* 0xfffffffc13058836 */ /* 0x000fc80000000000 */
[----:B0-----:R-:W-:-:S05]  /*76b0*/  @!P0 IMAD.WIDE R8, R5, 0x4, R8 ;  /* 0x0000000405088825 */ /* 0x001fca00078e0208 */
[----:B------:R-:W2:Y:S01]  /*76c0*/  @!P0 LDG.E R21, desc[UR12][R8.64+0x4] ;  /* 0x0000040c08158981 */ /* 0x000ea2000c1e1900 */
[----:B------:R-:W-:-:S13]  /*76d0*/  ISETP.GE.AND P2, PT, R17, R24, PT ;  /* 0x000000181100720c */ /* 0x000fda0003f46270 */
[----:B------:R-:W0:Y:S01]  /*76e0*/  @!P2 LDC.64 R4, c[0x0][0x398] ;  /* 0x0000e600ff04ab82 */ /* 0x000e220000000a00 */
[----:B-1----:R-:W-:-:S04]  /*76f0*/  @!P2 VIADD R7, R20, 0x2 ;  /* 0x000000021407a836 */ /* 0x002fc80000000000 */
[----:B0-----:R-:W-:-:S04]  /*7700*/  @!P2 IMAD.WIDE R4, R7, 0x4, R4 ;  /* 0x000000040704a825 */ /* 0x001fc800078e0204 */
[----:B------:R-:W-:Y:S01]  /*7710*/  VIADD R6, R17, 0x2 ;  /* 0x0000000211067836 */ /* 0x000fe20000000000 */
[----:B--2---:R0:W-:Y:S04]  /*7720*/  @!P0 STG.E desc[UR12][R8.64], R21 ;  /* 0x0000001508008986 */ /* 0x0041e8000c10190c */
[----:B------:R-:W2:Y:S01]  /*7730*/  @!P2 LDG.E R23, desc[UR12][R4.64+0x4] ;  /* 0x0000040c0417a981 */ /* 0x000ea2000c1e1900 */
[----:B------:R-:W-:-:S13]  /*7740*/  ISETP.GT.AND P0, PT, R6, R24, PT ;  /* 0x000000180600720c */ /* 0x000fda0003f04270 */
[----:B------:R-:W1:Y:S01]  /*7750*/  @!P0 LDC.64 R6, c[0x0][0x398] ;  /* 0x0000e600ff068b82 */ /* 0x000e620000000a00 */
[----:B------:R-:W-:-:S05]  /*7760*/  @!P0 IADD3 R25, PT, PT, R10, 0x4, RZ ;  /* 0x000000040a198810 */ /* 0x000fca0007ffe0ff */
[----:B-1----:R-:W-:-:S04]  /*7770*/  @!P0 IMAD.WIDE R6, R25, 0x4, R6 ;  /* 0x0000000419068825 */ /* 0x002fc800078e0206 */
[----:B------:R-:W-:Y:S01]  /*7780*/  VIADD R22, R17, 0x3 ;  /* 0x0000000311167836 */ /* 0x000fe20000000000 */
[----:B--2---:R1:W-:Y:S04]  /*7790*/  @!P2 STG.E desc[UR12][R4.64], R23 ;  /* 0x000000170400a986 */ /* 0x0043e8000c10190c */
[----:B------:R-:W2:Y:S01]  /*77a0*/  @!P0 LDG.E R25, desc[UR12][R6.64+0x4] ;  /* 0x0000040c06198981 */ /* 0x000ea2000c1e1900 */
[----:B------:R-:W-:-:S13]  /*77b0*/  ISETP.GT.AND P2, PT, R22, R24, PT ;  /* 0x000000181600720c */ /* 0x000fda0003f44270 */
[----:B0-----:R-:W0:Y:S01]  /*77c0*/  @!P2 LDC.64 R8, c[0x0][0x398] ;  /* 0x0000e600ff08ab82 */ /* 0x001e220000000a00 */
[----:B------:R-:W-:-:S04]  /*77d0*/  @!P2 VIADD R21, R14, 0x6 ;  /* 0x000000060e15a836 */ /* 0x000fc80000000000 */
[----:B0-----:R-:W-:Y:S01]  /*77e0*/  @!P2 IMAD.WIDE R8, R21, 0x4, R8 ;  /* 0x000000041508a825 */ /* 0x001fe200078e0208 */
[----:B--2---:R1:W-:Y:S04]  /*77f0*/  @!P0 STG.E desc[UR12][R6.64], R25 ;  /* 0x0000001906008986 */ /* 0x0043e8000c10190c */
[----:B------:R-:W2:Y:S01]  /*7800*/  @!P2 LDG.E R21, desc[UR12][R8.64+0x4] ;  /* 0x0000040c0815a981 */ /* 0x000ea2000c1e1900 */
[----:B------:R-:W-:Y:S01]  /*7810*/  VIADD R17, R17, 0x4 ;  /* 0x0000000411117836 */ /* 0x000fe20000000000 */
[----:B------:R-:W-:Y:S01]  /*7820*/  IADD3 R19, PT, PT, R19, UR4, RZ ;  /* 0x0000000413137c10 */ /* 0x000fe2000fffe0ff */
[----:B------:R-:W-:Y:S02]  /*7830*/  VIADD R20, R20, UR4 ;  /* 0x0000000414147c36 */ /* 0x000fe40008000000 */
[----:B------:R-:W-:Y:S01]  /*7840*/  VIADD R10, R10, UR4 ;  /* 0x000000040a0a7c36 */ /* 0x000fe20008000000 */
[----:B------:R-:W-:Y:S01]  /*7850*/  ISETP.NE.AND P0, PT, R17, R0, PT ;  /* 0x000000001100720c */ /* 0x000fe20003f05270 */
[----:B------:R-:W-:Y:S01]  /*7860*/  VIADD R14, R14, UR4 ;  /* 0x000000040e0e7c36 */ /* 0x000fe20008000000 */
[----:B--2---:R1:W-:Y:S11]  /*7870*/  @!P2 STG.E desc[UR12][R8.64], R21 ;  /* 0x000000150800a986 */ /* 0x0043f6000c10190c */
[----:B------:R-:W-:Y:S05]  /*7880*/  @P0 BRA `(.L_x_596) ;  /* 0xfffffffc00780947 */ /* 0x000fea000383ffff */
.L_x_595:
[----:B------:R-:W-:Y:S05]  /*7890*/  @!P1 BRA `(.L_x_594) ;  /* 0x0000000000389947 */ /* 0x000fea0003800000 */
[----:B---3--:R-:W0:Y:S01]  /*78a0*/  LDC R17, c[0x3][RZ] ;  /* 0x00c00000ff117b82 */ /* 0x008e220000000800 */
[----:B------:R-:W-:Y:S02]  /*78b0*/  IMAD.MOV R2, RZ, RZ, -R2 ;  /* 0x000000ffff027224 */ /* 0x000fe400078e0a02 */
[----:B-1----:R-:W-:-:S07]  /*78c0*/  IMAD R7, R0, UR8, RZ ;  /* 0x0000000800077c24 */ /* 0x002fce000f8e02ff */
.L_x_597:
[----:B0-----:R-:W-:-:S04]  /*78d0*/  ISETP.GT.AND P0, PT, R0, R17, PT ;  /* 0x000000110000720c */ /* 0x001fc80003f04270 */
[----:B------:R-:W-:-:S13]  /*78e0*/  ISETP.EQ.OR P0, PT, R0, RZ, P0 ;  /* 0x000000ff0000720c */ /* 0x000fda0000702670 */
[----:B----4-:R-:W0:Y:S02]  /*78f0*/  @!P0 LDC.64 R4, c[0x0][0x398] ;  /* 0x0000e600ff048b82 */ /* 0x010e240000000a00 */
[----:B0-----:R-:W-:-:S05]  /*7900*/  @!P0 IMAD.WIDE R4, R7, 0x4, R4 ;  /* 0x0000000407048825 */ /* 0x001fca00078e0204 */
[----:B------:R-:W3:Y:S01]  /*7910*/  @!P0 LDG.E R9, desc[UR12][R4.64+0x4] ;  /* 0x0000040c04098981 */ /* 0x000ee2000c1e1900 */
[----:B------:R-:W-:Y:S01]  /*7920*/  VIADD R2, R2, 0x1 ;  /* 0x0000000102027836 */ /* 0x000fe20000000000 */
[----:B------:R-:W-:Y:S01]  /*7930*/  IADD3 R0, PT, PT, R0, 0x1, RZ ;  /* 0x0000000100007810 */ /* 0x000fe20007ffe0ff */
[----:B------:R-:W-:Y:S01]  /*7940*/  VIADD R7, R7, UR8 ;  /* 0x0000000807077c36 */ /* 0x000fe20008000000 */
[----:B---3--:R0:W-:Y:S02]  /*7950*/  @!P0 STG.E desc[UR12][R4.64], R9 ;  /* 0x0000000904008986 */ /* 0x0081e4000c10190c */
[----:B------:R-:W-:-:S13]  /*7960*/  ISETP.NE.AND P0, PT, R2, RZ, PT ;  /* 0x000000ff0200720c */ /* 0x000fda0003f05270 */
[----:B0-----:R-:W-:Y:S05]  /*7970*/  @P0 BRA `(.L_x_597) ;  /* 0xfffffffc00d40947 */ /* 0x001fea000383ffff */
.L_x_594:
[----:B------:R-:W-:-:S13]  /*7980*/  ISETP.GT.U32.AND P0, PT, R30, 0x7ffffffe, PT ;  /* 0x7ffffffe1e00780c */ /* 0x000fda0003f04070 */
[----:B------:R-:W-:Y:S05]  /*7990*/  @P0 BRA `(.L_x_598) ;  /* 0x0000000c00c00947 */ /* 0x000fea0003800000 */
[----:B------:R-:W-:Y:S01]  /*79a0*/  ISETP.GE.U32.AND P0, PT, R30, 0x3, PT ;  /* 0x000000031e00780c */ /* 0x000fe20003f06070 */
[----:B------:R-:W-:Y:S01]  /*79b0*/  ULOP3.LUT UR9, UR7, 0x3, URZ, 0xc0, !UPT ;  /* 0x0000000307097892 */ /* 0x000fe2000f8ec0ff */
[----:B------:R-:W-:-:S11]  /*79c0*/  IMAD.MOV.U32 R0, RZ, RZ, RZ ;  /* 0x000000ffff007224 */ /* 0x000fd600078e00ff */
[----:B------:R-:W-:Y:S05]  /*79d0*/  @!P0 BRA `(.L_x_599) ;  /* 0x0000000c004c8947 */ /* 0x000fea0003800000 */
[----:B------:R-:W0:Y:S01]  /*79e0*/  LDCU.64 UR10, c[0x0][0x398] ;  /* 0x00007300ff0a77ac */ /* 0x000e220008000a00 */
[----:B------:R-:W2:Y:S01]  /*79f0*/  LDC R14, c[0x3][RZ] ;  /* 0x00c00000ff0e7b82 */ /* 0x000ea20000000800 */
[----:B-1----:R-:W-:Y:S01]  /*7a00*/  IMAD.MOV.U32 R6, RZ, RZ, 0x2 ;  /* 0x00000002ff067424 */ /* 0x002fe200078e00ff */
[----:B------:R-:W1:Y:S01]  /*7a10*/  LDCU UR15, c[0x3][URZ] ;  /* 0x00c00000ff0f77ac */ /* 0x000e620008000800 */
[----:B------:R-:W-:-:S05]  /*7a20*/  ULOP3.LUT UR14, UR7, 0xfffffffc, URZ, 0xc0, !UPT ;  /* 0xfffffffc070e7892 */ /* 0x000fca000f8ec0ff */
[----:B----4-:R-:W4:Y:S01]  /*7a30*/  LDC.64 R4, c[0x0][0x398] ;  /* 0x0000e600ff047b82 */ /* 0x010f220000000a00 */
[----:B------:R-:W-:Y:S01]  /*7a40*/  IMAD.U32 R0, RZ, RZ, UR14 ;  /* 0x0000000eff007e24 */ /* 0x000fe2000f8e00ff */
[----:B0-----:R-:W-:-:S04]  /*7a50*/  UIADD3 UR4, UP0, UPT, UR10, 0x8, URZ ;  /* 0x000000080a047890 */ /* 0x001fc8000ff1e0ff */
[----:B------:R-:W-:Y:S01]  /*7a60*/  UIADD3.X UR10, UPT, UPT, URZ, UR11, URZ, UP0, !UPT ;  /* 0x0000000bff0a7290 */ /* 0x000fe200087fe4ff */
[----:B-1----:R-:W-:Y:S01]  /*7a70*/  MOV R2, UR15 ;  /* 0x0000000f00027c02 */ /* 0x002fe20008000f00 */
[----:B------:R-:W-:Y:S01]  /*7a80*/  UISETP.GT.AND UP0, UPT, UR14, URZ, UPT ;  /* 0x000000ff0e00728c */ /* 0x000fe2000bf04270 */
[----:B------:R-:W-:Y:S01]  /*7a90*/  IMAD.U32 R10, RZ, RZ, UR4 ;  /* 0x00000004ff0a7e24 */ /* 0x000fe2000f8e00ff */
[----:B------:R-:W-:Y:S02]  /*7aa0*/  UMOV UR4, URZ ;  /* 0x000000ff00047c82 */ /* 0x000fe40008000000 */
[----:B------:R-:W-:-:S05]  /*7ab0*/  IMAD.U32 R7, RZ, RZ, UR10 ;  /* 0x0000000aff077e24 */ /* 0x000fca000f8e00ff */
[----:B------:R-:W-:Y:S05]  /*7ac0*/  BRA.U !UP0, `(.L_x_600) ;  /* 0x00000009089c7547 */ /* 0x000fea000b800000 */
[----:B------:R-:W-:Y:S01]  /*7ad0*/  VIADD R8, R0, -UR4 ;  /* 0x8000000400087c36 */ /* 0x000fe20008000000 */
[----:B------:R-:W-:-:S04]  /*7ae0*/  PLOP3.LUT P0, PT, PT, PT, PT, 0x80, 0x8 ;  /* 0x000000000008781c */ /* 0x000fc80003f0f070 */
[----:B------:R-:W-:-:S13]  /*7af0*/  ISETP.GT.AND P1, PT, R8, 0xc, PT ;  /* 0x0000000c0800780c */ /* 0x000fda0003f24270 */
[----:B------:R-:W-:Y:S05]  /*7b00*/  @!P1 BRA `(.L_x_601) ;  /* 0x00000004008c9947 */ /* 0x000fea0003800000 */
[----:B---3--:R-:W0:Y:S01]  /*7b10*/  LDC R19, c[0x3][RZ] ;  /* 0x00c00000ff137b82 */ /* 0x008e220000000800 */
[----:B------:R-:W-:Y:S01]  /*7b20*/  PLOP3.LUT P0, PT, PT, PT, PT, 0x8, 0x80 ;  /* 0x000000000080781c */ /* 0x000fe20003f0e170 */
[----:B--2---:R-:W-:-:S06]  /*7b30*/  VIADD R26, R0, 0xfffffff4 ;  /* 0xfffffff4001a7836 */ /* 0x004fcc0000000000 */
[----:B------:R-:W1:Y:S06]  /*7b40*/  LDC.64 R8, c[0x0][0x398] ;  /* 0x0000e600ff087b82 */ /* 0x000e6c0000000a00 */
.L_x_614:
[C---:B0-----:R-:W-:Y:S01]  /*7b50*/  ISETP.LT.AND P1, PT, R19.reuse, UR4, PT ;  /* 0x0000000413007c0c */ /* 0x041fe2000bf21270 */
[----:B------:R-:W-:Y:S01]  /*7b60*/  UIADD3 UR10, UPT, UPT, UR4, 0x2, URZ ;  /* 0x00000002040a7890 */ /* 0x000fe2000fffe0ff */
[----:B------:R-:W-:Y:S01]  /*7b70*/  IADD3 R23, PT, PT, R2, 0x2, RZ ;  /* 0x0000000202177810 */ /* 0x000fe20007ffe0ff */
[----:B------:R-:W-:Y:S01]  /*7b80*/  UIADD3 UR11, UPT, UPT, UR4, 0x3, URZ ;  /* 0x00000003040b7890 */ /* 0x000fe2000fffe0ff */
[----:B------:R-:W-:Y:S01]  /*7b90*/  ISETP.EQ.OR P1, PT, R6, 0x2, P1 ;  /* 0x000000020600780c */ /* 0x000fe20000f22670 */
[----:B------:R-:W-:Y:S01]  /*7ba0*/  IMAD.MOV.U32 R20, RZ, RZ, R10 ;  /* 0x000000ffff147224 */ /* 0x000fe200078e000a */
[C---:B------:R-:W-:Y:S01]  /*7bb0*/  ISETP.LE.AND P3, PT, R19.reuse, UR4, PT ;  /* 0x0000000413007c0c */ /* 0x040fe2000bf63270 */
[----:B------:R-:W-:Y:S01]  /*7bc0*/  IMAD.MOV.U32 R21, RZ, RZ, R7 ;  /* 0x000000ffff157224 */ /* 0x000fe200078e0007 */
[----:B------:R-:W-:Y:S01]  /*7bd0*/  ISETP.LT.AND P4, PT, R19, UR10, PT ;  /* 0x0000000a13007c0c */ /* 0x000fe2000bf81270 */
[----:B-1----:R-:W-:Y:S01]  /*7be0*/  IMAD.WIDE R22, R23, 0x4, R8 ;  /* 0x0000000417167825 */ /* 0x002fe200078e0208 */
[----:B------:R-:W-:-:S07]  /*7bf0*/  ISETP.LT.AND P2, PT, R19, UR11, PT ;  /* 0x0000000b13007c0c */ /* 0x000fce000bf41270 */
[----:B------:R-:W-:Y:S06]  /*7c00*/  @P1 BRA `(.L_x_602) ;  /* 0x0000000000081947 */ /* 0x000fec0003800000 */
[----:B------:R-:W2:Y:S04]  /*7c10*/  LDG.E R7, desc[UR12][R22.64] ;  /* 0x0000000c16077981 */ /* 0x000ea8000c1e1900 */
[----:B--2---:R0:W-:Y:S02]  /*7c20*/  STG.E desc[UR12][R20.64+-0x8], R7 ;  /* 0xfffff80714007986 */ /* 0x0041e4000c10190c */
.L_x_602:
[----:B------:R-:W-:Y:S05]  /*7c30*/  @P3 BRA `(.L_x_603) ;  /* 0x0000000000083947 */ /* 0x000fea0003800000 */
[----:B0-----:R-:W2:Y:S04]  /*7c40*/  LDG.E R7, desc[UR12][R22.64+0x4] ;  /* 0x0000040c16077981 */ /* 0x001ea8000c1e1900 */
[----:B--2---:R1:W-:Y:S02]  /*7c50*/  STG.E desc[UR12][R20.64+-0x4], R7 ;  /* 0xfffffc0714007986 */ /* 0x0043e4000c10190c */
.L_x_603:
[----:B------:R-:W-:Y:S05]  /*7c60*/  @P4 BRA `(.L_x_604) ;  /* 0x0000000000084947 */ /* 0x000fea0003800000 */
[----:B01----:R-:W2:Y:S04]  /*7c70*/  LDG.E R7, desc[UR12][R22.64+0x8] ;  /* 0x0000080c16077981 */ /* 0x003ea8000c1e1900 */
[----:B--2---:R2:W-:Y:S02]  /*7c80*/  STG.E desc[UR12][R20.64], R7 ;  /* 0x0000000714007986 */ /* 0x0045e4000c10190c */
.L_x_604:
[----:B012---:R0:W2:Y:S01]  /*7c90*/  @!P2 LDG.E R7, desc[UR12][R22.64+0xc] ;  /* 0x00000c0c1607a981 */ /* 0x0070a2000c1e1900 */
        /* <DEDUP_REMOVED lines=11> */
[----:B--2---:R0:W-:Y:S08]  /*7d50*/  @!P2 STG.E desc[UR12][R20.64+0x4], R7 ;  /* 0x000004071400a986 */ /* 0x0041f0000c10190c */
[----:B------:R-:W-:Y:S05]  /*7d60*/  @P1 BRA `(.L_x_605) ;  /* 0x0000000000081947 */ /* 0x000fea0003800000 */
[----:B0-----:R-:W2:Y:S04]  /*7d70*/  LDG.E R7, desc[UR12][R22.64] ;  /* 0x0000000c16077981 */ /* 0x001ea8000c1e1900 */
[----:B--2---:R1:W-:Y:S02]  /*7d80*/  STG.E desc[UR12][R20.64+0x8], R7 ;  /* 0x0000080714007986 */ /* 0x0043e4000c10190c */
.L_x_605:
[----:B------:R-:W-:Y:S05]  /*7d90*/  @P4 BRA `(.L_x_606) ;  /* 0x0000000000084947 */ /* 0x000fea0003800000 */
[----:B01----:R-:W2:Y:S04]  /*7da0*/  LDG.E R7, desc[UR12][R22.64+0x4] ;  /* 0x0000040c16077981 */ /* 0x003ea8000c1e1900 */
[----:B--2---:R2:W-:Y:S02]  /*7db0*/  STG.E desc[UR12][R20.64+0xc], R7 ;  /* 0x00000c0714007986 */ /* 0x0045e4000c10190c */
.L_x_606:
[----:B------:R-:W-:Y:S05]  /*7dc0*/  @P5 BRA `(.L_x_607) ;  /* 0x0000000000085947 */ /* 0x000fea0003800000 */
[----:B012---:R-:W2:Y:S04]  /*7dd0*/  LDG.E R7, desc[UR12][R22.64+0x8] ;  /* 0x0000080c16077981 */ /* 0x007ea8000c1e1900 */
[----:B--2---:R3:W-:Y:S02]  /*7de0*/  STG.E desc[UR12][R20.64+0x10], R7 ;  /* 0x0000100714007986 */ /* 0x0047e4000c10190c */
.L_x_607:
[----:B0123--:R0:W2:Y:S01]  /*7df0*/  @!P3 LDG.E R7, desc[UR12][R22.64+0xc] ;  /* 0x00000c0c1607b981 */ /* 0x00f0a2000c1e1900 */
[----:B------:R-:W-:Y:S01]  /*7e00*/  UIADD3 UR14, UPT, UPT, UR4, 0x8, URZ ;  /* 0x00000008040e7890 */ /* 0x000fe2000fffe0ff */
[----:B------:R-:W-:Y:S01]  /*7e10*/  IADD3 R10, PT, PT, R6, 0x8, RZ ;  /* 0x00000008060a7810 */ /* 0x000fe20007ffe0ff */
        /* <DEDUP_REMOVED lines=13> */
.L_x_608:
[----:B------:R-:W-:Y:S05]  /*7ef0*/  @P4 BRA `(.L_x_609) ;  /* 0x0000000000084947 */ /* 0x000fea0003800000 */
[----:B01----:R-:W2:Y:S04]  /*7f00*/  LDG.E R7, desc[UR12][R22.64+0x4] ;  /* 0x0000040c16077981 */ /* 0x003ea8000c1e1900 */
[----:B--2---:R2:W-:Y:S02]  /*7f10*/  STG.E desc[UR12][R20.64+0x1c], R7 ;  /* 0x00001c0714007986 */ /* 0x0045e4000c10190c */
.L_x_609:
[----:B------:R-:W-:Y:S05]  /*7f20*/  @P5 BRA `(.L_x_610) ;  /* 0x0000000000085947 */ /* 0x000fea0003800000 */
[----:B012---:R-:W2:Y:S04]  /*7f30*/  LDG.E R7, desc[UR12][R22.64+0x8] ;  /* 0x0000080c16077981 */ /* 0x007ea8000c1e1900 */
[----:B--2---:R3:W-:Y:S02]  /*7f40*/  STG.E desc[UR12][R20.64+0x20], R7 ;  /* 0x0000200714007986 */ /* 0x0047e4000c10190c */
.L_x_610:
[----:B------:R-:W5:Y:S01]  /*7f50*/  @!P2 LDG.E R23, desc[UR12][R22.64+0xc] ;  /* 0x00000c0c1617a981 */ /* 0x000f62000c1e1900 */
[----:B------:R-:W-:Y:S01]  /*7f60*/  UIADD3 UR11, UPT, UPT, UR4, 0xc, URZ ;  /* 0x0000000c040b7890 */ /* 0x000fe2000fffe0ff */
[----:B0123--:R-:W-:Y:S01]  /*7f70*/  VIADD R7, R6, 0xc ;  /* 0x0000000c06077836 */ /* 0x00ffe20000000000 */
[----:B------:R-:W-:Y:S01]  /*7f80*/  UIADD3 UR10, UPT, UPT, UR4, 0xe, URZ ;  /* 0x0000000e040a7890 */ /* 0x000fe2000fffe0ff */
[----:B------:R-:W-:-:S03]  /*7f90*/  VIADD R25, R2, 0xe ;  /* 0x0000000e02197836 */ /* 0x000fc60000000000 */
[----:B------:R-:W-:Y:S01]  /*7fa0*/  ISETP.LT.AND P1, PT, R19, UR11, PT ;  /* 0x0000000b13007c0c */ /* 0x000fe2000bf21270 */
[----:B------:R-:W-:Y:S01]  /*7fb0*/  IMAD.WIDE R24, R25, 0x4, R8 ;  /* 0x0000000419187825 */ /* 0x000fe200078e0208 */
[----:B------:R-:W-:Y:S02]  /*7fc0*/  ISETP.LE.AND P3, PT, R19, UR11, PT ;  /* 0x0000000b13007c0c */ /* 0x000fe4000bf63270 */
[----:B------:R-:W-:Y:S02]  /*7fd0*/  ISETP.EQ.OR P1, PT, R7, 0x2, P1 ;  /* 0x000000020700780c */ /* 0x000fe40000f22670 */
[----:B------:R-:W-:Y:S01]  /*7fe0*/  ISETP.LT.AND P4, PT, R19, UR10, PT ;  /* 0x0000000a13007c0c */ /* 0x000fe2000bf81270 */
[----:B-----5:R0:W-:Y:S10]  /*7ff0*/  @!P2 STG.E desc[UR12][R20.64+0x24], R23 ;  /* 0x000024171400a986 */ /* 0x0201f4000c10190c */
[----:B------:R-:W-:Y:S05]  /*8000*/  @P1 BRA `(.L_x_611) ;  /* 0x0000000000081947 */ /* 0x000fea0003800000 */
[----:B------:R-:W2:Y:S04]  /*8010*/  LDG.E R7, desc[UR12][R24.64] ;  /* 0x0000000c18077981 */ /* 0x000ea8000c1e1900 */
[----:B--2---:R1:W-:Y:S02]  /*8020*/  STG.E desc[UR12][R20.64+0x28], R7 ;  /* 0x0000280714007986 */ /* 0x0043e4000c10190c */
.L_x_611:
[----:B------:R-:W-:Y:S05]  /*8030*/  @P3 BRA `(.L_x_612) ;  /* 0x0000000000083947 */ /* 0x000fea0003800000 */
[----:B-1----:R-:W2:Y:S04]  /*8040*/  LDG.E R7, desc[UR12][R24.64+0x4] ;  /* 0x0000040c18077981 */ /* 0x002ea8000c1e1900 */
[----:B--2---:R2:W-:Y:S02]  /*8050*/  STG.E desc[UR12][R20.64+0x2c], R7 ;  /* 0x00002c0714007986 */ /* 0x0045e4000c10190c */
.L_x_612:
[----:B------:R-:W-:Y:S05]  /*8060*/  @P4 BRA `(.L_x_613) ;  /* 0x0000000000084947 */ /* 0x000fea0003800000 */
[----:B-12---:R-:W2:Y:S04]  /*8070*/  LDG.E R7, desc[UR12][R24.64+0x8] ;  /* 0x0000080c18077981 */ /* 0x006ea8000c1e1900 */
[----:B--2---:R3:W-:Y:S02]  /*8080*/  STG.E desc[UR12][R20.64+0x30], R7 ;  /* 0x0000300714007986 */ /* 0x0047e4000c10190c */
.L_x_613:
[----:B------:R-:W-:-:S06]  /*8090*/  UIADD3 UR10, UPT, UPT, UR4, 0xf, URZ ;  /* 0x0000000f040a7890 */ /* 0x000fcc000fffe0ff */
[----:B------:R-:W-:-:S13]  /*80a0*/  ISETP.LT.AND P1, PT, R19, UR10, PT ;  /* 0x0000000a13007c0c */ /* 0x000fda000bf21270 */
[----:B------:R-:W5:Y:S01]  /*80b0*/  @!P1 LDG.E R25, desc[UR12][R24.64+0xc] ;  /* 0x00000c0c18199981 */ /* 0x000f62000c1e1900 */
[----:B------:R-:W-:Y:S01]  /*80c0*/  UIADD3 UR4, UPT, UPT, UR4, 0x10, URZ ;  /* 0x0000001004047890 */ /* 0x000fe2000fffe0ff */
[----:B------:R-:W-:Y:S01]  /*80d0*/  IADD3 R10, P2, PT, R20, 0x40, RZ ;  /* 0x00000040140a7810 */ /* 0x000fe20007f5e0ff */
[----:B------:R-:W-:Y:S01]  /*80e0*/  VIADD R6, R6, 0x10 ;  /* 0x0000001006067836 */ /* 0x000fe20000000000 */
[----:B------:R-:W-:-:S03]  /*80f0*/  IADD3 R2, PT, PT, R2, 0x10, RZ ;  /* 0x0000001002027810 */ /* 0x000fc60007ffe0ff */
[----:B-123--:R-:W-:Y:S01]  /*8100*/  IMAD.X R7, RZ, RZ, R21, P2 ;  /* 0x000000ffff077224 */ /* 0x00efe200010e0615 */
[----:B-----5:R1:W-:Y:S01]  /*8110*/  @!P1 STG.E desc[UR12][R20.64+0x34], R25 ;  /* 0x0000341914009986 */ /* 0x0203e2000c10190c */
[----:B------:R-:W-:-:S13]  /*8120*/  ISETP.LE.AND P1, PT, R26, UR4, PT ;  /* 0x000000041a007c0c */ /* 0x000fda000bf23270 */
[----:B-1----:R-:W-:Y:S05]  /*8130*/  @!P1 BRA `(.L_x_614) ;  /* 0xfffffff800849947 */ /* 0x002fea000383ffff */
.L_x_601:
[----:B------:R-:W-:-:S05]  /*8140*/  VIADD R8, R0, -UR4 ;  /* 0x8000000400087c36 */ /* 0x000fca0008000000 */
[----:B------:R-:W-:-:S13]  /*8150*/  ISETP.GT.AND P1, PT, R8, 0x4, PT ;  /* 0x000000040800780c */ /* 0x000fda0003f24270 */
[----:B------:R-:W-:Y:S05]  /*8160*/  @!P1 BRA `(.L_x_615) ;  /* 0x0000000000ec9947 */ /* 0x000fea0003800000 */
[----:B--23--:R-:W1:Y:S01]  /*8170*/  LDC R24, c[0x3][RZ] ;  /* 0x00c00000ff187b82 */ /* 0x00ce620000000800 */
[----:B------:R-:W-:Y:S01]  /*8180*/  UIADD3 UR10, UPT, UPT, UR4, 0x2, URZ ;  /* 0x00000002040a7890 */ /* 0x000fe2000fffe0ff */
[----:B0-----:R-:W-:Y:S01]  /*8190*/  VIADD R21, R2, 0x2 ;  /* 0x0000000202157836 */ /* 0x001fe20000000000 */
[----:B------:R-:W-:-:S05]  /*81a0*/  UIADD3 UR11, UPT, UPT, UR4, 0x3, URZ ;  /* 0x00000003040b7890 */ /* 0x000fca000fffe0ff */
[----:B------:R-:W0:Y:S01]  /*81b0*/  LDC.64 R8, c[0x0][0x398] ;  /* 0x0000e600ff087b82 */ /* 0x000e220000000a00 */
[C---:B-1----:R-:W-:Y:S02]  /*81c0*/  ISETP.LT.AND P0, PT, R24.reuse, UR4, PT ;  /* 0x0000000418007c0c */ /* 0x042fe4000bf01270 */
[----:B------:R-:W-:Y:S02]  /*81d0*/  ISETP.LE.AND P1, PT, R24, UR4, PT ;  /* 0x0000000418007c0c */ /* 0x000fe4000bf23270 */
[----:B------:R-:W-:Y:S02]  /*81e0*/  ISETP.EQ.OR P0, PT, R6, 0x2, P0 ;  /* 0x000000020600780c */ /* 0x000fe40000702670 */
[C---:B------:R-:W-:Y:S02]  /*81f0*/  ISETP.LT.AND P2, PT, R24.reuse, UR10, PT ;  /* 0x0000000a18007c0c */ /* 0x040fe4000bf41270 */
[----:B------:R-:W-:Y:S01]  /*8200*/  ISETP.LT.AND P3, PT, R24, UR11, PT ;  /* 0x0000000b18007c0c */ /* 0x000fe2000bf61270 */
[----:B0-----:R-:W-:-:S08]  /*8210*/  IMAD.WIDE R20, R21, 0x4, R8 ;  /* 0x0000000415147825 */ /* 0x001fd000078e0208 */
[----:B------:R-:W-:Y:S05]  /*8220*/  @P0 BRA `(.L_x_616) ;  /* 0x0000000000100947 */ /* 0x000fea0003800000 */
[----:B------:R-:W2:Y:S01]  /*8230*/  LDG.E R17, desc[UR12][R20.64] ;  /* 0x0000000c14117981 */ /* 0x000ea2000c1e1900 */
[----:B------:R-:W-:Y:S01]  /*8240*/  IMAD.MOV.U32 R22, RZ, RZ, R10 ;  /* 0x000000ffff167224 */ /* 0x000fe200078e000a */
[----:B------:R-:W-:-:S05]  /*8250*/  MOV R23, R7 ;  /* 0x0000000700177202 */ /* 0x000fca0000000f00 */
[----:B--2---:R0:W-:Y:S02]  /*8260*/  STG.E desc[UR12][R22.64+-0x8], R17 ;  /* 0xfffff81116007986 */ /* 0x0041e4000c10190c */
.L_x_616:
[----:B------:R-:W-:Y:S05]  /*8270*/  @P1 BRA `(.L_x_617) ;  /* 0x0000000000101947 */ /* 0x000fea0003800000 */
[----:B0-----:R-:W2:Y:S01]  /*8280*/  LDG.E R17, desc[UR12][R20.64+0x4] ;  /* 0x0000040c14117981 */ /* 0x001ea2000c1e1900 */
[----:B------:R-:W-:Y:S02]  /*8290*/  IMAD.MOV.U32 R22, RZ, RZ, R10 ;  /* 0x000000ffff167224 */ /* 0x000fe400078e000a */
[----:B------:R-:W-:-:S05]  /*82a0*/  IMAD.MOV.U32 R23, RZ, RZ, R7 ;  /* 0x000000ffff177224 */ /* 0x000fca00078e0007 */
[----:B--2---:R1:W-:Y:S02]  /*82b0*/  STG.E desc[UR12][R22.64+-0x4], R17 ;  /* 0xfffffc1116007986 */ /* 0x0043e4000c10190c */
.L_x_617:
[----:B------:R-:W-:Y:S05]  /*82c0*/  @P2 BRA `(.L_x_618) ;  /* 0x0000000000102947 */ /* 0x000fea0003800000 */
[----:B01----:R-:W2:Y:S01]  /*82d0*/  LDG.E R17, desc[UR12][R20.64+0x8] ;  /* 0x0000080c14117981 */ /* 0x003ea2000c1e1900 */
[----:B------:R-:W-:Y:S02]  /*82e0*/  IMAD.MOV.U32 R22, RZ, RZ, R10 ;  /* 0x000000ffff167224 */ /* 0x000fe400078e000a */
[----:B------:R-:W-:-:S05]  /*82f0*/  IMAD.MOV.U32 R23, RZ, RZ, R7 ;  /* 0x000000ffff177224 */ /* 0x000fca00078e0007 */
[----:B--2---:R2:W-:Y:S02]  /*8300*/  STG.E desc[UR12][R22.64], R17 ;  /* 0x0000001116007986 */ /* 0x0045e4000c10190c */
.L_x_618:
[----:B012---:R-:W2:Y:S01]  /*8310*/  @!P3 LDG.E R17, desc[UR12][R20.64+0xc] ;  /* 0x00000c0c1411b981 */ /* 0x007ea2000c1e1900 */
[----:B------:R-:W-:Y:S01]  /*8320*/  UIADD3 UR4, UPT, UPT, UR4, 0x4, URZ ;  /* 0x0000000404047890 */ /* 0x000fe2000fffe0ff */
[----:B------:R-:W-:Y:S01]  /*8330*/  IADD3 R22, PT, PT, R6, 0x4, RZ ;  /* 0x0000000406167810 */ /* 0x000fe20007ffe0ff */
[----:B------:R-:W-:Y:S02]  /*8340*/  VIADD R19, R2, 0x6 ;  /* 0x0000000602137836 */ /* 0x000fe40000000000 */
[----:B------:R-:W-:Y:S02]  /*8350*/  @!P3 IMAD.MOV.U32 R6, RZ, RZ, R10 ;  /* 0x000000ffff06b224 */ /* 0x000fe400078e000a */
[----:B------:R-:W-:Y:S01]  /*8360*/  ISETP.LT.AND P0, PT, R24, UR4, PT ;  /* 0x0000000418007c0c */ /* 0x000fe2000bf01270 */
[----:B------:R-:W-:-:S03]  /*8370*/  IMAD.WIDE R8, R19, 0x4, R8 ;  /* 0x0000000413087825 */ /* 0x000fc600078e0208 */
[----:B------:R-:W-:Y:S01]  /*8380*/  ISETP.EQ.OR P0, PT, R22, 0x2, P0 ;  /* 0x000000021600780c */ /* 0x000fe20000702670 */
[----:B--2---:R0:W-:-:S12]  /*8390*/  @!P3 STG.E desc[UR12][R6.64+0x4], R17 ;  /* 0x000004110600b986 */ /* 0x0041d8000c10190c */
[----:B------:R-:W2:Y:S01]  /*83a0*/  @!P0 LDG.E R19, desc[UR12][R8.64] ;  /* 0x0000000c08138981 */ /* 0x000ea2000c1e1900 */
[----:B------:R-:W-:Y:S01]  /*83b0*/  ISETP.LE.AND P1, PT, R24, UR4, PT ;  /* 0x0000000418007c0c */ /* 0x000fe2000bf23270 */
[----:B0-----:R-:W-:Y:S01]  /*83c0*/  @!P0 IMAD.MOV.U32 R6, RZ, RZ, R10 ;  /* 0x000000ffff068224 */ /* 0x001fe200078e000a */
[----:B------:R-:W-:-:S04]  /*83d0*/  IADD3 R20, P3, PT, R10, 0x10, RZ ;  /* 0x000000100a147810 */ /* 0x000fc80007f7e0ff */
[----:B--2---:R0:W-:Y:S07]  /*83e0*/  @!P0 STG.E desc[UR12][R6.64+0x8], R19 ;  /* 0x0000081306008986 */ /* 0x0041ee000c10190c */
[----:B------:R-:W2:Y:S01]  /*83f0*/  @!P1 LDG.E R23, desc[UR12][R8.64+0x4] ;  /* 0x0000040c08179981 */ /* 0x000ea2000c1e1900 */
[----:B------:R-:W-:Y:S01]  /*8400*/  IMAD.X R21, RZ, RZ, R7, P3 ;  /* 0x000000ffff157224 */ /* 0x000fe200018e0607 */
[----:B------:R-:W-:Y:S02]  /*8410*/  UIADD3 UR10, UPT, UPT, UR4, 0x2, URZ ;  /* 0x00000002040a7890 */ /* 0x000fe4000fffe0ff */
[----:B------:R-:W-:-:S04]  /*8420*/  UIADD3 UR11, UPT, UPT, UR4, 0x3, URZ ;  /* 0x00000003040b7890 */ /* 0x000fc8000fffe0ff */
[C---:B------:R-:W-:Y:S02]  /*8430*/  ISETP.LT.AND P0, PT, R24.reuse, UR10, PT ;  /* 0x0000000a18007c0c */ /* 0x040fe4000bf01270 */
[----:B------:R-:W-:Y:S01]  /*8440*/  ISETP.LT.AND P2, PT, R24, UR11, PT ;  /* 0x0000000b18007c0c */ /* 0x000fe2000bf41270 */
[----:B--2---:R0:W-:Y:S10]  /*8450*/  @!P1 STG.E desc[UR12][R20.64+-0x4], R23 ;  /* 0xfffffc1714009986 */ /* 0x0041f4000c10190c */
[----:B------:R-:W-:Y:S05]  /*8460*/  @P0 BRA `(.L_x_619) ;  /* 0x0000000000080947 */ /* 0x000fea0003800000 */
[----:B0-----:R-:W2:Y:S04]  /*8470*/  LDG.E R7, desc[UR12][R8.64+0x8] ;  /* 0x0000080c08077981 */ /* 0x001ea8000c1e1900 */
[----:B--2---:R1:W-:Y:S02]  /*8480*/  STG.E desc[UR12][R20.64], R7 ;  /* 0x0000000714007986 */ /* 0x0043e4000c10190c */
.L_x_619:
[----:B------:R-:W2:Y:S01]  /*8490*/  @!P2 LDG.E R9, desc[UR12][R8.64+0xc] ;  /* 0x00000c0c0809a981 */ /* 0x000ea2000c1e1900 */
[----:B------:R-:W-:Y:S01]  /*84a0*/  IADD3 R2, PT, PT, R2, 0x4, RZ ;  /* 0x0000000402027810 */ /* 0x000fe20007ffe0ff */
[----:B0-----:R-:W-:Y:S01]  /*84b0*/  VIADD R6, R22, 0x4 ;  /* 0x0000000416067836 */ /* 0x001fe20000000000 */
[----:B------:R-:W-:Y:S01]  /*84c0*/  IADD3 R10, P1, PT, R20, 0x10, RZ ;  /* 0x00000010140a7810 */ /* 0x000fe20007f3e0ff */
[----:B------:R-:W-:Y:S01]  /*84d0*/  UIADD3 UR4, UPT, UPT, UR4, 0x4, URZ ;  /* 0x0000000404047890 */ /* 0x000fe2000fffe0ff */
[----:B------:R-:W-:Y:S01]  /*84e0*/  PLOP3.LUT P0, PT, PT, PT, PT, 0x8, 0x80 ;  /* 0x000000000080781c */ /* 0x000fe20003f0e170 */
[----:B------:R-:W-:Y:S02]  /*84f0*/  VIADD R2, R2, 0x4 ;  /* 0x0000000402027836 */ /* 0x000fe40000000000 */
[----:B-1----:R-:W-:Y:S01]  /*8500*/  IMAD.X R7, RZ, RZ, R21, P1 ;  /* 0x000000ffff077224 */ /* 0x002fe200008e0615 */
[----:B--2---:R1:W-:Y:S09]  /*8510*/  @!P2 STG.E desc[UR12][R20.64+0x4], R9 ;  /* 0x000004091400a986 */ /* 0x0043f2000c10190c */
.L_x_615:
[----:B------:R-:W-:-:S13]  /*8520*/  ISETP.NE.OR P0, PT, R0, UR4, P0 ;  /* 0x0000000400007c0c */ /* 0x000fda0008705670 */
[----:B------:R-:W-:Y:S05]  /*8530*/  @!P0 BRA `(.L_x_599) ;  /* 0x0000000000748947 */ /* 0x000fea0003800000 */
.L_x_600:
[----:B--2---:R-:W-:Y:S01]  /*8540*/  ISETP.LT.AND P0, PT, R14, UR4, PT ;  /* 0x000000040e007c0c */ /* 0x004fe2000bf01270 */
[----:B------:R-:W-:Y:S01]  /*8550*/  UIADD3 UR10, UPT, UPT, UR4, 0x2, URZ ;  /* 0x00000002040a7890 */ /* 0x000fe2000fffe0ff */
[----:B-1----:R-:W-:Y:S01]  /*8560*/  VIADD R9, R2, 0x2 ;  /* 0x0000000202097836 */ /* 0x002fe20000000000 */
[----:B------:R-:W-:Y:S01]  /*8570*/  ISETP.LE.AND P1, PT, R14, UR4, PT ;  /* 0x000000040e007c0c */ /* 0x000fe2000bf23270 */
[----:B0--3--:R-:W-:Y:S01]  /*8580*/  IMAD.MOV.U32 R21, RZ, RZ, R7 ;  /* 0x000000ffff157224 */ /* 0x009fe200078e0007 */
[----:B------:R-:W-:Y:S01]  /*8590*/  ISETP.EQ.OR P0, PT, R6, 0x2, P0 ;  /* 0x000000020600780c */ /* 0x000fe20000702670 */
[----:B----4-:R-:W-:Y:S01]  /*85a0*/  IMAD.WIDE R8, R9, 0x4, R4 ;  /* 0x0000000409087825 */ /* 0x010fe200078e0204 */
[----:B------:R-:W-:Y:S02]  /*85b0*/  ISETP.LT.AND P2, PT, R14, UR10, PT ;  /* 0x0000000a0e007c0c */ /* 0x000fe4000bf41270 */
[----:B------:R-:W-:-:S09]  /*85c0*/  MOV R20, R10 ;  /* 0x0000000a00147202 */ /* 0x000fd20000000f00 */
[----:B------:R-:W-:Y:S05]  /*85d0*/  @P0 BRA `(.L_x_620) ;  /* 0x0000000000080947 */ /* 0x000fea0003800000 */
[----:B------:R-:W2:Y:S04]  /*85e0*/  LDG.E R7, desc[UR12][R8.64] ;  /* 0x0000000c08077981 */ /* 0x000ea8000c1e1900 */
[----:B--2---:R0:W-:Y:S02]  /*85f0*/  STG.E desc[UR12][R20.64+-0x8], R7 ;  /* 0xfffff80714007986 */ /* 0x0041e4000c10190c */
.L_x_620:
[----:B------:R-:W-:Y:S05]  /*8600*/  @P1 BRA `(.L_x_621) ;  /* 0x0000000000081947 */ /* 0x000fea0003800000 */
[----:B0-----:R-:W2:Y:S04]  /*8610*/  LDG.E R7, desc[UR12][R8.64+0x4] ;  /* 0x0000040c08077981 */ /* 0x001ea8000c1e1900 */
[----:B--2---:R1:W-:Y:S02]  /*8620*/  STG.E desc[UR12][R20.64+-0x4], R7 ;  /* 0xfffffc0714007986 */ /* 0x0043e4000c10190c */
.L_x_621:
[----:B------:R-:W-:Y:S05]  /*8630*/  @P2 BRA `(.L_x_622) ;  /* 0x0000000000082947 */ /* 0x000fea0003800000 */
[----:B01----:R-:W2:Y:S04]  /*8640*/  LDG.E R7, desc[UR12][R8.64+0x8] ;  /* 0x0000080c08077981 */ /* 0x003ea8000c1e1900 */
[----:B--2---:R2:W-:Y:S02]  /*8650*/  STG.E desc[UR12][R20.64], R7 ;  /* 0x0000000714007986 */ /* 0x0045e4000c10190c */
.L_x_622:
[----:B------:R-:W-:-:S06]  /*8660*/  UIADD3 UR10, UPT, UPT, UR4, 0x3, URZ ;  /* 0x00000003040a7890 */ /* 0x000fcc000fffe0ff */
[----:B------:R-:W-:-:S13]  /*8670*/  ISETP.LT.AND P0, PT, R14, UR10, PT ;  /* 0x0000000a0e007c0c */ /* 0x000fda000bf01270 */
[----:B------:R-:W3:Y:S01]  /*8680*/  @!P0 LDG.E R9, desc[UR12][R8.64+0xc] ;  /* 0x00000c0c08098981 */ /* 0x000ee2000c1e1900 */
[----:B------:R-:W-:Y:S01]  /*8690*/  UIADD3 UR4, UPT, UPT, UR4, 0x4, URZ ;  /* 0x0000000404047890 */ /* 0x000fe2000fffe0ff */
[----:B------:R-:W-:Y:S01]  /*86a0*/  IADD3 R10, P1, PT, R20, 0x10, RZ ;  /* 0x00000010140a7810 */ /* 0x000fe20007f3e0ff */
[----:B------:R-:W-:Y:S02]  /*86b0*/  VIADD R2, R2, 0x4 ;  /* 0x0000000402027836 */ /* 0x000fe40000000000 */
[----:B------:R-:W-:Y:S02]  /*86c0*/  VIADD R6, R6, 0x4 ;  /* 0x0000000406067836 */ /* 0x000fe40000000000 */
[----:B012---:R-:W-:Y:S01]  /*86d0*/  IMAD.X R7, RZ, RZ, R21, P1 ;  /* 0x000000ffff077224 */ /* 0x007fe200008e0615 */
[----:B---3--:R0:W-:Y:S01]  /*86e0*/  @!P0 STG.E desc[UR12][R20.64+0x4], R9 ;  /* 0x0000040914008986 */ /* 0x0081e2000c10190c */
[----:B------:R-:W-:-:S13]  /*86f0*/  ISETP.NE.AND P0, PT, R0, UR4, PT ;  /* 0x0000000400007c0c */ /* 0x000fda000bf05270 */
[----:B0-----:R-:W-:Y:S05]  /*8700*/  @P0 BRA `(.L_x_600) ;  /* 0xfffffffc008c0947 */ /* 0x001fea000383ffff */
.L_x_599:
[----:B------:R-:W-:-:S09]  /*8710*/  UISETP.NE.AND UP0, UPT, UR9, URZ, UPT ;  /* 0x000000ff0900728c */ /* 0x000fd2000bf05270 */
[----:B------:R-:W-:Y:S05]  /*8720*/  BRA.U !UP0, `(.L_x_598) ;  /* 0x00000001085c7547 */ /* 0x000fea000b800000 */
[----:B-1--4-:R-:W1:Y:S01]  /*8730*/  LDC.64 R4, c[0x0][0x398] ;  /* 0x0000e600ff047b82 */ /* 0x012e620000000a00 */
[----:B------:R-:W4:Y:S01]  /*8740*/  LDCU UR4, c[0x3][URZ] ;  /* 0x00c00000ff0477ac */ /* 0x000f220008000800 */
[----:B------:R-:W0:Y:S06]  /*8750*/  LDCU UR10, c[0x3][URZ] ;  /* 0x00c00000ff0a77ac */ /* 0x000e2c0008000800 */
[----:B------:R-:W0:Y:S01]  /*8760*/  LDC.64 R6, c[0x0][0x398] ;  /* 0x0000e600ff067b82 */ /* 0x000e220000000a00 */
[----:B------:R-:W-:Y:S01]  /*8770*/  UIADD3 UR9, UPT, UPT, -UR9, URZ, URZ ;  /* 0x000000ff09097290 */ /* 0x000fe2000fffe1ff */
[C---:B----4-:R-:W-:Y:S01]  /*8780*/  IADD3.X R9, PT, PT, R0.reuse, UR4, RZ, PT, PT ;  /* 0x0000000400097c10 */ /* 0x050fe2000bfee4ff */
[----:B-1----:R-:W-:-:S04]  /*8790*/  IMAD.WIDE.U32 R4, R0, 0x4, R4 ;  /* 0x0000000400047825 */ /* 0x002fc800078e0004 */
[----:B---3--:R-:W-:Y:S01]  /*87a0*/  IMAD.MOV.U32 R19, RZ, RZ, R5 ;  /* 0x000000ffff137224 */ /* 0x008fe200078e0005 */
[----:B------:R-:W-:-:S07]  /*87b0*/  MOV R2, R4 ;  /* 0x0000000400027202 */ /* 0x000fce0000000f00 */
.L_x_623:
[----:B0-----:R-:W-:Y:S01]  /*87c0*/  ISETP.GT.AND P0, PT, R0, UR10, PT ;  /* 0x0000000a00007c0c */ /* 0x001fe2000bf04270 */
[----:B------:R-:W-:-:S03]  /*87d0*/  IMAD.WIDE R4, R9, 0x4, R6 ;  /* 0x0000000409047825 */ /* 0x000fc600078e0206 */
[----:B------:R-:W-:-:S13]  /*87e0*/  ISETP.EQ.OR P0, PT, R0, RZ, P0 ;  /* 0x000000ff0000720c */ /* 0x000fda0000702670 */
[----:B------:R0:W3:Y:S01]  /*87f0*/  @!P0 LDG.E R17, desc[UR12][R4.64] ;  /* 0x0000000c04118981 */ /* 0x0000e2000c1e1900 */
[----:B------:R-:W-:Y:S01]  /*8800*/  UIADD3 UR9, UPT, UPT, UR9, 0x1, URZ ;  /* 0x0000000109097890 */ /* 0x000fe2000fffe0ff */
[----:B------:R-:W-:Y:S01]  /*8810*/  VIADD R9, R9, 0x1 ;  /* 0x0000000109097836 */ /* 0x000fe20000000000 */
[----:B------:R-:W-:Y:S02]  /*8820*/  IADD3 R0, PT, PT, R0, 0x1, RZ ;  /* 0x0000000100007810 */ /* 0x000fe40007ffe0ff */
[----:B------:R-:W-:Y:S01]  /*8830*/  UISETP.NE.AND UP0, UPT, UR9, URZ, UPT ;  /* 0x000000ff0900728c */ /* 0x000fe2000bf05270 */
[----:B0-----:R-:W-:Y:S02]  /*8840*/  @!P0 IMAD.MOV.U32 R4, RZ, RZ, R2 ;  /* 0x000000ffff048224 */ /* 0x001fe400078e0002 */
[----:B------:R-:W-:-:S05]  /*8850*/  @!P0 IMAD.MOV.U32 R5, RZ, RZ, R19 ;  /* 0x000000ffff058224 */ /* 0x000fca00078e0013 */
[----:B---3--:R0:W-:Y:S01]  /*8860*/  @!P0 STG.E desc[UR12][R4.64], R17 ;  /* 0x0000001104008986 */ /* 0x0081e2000c10190c */
[----:B------:R-:W-:-:S05]  /*8870*/  IADD3 R2, P0, PT, R2, 0x4, RZ ;  /* 0x0000000402027810 */ /* 0x000fca0007f1e0ff */
[----:B------:R-:W-:Y:S01]  /*8880*/  IMAD.X R19, RZ, RZ, R19, P0 ;  /* 0x000000ffff137224 */ /* 0x000fe200000e0613 */
[----:B------:R-:W-:Y:S07]  /*8890*/  BRA.U UP0, `(.L_x_623) ;  /* 0xfffffffd00c87547 */ /* 0x000fee000b83ffff */
.L_x_598:
[----:B-1----:R-:W1:Y:S01]  /*88a0*/  LDC.64 R6, c[0x0][0x398] ;  /* 0x0000e600ff067b82 */ /* 0x002e620000000a00 */
[----:B------:R-:W0:Y:S07]  /*88b0*/  LDCU UR4, c[0x3][URZ] ;  /* 0x00c00000ff0477ac */ /* 0x000e2e0008000800 */
[----:B------:R-:W5:Y:S01]  /*88c0*/  LDC.64 R8, c[0x0][0x398] ;  /* 0x0000e600ff087b82 */ /* 0x000f620000000a00 */
[----:B0---4-:R-:W-:-:S04]  /*88d0*/  IMAD.U32 R5, RZ, RZ, UR4 ;  /* 0x00000004ff057e24 */ /* 0x011fc8000f8e00ff */
[----:B-1----:R-:W-:-:S06]  /*88e0*/  IMAD.WIDE R6, R5, 0x4, R6 ;  /* 0x0000000405067825 */ /* 0x002fcc00078e0206 */
[----:B------:R-:W4:Y:S04]  /*88f0*/  LDG.E R7, desc[UR12][R6.64+0x8] ;  /* 0x0000080c06077981 */ /* 0x000f28000c1e1900 */
[----:B-----5:R-:W4:Y:S02]  /*8900*/  LDG.E R0, desc[UR12][R8.64+0x4] ;  /* 0x0000040c08007981 */ /* 0x020f24000c1e1900 */
[----:B----4-:R-:W-:-:S04]  /*8910*/  FADD R0, R0, R7 ;  /* 0x0000000700007221 */ /* 0x010fc80000000000 */
[----:B---3--:R-:W-:-:S05]  /*8920*/  FMUL R17, R0, 0.5 ;  /* 0x3f00000000117820 */ /* 0x008fca0000400000 */
[----:B------:R0:W-:Y:S01]  /*8930*/  STG.E desc[UR12][R8.64], R17 ;  /* 0x0000001108007986 */ /* 0x0001e2000c10190c */
[----:B------:R-:W-:Y:S05]  /*8940*/  BRA `(.L_x_624) ;  /* 0x0000005800587947 */ /* 0x000fea0003800000 */
.L_x_593:
[----:B------:R-:W4:Y:S01]  /*8950*/  LDCU UR9, c[0x3][URZ] ;  /* 0x00c00000ff0977ac */ /* 0x000f220008000800 */
[----:B------:R-:W-:-:S06]  /*8960*/  UIADD3 UR4, UPT, UPT, UR5, -0x1, URZ ;  /* 0xffffffff05047890 */ /* 0x000fcc000fffe0ff */
[----:B------:R-:W-:Y:S01]  /*8970*/  ISETP.NE.AND P0, PT, R16, UR4, PT ;  /* 0x0000000410007c0c */ /* 0x000fe2000bf05270 */
[----:B----4-:R-:W-:-:S04]  /*8980*/  IMAD.U32 R5, RZ, RZ, UR9 ;  /* 0x00000009ff057e24 */ /* 0x010fc8000f8e00ff */
[----:B------:R-:W-:-:S08]  /*8990*/  VIADD R2, R5, 0x1 ;  /* 0x0000000105027836 */ /* 0x000fd00000000000 */
[----:B------:R-:W-:Y:S05]  /*89a0*/  @P0 BRA `(.L_x_625) ;  /* 0x0000002c00a40947 */ /* 0x000fea0003800000 */
[----:B------:R-:W-:-:S06]  /*89b0*/  UIADD3 UR4, UPT, UPT, UR6, -0x1, URZ ;  /* 0xffffffff06047890 */ /* 0x000fcc000fffe0ff */
[----:B------:R-:W-:-:S13]  /*89c0*/  ISETP.NE.AND P1, PT, R15, UR4, PT ;  /* 0x000000040f007c0c */ /* 0x000fda000bf25270 */
[----:B------:R-:W-:Y:S05]  /*89d0*/  @P1 BRA `(.L_x_626) ;  /* 0x0000001400d81947 */ /* 0x000fea0003800000 */
[----:B------:R-:W-:-:S13]  /*89e0*/  ISETP.GT.U32.AND P0, PT, R18, 0x7ffffffe, PT ;  /* 0x7ffffffe1200780c */ /* 0x000fda0003f04070 */
[----:B------:R-:W-:Y:S05]  /*89f0*/  @P0 BRA `(.L_x_627) ;  /* 0x0000000400ac0947 */ /* 0x000fea0003800000 */
[----:B------:R-:W-:Y:S01]  /*8a00*/  ISETP.GE.U32.AND P0, PT, R18, 0x3, PT ;  /* 0x000000031200780c */ /* 0x000fe20003f06070 */
[----:B------:R-:W-:Y:S01]  /*8a10*/  HFMA2 R6, -RZ, RZ, 0, 0 ;  /* 0x00000000ff067431 */ /* 0x000fe200000001ff */
[----:B------:R-:W-:-:S04]  /*8a20*/  LOP3.LUT R4, R13, 0x3, RZ, 0xc0, !PT ;  /* 0x000000030d047812 */ /* 0x000fc800078ec0ff */
[----:B------:R-:W-:-:S07]  /*8a30*/  ISETP.NE.AND P2, PT, R4, RZ, PT ;  /* 0x000000ff0400720c */ /* 0x000fce0003f45270 */
[----:B------:R-:W-:Y:S06]  /*8a40*/  @!P0 BRA `(.L_x_628) ;  /* 0x0000000400308947 */ /* 0x000fec0003800000 */
[----:B------:R-:W-:Y:S01]  /*8a50*/  VIADD R8, R11, 0x2 ;  /* 0x000000020b087836 */ /* 0x000fe20000000000 */
[----:B------:R-:W-:Y:S01]  /*8a60*/  LOP3.LUT R6, R13, 0xfffffffc, RZ, 0xc0, !PT ;  /* 0xfffffffc0d067812 */ /* 0x000fe200078ec0ff */
[----:B------:R-:W-:Y:S01]  /*8a70*/  VIADD R10, R11, 0x3 ;  /* 0x000000030b0a7836 */ /* 0x000fe20000000000 */
[----:B------:R-:W-:Y:S01]  /*8a80*/  LEA R7, R5, 0x8, 0x2 ;  /* 0x0000000805077811 */ /* 0x000fe200078e10ff */
[----:B------:R-:W-:Y:S01]  /*8a90*/  IMAD R2, R15, UR8, RZ ;  /* 0x000000080f027c24 */ /* 0x000fe2000f8e02ff */
[----:B------:R-:W-:Y:S01]  /*8aa0*/  SHF.R.S32.HI R9, RZ, 0x1f, R5 ;  /* 0x0000001fff097819 */ /* 0x000fe20000011405 */
[----:B------:R-:W-:Y:S01]  /*8ab0*/  IMAD R8, R8, UR8, RZ ;  /* 0x0000000808087c24 */ /* 0x000fe2000f8e02ff */
[----:B------:R-:W0:Y:S01]  /*8ac0*/  LDCU UR4, c[0x3][URZ] ;  /* 0x00c00000ff0477ac */ /* 0x000e220008000800 */
[----:B---3--:R-:W-:Y:S02]  /*8ad0*/  IMAD R20, R0, UR8, RZ ;  /* 0x0000000800147c24 */ /* 0x008fe4000f8e02ff */
[----:B------:R-:W-:Y:S01]  /*8ae0*/  IMAD R10, R10, UR8, RZ ;  /* 0x000000080a0a7c24 */ /* 0x000fe2000f8e02ff */
[----:B------:R-:W-:Y:S01]  /*8af0*/  IADD3 R17, PT, PT, R8, R5, RZ ;  /* 0x0000000508117210 */ /* 0x000fe20007ffe0ff */
[----:B------:R-:W-:-:S02]  /*8b00*/  IMAD R2, R13, R2, RZ ;  /* 0x000000020d027224 */ /* 0x000fc400078e02ff */
[--C-:B--2---:R-:W-:Y:S02]  /*8b10*/  IMAD.IADD R21, R20, 0x1, R5.reuse ;  /* 0x0000000114157824 */ /* 0x104fe400078e0205 */
[----:B------:R-:W-:Y:S02]  /*8b20*/  IMAD.MOV R28, RZ, RZ, -R6 ;  /* 0x000000ffff1c7224 */ /* 0x000fe400078e0a06 */
[--C-:B------:R-:W-:Y:S02]  /*8b30*/  IMAD.IADD R19, R10, 0x1, R5.reuse ;  /* 0x000000010a137824 */ /* 0x100fe400078e0205 */
[----:B------:R-:W-:-:S07]  /*8b40*/  IMAD.IADD R14, R2, 0x1, R5 ;  /* 0x00000001020e7824 */ /* 0x000fce00078e0205 */
.L_x_629:
[----:B------:R-:W-:Y:S02]  /*8b50*/  VIADD R24, R0, 0xffffffff ;  /* 0xffffffff00187836 */ /* 0x000fe40000000000 */
[----:B0-----:R-:W-:-:S05]  /*8b60*/  IMAD.U32 R5, RZ, RZ, UR4 ;  /* 0x00000004ff057e24 */ /* 0x001fca000f8e00ff */
[----:B------:R-:W-:-:S04]  /*8b70*/  ISETP.GT.AND P0, PT, R24, R5, PT ;  /* 0x000000051800720c */ /* 0x000fc80003f04270 */
[----:B------:R-:W-:-:S13]  /*8b80*/  ISETP.LT.OR P1, PT, R24, 0x1, P0 ;  /* 0x000000011800780c */ /* 0x000fda0000721670 */
[----:B------:R-:W0:Y:S02]  /*8b90*/  @!P1 LDC.64 R22, c[0x0][0x398] ;  /* 0x0000e600ff169b82 */ /* 0x000e240000000a00 */
[----:B0-----:R-:W-:Y:S01]  /*8ba0*/  @!P1 IMAD.WIDE R26, R14, 0x4, R22 ;  /* 0x000000040e1a9825 */ /* 0x001fe200078e0216 */
[----:B------:R-:W-:-:S05]  /*8bb0*/  ISETP.GT.AND P0, PT, R0, R5, PT ;  /* 0x000000050000720c */ /* 0x000fca0003f04270 */
[----:B------:R-:W0:Y:S01]  /*8bc0*/  @!P1 LDC.64 R22, c[0x0][0x398] ;  /* 0x0000e600ff169b82 */ /* 0x000e220000000a00 */
[----:B------:R-:W2:Y:S01]  /*8bd0*/  @!P1 LDG.E R29, desc[UR12][R26.64] ;  /* 0x0000000c1a1d9981 */ /* 0x000ea2000c1e1900 */
[----:B------:R-:W-:Y:S02]  /*8be0*/  ISETP.GT.U32.OR P0, PT, R24, 0x7ffffffe, P0 ;  /* 0x7ffffffe1800780c */ /* 0x000fe40000704470 */
[----:B------:R-:W-:-:S04]  /*8bf0*/  @!P1 IADD3 R31, P3, PT, R2, R5, RZ ;  /* 0x00000005021f9210 */ /* 0x000fc80007f7e0ff */
[----:B------:R-:W-:-:S07]  /*8c00*/  @!P1 LEA.HI.X.SX32 R32, R2, R9, 0x1, P3 ;  /* 0x0000000902209211 */ /* 0x000fce00018f0eff */
[----:B------:R-:W1:Y:S01]  /*8c10*/  @!P0 LDC.64 R24, c[0x0][0x398] ;  /* 0x0000e600ff188b82 */ /* 0x000e620000000a00 */
[----:B0-----:R-:W-:-:S04]  /*8c20*/  @!P1 LEA R22, P3, R31, R22, 0x2 ;  /* 0x000000161f169211 */ /* 0x001fc800078610ff */
[----:B------:R-:W-:Y:S01]  /*8c30*/  @!P1 LEA.HI.X R23, R31, R23, R32, 0x2, P3 ;  /* 0x000000171f179211 */ /* 0x000fe200018f1420 */
[----:B-1----:R-:W-:Y:S01]  /*8c40*/  @!P0 IMAD.WIDE R34, R21, 0x4, R24 ;  /* 0x0000000415228825 */ /* 0x002fe200078e0218 */
[----:B------:R-:W-:-:S03]  /*8c50*/  IADD3 R24, PT, PT, R0, 0x1, RZ ;  /* 0x0000000100187810 */ /* 0x000fc60007ffe0ff */
[----:B--2---:R0:W-:Y:S04]  /*8c60*/  @!P1 STG.E desc[UR12][R22.64+0x4], R29 ;  /* 0x0000041d16009986 */ /* 0x0041e8000c10190c */
[----:B------:R-:W2:Y:S01]  /*8c70*/  @!P0 LDG.E R35, desc[UR12][R34.64] ;  /* 0x0000000c22238981 */ /* 0x000ea2000c1e1900 */
[-C--:B------:R-:W-:Y:S02]  /*8c80*/  ISETP.GT.AND P1, PT, R24, R5.reuse, PT ;  /* 0x000000051800720c */ /* 0x080fe40003f24270 */
[----:B------:R-:W-:Y:S02]  /*8c90*/  @!P0 IADD3 R31, P3, PT, R20, R5, RZ ;  /* 0x00000005141f8210 */ /* 0x000fe40007f7e0ff */
[----:B------:R-:W-:Y:S02]  /*8ca0*/  ISETP.LT.OR P1, PT, R24, 0x1, P1 ;  /* 0x000000011800780c */ /* 0x000fe40000f21670 */
[----:B------:R-:W1:Y:S01]  /*8cb0*/  @!P0 LDC.64 R24, c[0x0][0x398] ;  /* 0x0000e600ff188b82 */ /* 0x000e620000000a00 */
[----:B------:R-:W-:-:S10]  /*8cc0*/  @!P0 LEA.HI.X.SX32 R32, R20, R9, 0x1, P3 ;  /* 0x0000000914208211 */ /* 0x000fd400018f0eff */
[----:B------:R-:W3:Y:S01]  /*8cd0*/  @!P1 LDC.64 R26, c[0x0][0x398] ;  /* 0x0000e600ff1a9b82 */ /* 0x000ee20000000a00 */
[----:B-1----:R-:W-:-:S04]  /*8ce0*/  @!P0 LEA R24, P3, R31, R24, 0x2 ;  /* 0x000000181f188211 */ /* 0x002fc800078610ff */
[----:B------:R-:W-:Y:S01]  /*8cf0*/  @!P0 LEA.HI.X R25, R31, R25, R32, 0x2, P3 ;  /* 0x000000191f198211 */ /* 0x000fe200018f1420 */
[----:B---3--:R-:W-:-:S04]  /*8d00*/  @!P1 IMAD.WIDE R32, R17, 0x4, R26 ;  /* 0x0000000411209825 */ /* 0x008fc800078e021a */
[----:B0-----:R-:W-:Y:S01]  /*8d10*/  VIADD R22, R0, 0x2 ;  /* 0x0000000200167836 */ /* 0x001fe20000000000 */
[----:B--2---:R0:W-:Y:S04]  /*8d20*/  @!P0 STG.E desc[UR12][R24.64+0x4], R35 ;  /* 0x0000042318008986 */ /* 0x0041e8000c10190c */
[----:B------:R-:W2:Y:S01]  /*8d30*/  @!P1 LDG.E R33, desc[UR12][R32.64] ;  /* 0x0000000c20219981 */ /* 0x000ea2000c1e1900 */
[-C--:B------:R-:W-:Y:S02]  /*8d40*/  ISETP.GT.AND P0, PT, R22, R5.reuse, PT ;  /* 0x000000051600720c */ /* 0x080fe40003f04270 */
[----:B------:R-:W-:Y:S02]  /*8d50*/  @!P1 IADD3 R29, P3, PT, R8, R5, RZ ;  /* 0x00000005081d9210 */ /* 0x000fe40007f7e0ff */
[----:B------:R-:W-:-:S02]  /*8d60*/  ISETP.LT.OR P0, PT, R22, 0x1, P0 ;  /* 0x000000011600780c */ /* 0x000fc40000701670 */
[----:B------:R-:W1:Y:S01]  /*8d70*/  @!P1 LDC.64 R22, c[0x0][0x398] ;  /* 0x0000e600ff169b82 */ /* 0x000e620000000a00 */
[----:B------:R-:W-:-:S10]  /*8d80*/  @!P1 LEA.HI.X.SX32 R34, R8, R9, 0x1, P3 ;  /* 0x0000000908229211 */ /* 0x000fd400018f0eff */
[----:B------:R-:W3:Y:S08]  /*8d90*/  @!P0 LDC.64 R26, c[0x0][0x398] ;  /* 0x0000e600ff1a8b82 */ /* 0x000ef00000000a00 */
[----:B0-----:R-:W0:Y:S01]  /*8da0*/  @!P0 LDC.64 R24, c[0x0][0x398] ;  /* 0x0000e600ff188b82 */ /* 0x001e220000000a00 */
[----:B-1----:R-:W-:-:S04]  /*8db0*/  @!P1 LEA R22, P3, R29, R22, 0x2 ;  /* 0x000000161d169211 */ /* 0x002fc800078610ff */
[----:B------:R-:W-:Y:S01]  /*8dc0*/  @!P1 LEA.HI.X R23, R29, R23, R34, 0x2, P3 ;  /* 0x000000171d179211 */ /* 0x000fe200018f1422 */
[----:B---3--:R-:W-:-:S04]  /*8dd0*/  @!P0 IMAD.WIDE R26, R19, 0x4, R26 ;  /* 0x00000004131a8825 */ /* 0x008fc800078e021a */
[----:B--2---:R1:W-:Y:S04]  /*8de0*/  @!P1 STG.E desc[UR12][R22.64+0x4], R33 ;  /* 0x0000042116009986 */ /* 0x0043e8000c10190c */
[----:B------:R-:W2:Y:S01]  /*8df0*/  @!P0 LDG.E R27, desc[UR12][R26.64] ;  /* 0x0000000c1a1b8981 */ /* 0x000ea2000c1e1900 */
[----:B------:R-:W-:Y:S01]  /*8e00*/  @!P0 IADD3 R29, P1, PT, R10, R5, RZ ;  /* 0x000000050a1d8210 */ /* 0x000fe20007f3e0ff */
[----:B------:R-:W-:Y:S01]  /*8e10*/  VIADD R28, R28, 0x4 ;  /* 0x000000041c1c7836 */ /* 0x000fe20000000000 */
[C---:B------:R-:W-:Y:S01]  /*8e20*/  IADD3 R20, PT, PT, R7.reuse, R20, RZ ;  /* 0x0000001407147210 */ /* 0x040fe20007ffe0ff */
[----:B------:R-:W-:Y:S01]  /*8e30*/  VIADD R0, R0, 0x4 ;  /* 0x0000000400007836 */ /* 0x000fe20000000000 */
[----:B------:R-:W-:Y:S01]  /*8e40*/  @!P0 LEA.HI.X.SX32 R32, R10, R9, 0x1, P1 ;  /* 0x000000090a208211 */ /* 0x000fe200008f0eff */
[----:B------:R-:W-:Y:S01]  /*8e50*/  IMAD.IADD R2, R7, 0x1, R2 ;  /* 0x0000000107027824 */ /* 0x000fe200078e0202 */
[----:B0-----:R-:W-:Y:S01]  /*8e60*/  @!P0 LEA R24, P1, R29, R24, 0x2 ;  /* 0x000000181d188211 */ /* 0x001fe200078210ff */
[C---:B------:R-:W-:Y:S01]  /*8e70*/  IMAD.IADD R8, R7.reuse, 0x1, R8 ;  /* 0x0000000107087824 */ /* 0x040fe200078e0208 */
[C---:B------:R-:W-:Y:S01]  /*8e80*/  IADD3 R17, PT, PT, R7.reuse, R17, RZ ;  /* 0x0000001107117210 */ /* 0x040fe20007ffe0ff */
[----:B------:R-:W-:Y:S01]  /*8e90*/  IMAD.IADD R10, R7, 0x1, R10 ;  /* 0x00000001070a7824 */ /* 0x000fe200078e020a */
[----:B------:R-:W-:Y:S01]  /*8ea0*/  @!P0 LEA.HI.X R25, R29, R25, R32, 0x2, P1 ;  /* 0x000000191d198211 */ /* 0x000fe200008f1420 */
[----:B------:R-:W-:-:S02]  /*8eb0*/  IMAD.IADD R14, R7, 0x1, R14 ;  /* 0x00000001070e7824 */ /* 0x000fc400078e020e */
[C---:B------:R-:W-:Y:S02]  /*8ec0*/  IMAD.IADD R21, R7.reuse, 0x1, R21 ;  /* 0x0000000107157824 */ /* 0x040fe400078e0215 */
[----:B------:R-:W-:Y:S01]  /*8ed0*/  IMAD.IADD R19, R7, 0x1, R19 ;  /* 0x0000000107137824 */ /* 0x000fe200078e0213 */
[----:B--2---:R1:W-:Y:S01]  /*8ee0*/  @!P0 STG.E desc[UR12][R24.64+0x4], R27 ;  /* 0x0000041b18008986 */ /* 0x0043e2000c10190c */
[----:B------:R-:W-:-:S13]  /*8ef0*/  ISETP.NE.AND P0, PT, R28, RZ, PT ;  /* 0x000000ff1c00720c */ /* 0x000fda0003f05270 */
[----:B-1----:R-:W-:Y:S05]  /*8f00*/  @P0 BRA `(.L_x_629) ;  /* 0xfffffffc00100947 */ /* 0x002fea000383ffff */
.L_x_628:
[----:B------:R-:W-:Y:S05]  /*8f10*/  @!P2 BRA `(.L_x_627) ;  /* 0x000000000064a947 */ /* 0x000fea0003800000 */
[----:B------:R-:W-:Y:S01]  /*8f20*/  IMAD.IADD R0, R11, 0x1, R6 ;  /* 0x000000010b007824 */ /* 0x000fe200078e0206 */
[----:B---3--:R-:W-:Y:S01]  /*8f30*/  SHF.R.S32.HI R19, RZ, 0x1f, R5 ;  /* 0x0000001fff137819 */ /* 0x008fe20000011405 */
[----:B------:R-:W-:Y:S01]  /*8f40*/  IMAD.MOV R4, RZ, RZ, -R4 ;  /* 0x000000ffff047224 */ /* 0x000fe200078e0a04 */
[----:B------:R-:W0:Y:S01]  /*8f50*/  LDCU UR4, c[0x3][URZ] ;  /* 0x00c00000ff0477ac */ /* 0x000e220008000800 */
[----:B------:R-:W-:-:S04]  /*8f60*/  IMAD R2, R0, UR8, RZ ;  /* 0x0000000800027c24 */ /* 0x000fc8000f8e02ff */
[----:B------:R-:W-:-:S07]  /*8f70*/  IMAD.IADD R17, R2, 0x1, R5 ;  /* 0x0000000102117824 */ /* 0x000fce00078e0205 */
.L_x_630:
[----:B0-----:R-:W-:-:S04]  /*8f80*/  MOV R5, UR4 ;  /* 0x0000000400057c02 */ /* 0x001fc80008000f00 */
[----:B------:R-:W-:-:S04]  /*8f90*/  ISETP.GT.AND P0, PT, R0, R5, PT ;  /* 0x000000050000720c */ /* 0x000fc80003f04270 */
[----:B------:R-:W-:-:S13]  /*8fa0*/  ISETP.LT.OR P0, PT, R0, 0x1, P0 ;  /* 0x000000010000780c */ /* 0x000fda0000701670 */
[----:B------:R-:W0:Y:S08]  /*8fb0*/  @!P0 LDC.64 R6, c[0x0][0x398] ;  /* 0x0000e600ff068b82 */ /* 0x000e300000000a00 */
[----:B--2---:R-:W1:Y:S01]  /*8fc0*/  @!P0 LDC.64 R20, c[0x0][0x398] ;  /* 0x0000e600ff148b82 */ /* 0x004e620000000a00 */
[----:B0-----:R-:W-:-:S06]  /*8fd0*/  @!P0 IMAD.WIDE R6, R17, 0x4, R6 ;  /* 0x0000000411068825 */ /* 0x001fcc00078e0206 */
[----:B------:R-:W2:Y:S01]  /*8fe0*/  @!P0 LDG.E R7, desc[UR12][R6.64] ;  /* 0x0000000c06078981 */ /* 0x000ea2000c1e1900 */
[----:B------:R-:W-:Y:S01]  /*8ff0*/  @!P0 SHF.R.S32.HI R8, RZ, 0x1f, R2 ;  /* 0x0000001fff088819 */ /* 0x000fe20000011402 */
[----:B------:R-:W-:Y:S01]  /*9000*/  VIADD R4, R4, 0x1 ;  /* 0x0000000104047836 */ /* 0x000fe20000000000 */
[----:B------:R-:W-:Y:S01]  /*9010*/  @!P0 IADD3 R9, P1, PT, R2, R5, RZ ;  /* 0x0000000502098210 */ /* 0x000fe20007f3e0ff */
[----:B------:R-:W-:Y:S01]  /*9020*/  VIADD R0, R0, 0x1 ;  /* 0x0000000100007836 */ /* 0x000fe20000000000 */
[----:B------:R-:W-:Y:S01]  /*9030*/  IADD3 R17, PT, PT, R17, UR8, RZ ;  /* 0x0000000811117c10 */ /* 0x000fe2000fffe0ff */
[----:B------:R-:W-:Y:S02]  /*9040*/  VIADD R2, R2, UR8 ;  /* 0x0000000802027c36 */ /* 0x000fe40008000000 */
[----:B------:R-:W-:Y:S01]  /*9050*/  @!P0 IMAD.X R10, R19, 0x1, R8, P1 ;  /* 0x00000001130a8824 */ /* 0x000fe200008e0608 */
[----:B-1----:R-:W-:-:S04]  /*9060*/  @!P0 LEA R8, P1, R9, R20, 0x2 ;  /* 0x0000001409088211 */ /* 0x002fc800078210ff */
[----:B------:R-:W-:-:S05]  /*9070*/  @!P0 LEA.HI.X R9, R9, R21, R10, 0x2, P1 ;  /* 0x0000001509098211 */ /* 0x000fca00008f140a */
[----:B--2---:R1:W-:Y:S01]  /*9080*/  @!P0 STG.E desc[UR12][R8.64+0x4], R7 ;  /* 0x0000040708008986 */ /* 0x0043e2000c10190c */
[----:B------:R-:W-:-:S13]  /*9090*/  ISETP.NE.AND P0, PT, R4, RZ, PT ;  /* 0x000000ff0400720c */ /* 0x000fda0003f05270 */
[----:B-1----:R-:W-:Y:S05]  /*90a0*/  @P0 BRA `(.L_x_630) ;  /* 0xfffffffc00b40947 */ /* 0x002fea000383ffff */
.L_x_627:
[----:B------:R-:W-:-:S13]  /*90b0*/  ISETP.GT.U32.AND P0, PT, R30, 0x7ffffffe, PT ;  /* 0x7ffffffe1e00780c */ /* 0x000fda0003f04070 */
[----:B------:R-:W-:Y:S05]  /*90c0*/  @P0 BRA `(.L_x_631) ;  /* 0x0000000c00b00947 */ /* 0x000fea0003800000 */
[----:B------:R-:W-:Y:S01]  /*90d0*/  ISETP.GE.U32.AND P0, PT, R30, 0x3, PT ;  /* 0x000000031e00780c */ /* 0x000fe20003f06070 */
[----:B------:R-:W-:Y:S01]  /*90e0*/  IMAD.U32 R0, RZ, RZ, UR8 ;  /* 0x00000008ff007e24 */ /* 0x000fe2000f8e00ff */
[----:B------:R-:W-:Y:S01]  /*90f0*/  ULOP3.LUT UR10, UR7, 0x3, URZ, 0xc0, !UPT ;  /* 0x00000003070a7892 */ /* 0x000fe2000f8ec0ff */
[----:B------:R-:W-:Y:S02]  /*9100*/  UMOV UR4, URZ ;  /* 0x000000ff00047c82 */ /* 0x000fe40008000000 */
[----:B------:R-:W-:-:S08]  /*9110*/  IMAD R0, R5, R0, UR8 ;  /* 0x0000000805007e24 */ /* 0x000fd0000f8e0200 */
[----:B------:R-:W-:Y:S05]  /*9120*/  @!P0 BRA `(.L_x_632) ;  /* 0x0000000c00488947 */ /* 0x000fea0003800000 */
[----:B------:R-:W0:Y:S01]  /*9130*/  LDC.64 R6, c[0x0][0x398] ;  /* 0x0000e600ff067b82 */ /* 0x000e220000000a00 */
[----:B------:R-:W-:Y:S01]  /*9140*/  ULOP3.LUT UR4, UR7, 0xfffffffc, URZ, 0xc0, !UPT ;  /* 0xfffffffc07047892 */ /* 0x000fe2000f8ec0ff */
[----:B------:R-:W-:Y:S01]  /*9150*/  IMAD.MOV.U32 R9, RZ, RZ, RZ ;  /* 0x000000ffff097224 */ /* 0x000fe200078e00ff */
[----:B------:R-:W1:Y:S02]  /*9160*/  LDCU UR14, c[0x3][URZ] ;  /* 0x00c00000ff0e77ac */ /* 0x000e640008000800 */
[----:B------:R-:W-:-:S04]  /*9170*/  UIADD3 UR9, UPT, UPT, -UR4, URZ, URZ ;  /* 0x000000ff04097290 */ /* 0x000fc8000fffe1ff */
[----:B------:R-:W-:-:S09]  /*9180*/  UISETP.GE.AND UP0, UPT, UR9, URZ, UPT ;  /* 0x000000ff0900728c */ /* 0x000fd2000bf06270 */
[----:B------:R-:W-:Y:S05]  /*9190*/  BRA.U UP0, `(.L_x_633) ;  /* 0x0000000900b47547 */ /* 0x000fea000b800000 */
[----:B------:R-:W-:Y:S02]  /*91a0*/  UIADD3 UR11, UPT, UPT, -UR9, URZ, URZ ;  /* 0x000000ff090b7290 */ /* 0x000fe4000fffe1ff */
[----:B------:R-:W-:Y:S02]  /*91b0*/  UPLOP3.LUT UP0, UPT, UPT, UPT, UPT, 0x80, 0x8 ;  /* 0x000000000008789c */ /* 0x000fe40003f0f070 */
[----:B------:R-:W-:-:S09]  /*91c0*/  UISETP.GT.AND UP1, UPT, UR11, 0xc, UPT ;  /* 0x0000000c0b00788c */ /* 0x000fd2000bf24270 */
[----:B------:R-:W-:Y:S05]  /*91d0*/  BRA.U !UP1, `(.L_x_634) ;  /* 0x0000000509b07547 */ /* 0x000fea000b800000 */
[----:B--23--:R-:W2:Y:S01]  /*91e0*/  LDC.64 R20, c[0x0][0x398] ;  /* 0x0000e600ff147b82 */ /* 0x00cea20000000a00 */
[----:B------:R-:W3:Y:S01]  /*91f0*/  LDCU UR11, c[0x3][URZ] ;  /* 0x00c00000ff0b77ac */ /* 0x000ee20008000800 */
[----:B------:R-:W-:-:S11]  /*9200*/  UPLOP3.LUT UP0, UPT, UPT, UPT, UPT, 0x40, 0x4 ;  /* 0x000000000004789c */ /* 0x000fd60003f0e870 */
.L_x_635:
[----:B------:R-:W-:Y:S02]  /*9210*/  IMAD.IADD R2, R12, 0x1, R9 ;  /* 0x000000010c027824 */ /* 0x000fe400078e0209 */
[----:B---3--:R-:W-:-:S05]  /*9220*/  IMAD.U32 R5, RZ, RZ, UR11 ;  /* 0x0000000bff057e24 */ /* 0x008fca000f8e00ff */
[-C--:B------:R-:W-:Y:S02]  /*9230*/  ISETP.GT.AND P0, PT, R2, R5.reuse, PT ;  /* 0x000000050200720c */ /* 0x080fe40003f04270 */
[----:B------:R-:W-:Y:S02]  /*9240*/  IADD3 R4, PT, PT, R0, -R5, R2 ;  /* 0x8000000500047210 */ /* 0x000fe40007ffe002 */
[----:B------:R-:W-:Y:S02]  /*9250*/  ISETP.LT.OR P0, PT, R2, 0x1, P0 ;  /* 0x000000010200780c */ /* 0x000fe40000701670 */
[----:B------:R-:W-:-:S05]  /*9260*/  IADD3 R27, PT, PT, R4, -0x2, RZ ;  /* 0xfffffffe041b7810 */ /* 0x000fca0007ffe0ff */
[----:B--2---:R-:W-:-:S06]  /*9270*/  IMAD.WIDE R26, R27, 0x4, R20 ;  /* 0x000000041b1a7825 */ /* 0x004fcc00078e0214 */
[----:B------:R-:W2:Y:S01]  /*9280*/  @!P0 LDG.E R17, desc[UR12][R26.64] ;  /* 0x0000000c1a118981 */ /* 0x000ea2000c1e1900 */
[----:B------:R-:W-:Y:S02]  /*9290*/  VIADD R4, R2, 0x1 ;  /* 0x0000000102047836 */ /* 0x000fe40000000000 */
[----:B------:R-:W-:-:S03]  /*92a0*/  IMAD.U32 R23, RZ, RZ, UR8 ;  /* 0x00000008ff177e24 */ /* 0x000fc6000f8e00ff */
[----:B------:R-:W-:Y:S01]  /*92b0*/  ISETP.GT.AND P1, PT, R4, R5, PT ;  /* 0x000000050400720c */ /* 0x000fe20003f24270 */
[----:B------:R-:W-:-:S03]  /*92c0*/  IMAD.WIDE R22, R23, 0x4, R26 ;  /* 0x0000000417167825 */ /* 0x000fc600078e021a */
[C---:B------:R-:W-:Y:S01]  /*92d0*/  ISETP.GT.U32.OR P1, PT, R2.reuse, 0x7ffffffe, P1 ;  /* 0x7ffffffe0200780c */ /* 0x040fe20000f24470 */
[----:B------:R-:W-:Y:S01]  /*92e0*/  VIADD R4, R2, 0x2 ;  /* 0x0000000202047836 */ /* 0x000fe20000000000 */
[----:B--2---:R2:W-:Y:S11]  /*92f0*/  @!P0 STG.E desc[UR12][R22.64], R17 ;  /* 0x0000001116008986 */ /* 0x0045f6000c10190c */
[----:B------:R-:W3:Y:S01]  /*9300*/  @!P1 LDG.E R19, desc[UR12][R26.64+0x4] ;  /* 0x0000040c1a139981 */ /* 0x000ee2000c1e1900 */
[----:B------:R-:W-:-:S04]  /*9310*/  ISETP.GT.AND P0, PT, R4, R5, PT ;  /* 0x000000050400720c */ /* 0x000fc80003f04270 */
[----:B------:R-:W-:Y:S01]  /*9320*/  ISETP.LT.OR P0, PT, R4, 0x1, P0 ;  /* 0x000000010400780c */ /* 0x000fe20000701670 */
[----:B------:R-:W-:Y:S01]  /*9330*/  VIADD R4, R2, 0x3 ;  /* 0x0000000302047836 */ /* 0x000fe20000000000 */
[----:B---3--:R3:W-:Y:S11]  /*9340*/  @!P1 STG.E desc[UR12][R22.64+0x4], R19 ;  /* 0x0000041316009986 */ /* 0x0087f6000c10190c */
[----:B------:R-:W4:Y:S01]  /*9350*/  @!P0 LDG.E R29, desc[UR12][R26.64+0x8] ;  /* 0x0000080c1a1d8981 */ /* 0x000f22000c1e1900 */
[----:B------:R-:W-:-:S04]  /*9360*/  ISETP.GT.AND P1, PT, R4, R5, PT ;  /* 0x000000050400720c */ /* 0x000fc80003f24270 */
[----:B------:R-:W-:Y:S02]  /*9370*/  ISETP.LT.OR P1, PT, R4, 0x1, P1 ;  /* 0x000000010400780c */ /* 0x000fe40000f21670 */
[----:B------:R-:W-:-:S04]  /*9380*/  IADD3 R8, PT, PT, R12, 0x4, R9 ;  /* 0x000000040c087810 */ /* 0x000fc80007ffe009 */
[-C--:B------:R-:W-:Y:S01]  /*9390*/  IADD3 R4, PT, PT, R0, -R5.reuse, R8 ;  /* 0x8000000500047210 */ /* 0x080fe20007ffe008 */
[----:B----4-:R4:W-:Y:S06]  /*93a0*/  @!P0 STG.E desc[UR12][R22.64+0x8], R29 ;  /* 0x0000081d16008986 */ /* 0x0109ec000c10190c */
[----:B--2---:R-:W2:Y:S01]  /*93b0*/  @!P1 LDG.E R17, desc[UR12][R26.64+0xc] ;  /* 0x00000c0c1a119981 */ /* 0x004ea2000c1e1900 */
[----:B------:R-:W-:Y:S02]  /*93c0*/  ISETP.GT.AND P0, PT, R8, R5, PT ;  /* 0x000000050800720c */ /* 0x000fe40003f04270 */
[----:B------:R-:W-:-:S02]  /*93d0*/  IADD3 R25, PT, PT, R4, -0x2, RZ ;  /* 0xfffffffe04197810 */ /* 0x000fc40007ffe0ff */
[----:B------:R-:W-:-:S03]  /*93e0*/  ISETP.LT.OR P0, PT, R8, 0x1, P0 ;  /* 0x000000010800780c */ /* 0x000fc60000701670 */
[----:B------:R-:W-:-:S04]  /*93f0*/  IMAD.WIDE R24, R25, 0x4, R20 ;  /* 0x0000000419187825 */ /* 0x000fc800078e0214 */
[----:B------:R-:W-:Y:S01]  /*9400*/  VIADD R4, R2, 0x5 ;  /* 0x0000000502047836 */ /* 0x000fe20000000000 */
[----:B--2---:R2:W-:Y:S05]  /*9410*/  @!P1 STG.E desc[UR12][R22.64+0xc], R17 ;  /* 0x00000c1116009986 */ /* 0x0045ea000c10190c */
[----:B---3--:R-:W3:Y:S01]  /*9420*/  @!P0 LDG.E R19, desc[UR12][R24.64] ;  /* 0x0000000c18138981 */ /* 0x008ee2000c1e1900 */
[----:B------:R-:W-:Y:S01]  /*9430*/  ISETP.GT.AND P1, PT, R4, R5, PT ;  /* 0x000000050400720c */ /* 0x000fe20003f24270 */
[----:B------:R-:W-:-:S03]  /*9440*/  IMAD.U32 R27, RZ, RZ, UR8 ;  /* 0x00000008ff1b7e24 */ /* 0x000fc6000f8e00ff */
[----:B------:R-:W-:Y:S01]  /*9450*/  ISETP.GT.U32.OR P1, PT, R8, 0x7ffffffe, P1 ;  /* 0x7ffffffe0800780c */ /* 0x000fe20000f24470 */
[----:B------:R-:W-:-:S04]  /*9460*/  IMAD.WIDE R26, R27, 0x4, R24 ;  /* 0x000000041b1a7825 */ /* 0x000fc800078e0218 */
[----:B------:R-:W-:Y:S01]  /*9470*/  VIADD R4, R2, 0x6 ;  /* 0x0000000602047836 */ /* 0x000fe20000000000 */
[----:B---3--:R3:W-:Y:S07]  /*9480*/  @!P0 STG.E desc[UR12][R26.64], R19 ;  /* 0x000000131a008986 */ /* 0x0087ee000c10190c */
[----:B----4-:R-:W4:Y:S01]  /*9490*/  @!P1 LDG.E R29, desc[UR12][R24.64+0x4] ;  /* 0x0000040c181d9981 */ /* 0x010f22000c1e1900 */
[----:B------:R-:W-:-:S04]  /*94a0*/  ISETP.GT.AND P0, PT, R4, R5, PT ;  /* 0x000000050400720c */ /* 0x000fc80003f04270 */
[----:B------:R-:W-:Y:S01]  /*94b0*/  ISETP.LT.OR P0, PT, R4, 0x1, P0 ;  /* 0x000000010400780c */ /* 0x000fe20000701670 */
[----:B------:R-:W-:Y:S01]  /*94c0*/  VIADD R4, R2, 0x7 ;  /* 0x0000000702047836 */ /* 0x000fe20000000000 */
[----:B----4-:R4:W-:Y:S11]  /*94d0*/  @!P1 STG.E desc[UR12][R26.64+0x4], R29 ;  /* 0x0000041d1a009986 */ /* 0x0109f6000c10190c */
[----:B--2---:R-:W2:Y:S01]  /*94e0*/  @!P0 LDG.E R17, desc[UR12][R24.64+0x8] ;  /* 0x0000080c18118981 */ /* 0x004ea2000c1e1900 */
[----:B------:R-:W-:-:S04]  /*94f0*/  ISETP.GT.AND P1, PT, R4, R5, PT ;  /* 0x000000050400720c */ /* 0x000fc80003f24270 */
[----:B------:R-:W-:Y:S02]  /*9500*/  ISETP.LT.OR P1, PT, R4, 0x1, P1 ;  /* 0x000000010400780c */ /* 0x000fe40000f21670 */
[----:B------:R-:W-:-:S04]  /*9510*/  IADD3 R8, PT, PT, R12, 0x8, R9 ;  /* 0x000000080c087810 */ /* 0x000fc80007ffe009 */
[-C--:B------:R-:W-:Y:S01]  /*9520*/  IADD3 R4, PT, PT, R0, -R5.reuse, R8 ;  /* 0x8000000500047210 */ /* 0x080fe20007ffe008 */
[----:B--2---:R2:W-:Y:S06]  /*9530*/  @!P0 STG.E desc[UR12][R26.64+0x8], R17 ;  /* 0x000008111a008986 */ /* 0x0045ec000c10190c */
[----:B---3--:R-:W3:Y:S01]  /*9540*/  @!P1 LDG.E R19, desc[UR12][R24.64+0xc] ;  /* 0x00000c0c18139981 */ /* 0x008ee2000c1e1900 */
[----:B------:R-:W-:Y:S02]  /*9550*/  ISETP.GT.AND P0, PT, R8, R5, PT ;  /* 0x000000050800720c */ /* 0x000fe40003f04270 */
[----:B------:R-:W-:-:S02]  /*9560*/  IADD3 R23, PT, PT, R4, -0x2, RZ ;  /* 0xfffffffe04177810 */ /* 0x000fc40007ffe0ff */
[----:B------:R-:W-:-:S03]  /*9570*/  ISETP.LT.OR P0, PT, R8, 0x1, P0 ;  /* 0x000000010800780c */ /* 0x000fc60000701670 */
[----:B------:R-:W-:-:S04]  /*9580*/  IMAD.WIDE R22, R23, 0x4, R20 ;  /* 0x0000000417167825 */ /* 0x000fc800078e0214 */
[----:B------:R-:W-:Y:S01]  /*9590*/  VIADD R4, R2, 0x9 ;  /* 0x0000000902047836 */ /* 0x000fe20000000000 */
[----:B---3--:R3:W-:Y:S05]  /*95a0*/  @!P1 STG.E desc[UR12][R26.64+0xc], R19 ;  /* 0x00000c131a009986 */ /* 0x0087ea000c10190c */
[----:B----4-:R-:W4:Y:S01]  /*95b0*/  @!P0 LDG.E R29, desc[UR12][R22.64] ;  /* 0x0000000c161d8981 */ /* 0x010f22000c1e1900 */
[----:B------:R-:W-:Y:S01]  /*95c0*/  ISETP.GT.AND P1, PT, R4, R5, PT ;  /* 0x000000050400720c */ /* 0x000fe20003f24270 */
[----:B------:R-:W-:-:S03]  /*95d0*/  IMAD.U32 R25, RZ, RZ, UR8 ;  /* 0x00000008ff197e24 */ /* 0x000fc6000f8e00ff */
[----:B------:R-:W-:Y:S01]  /*95e0*/  ISETP.GT.U32.OR P1, PT, R8, 0x7ffffffe, P1 ;  /* 0x7ffffffe0800780c */ /* 0x000fe20000f24470 */
[----:B------:R-:W-:-:S04]  /*95f0*/  IMAD.WIDE R24, R25, 0x4, R22 ;  /* 0x0000000419187825 */ /* 0x000fc800078e0216 */
[----:B------:R-:W-:Y:S01]  /*9600*/  VIADD R4, R2, 0xa ;  /* 0x0000000a02047836 */ /* 0x000fe20000000000 */
[----:B----4-:R4:W-:Y:S07]  /*9610*/  @!P0 STG.E desc[UR12][R24.64], R29 ;  /* 0x0000001d18008986 */ /* 0x0109ee000c10190c */
[----:B--2---:R-:W2:Y:S01]  /*9620*/  @!P1 LDG.E R17, desc[UR12][R22.64+0x4] ;  /* 0x0000040c16119981 */ /* 0x004ea2000c1e1900 */
[----:B------:R-:W-:-:S04]  /*9630*/  ISETP.GT.AND P0, PT, R4, R5, PT ;  /* 0x000000050400720c */ /* 0x000fc80003f04270 */
[----:B------:R-:W-:Y:S01]  /*9640*/  ISETP.LT.OR P0, PT, R4, 0x1, P0 ;  /* 0x000000010400780c */ /* 0x000fe20000701670 */
[----:B------:R-:W-:Y:S01]  /*9650*/  VIADD R4, R2, 0xb ;  /* 0x0000000b02047836 */ /* 0x000fe20000000000 */
[----:B--2---:R2:W-:Y:S11]  /*9660*/  @!P1 STG.E desc[UR12][R24.64+0x4], R17 ;  /* 0x0000041118009986 */ /* 0x0045f6000c10190c */
[----:B---3--:R-:W3:Y:S01]  /*9670*/  @!P0 LDG.E R19, desc[UR12][R22.64+0x8] ;  /* 0x0000080c16138981 */ /* 0x008ee2000c1e1900 */
[----:B------:R-:W-:-:S04]  /*9680*/  ISETP.GT.AND P1, PT, R4, R5, PT ;  /* 0x000000050400720c */ /* 0x000fc80003f24270 */
[----:B------:R-:W-:Y:S02]  /*9690*/  ISETP.LT.OR P1, PT, R4, 0x1, P1 ;  /* 0x000000010400780c */ /* 0x000fe40000f21670 */
[----:B------:R-:W-:-:S04]  /*96a0*/  IADD3 R8, PT, PT, R12, 0xc, R9 ;  /* 0x0000000c0c087810 */ /* 0x000fc80007ffe009 */
[-C--:B------:R-:W-:Y:S01]  /*96b0*/  IADD3 R4, PT, PT, R0, -R5.reuse, R8 ;  /* 0x8000000500047210 */ /* 0x080fe20007ffe008 */
[----:B---3--:R3:W-:Y:S06]  /*96c0*/  @!P0 STG.E desc[UR12][R24.64+0x8], R19 ;  /* 0x0000081318008986 */ /* 0x0087ec000c10190c */
[----:B----4-:R-:W4:Y:S01]  /*96d0*/  @!P1 LDG.E R29, desc[UR12][R22.64+0xc] ;  /* 0x00000c0c161d9981 */ /* 0x010f22000c1e1900 */
[----:B------:R-:W-:Y:S02]  /*96e0*/  ISETP.GT.AND P0, PT, R8, R5, PT ;  /* 0x000000050800720c */ /* 0x000fe40003f04270 */
[----:B------:R-:W-:-:S02]  /*96f0*/  IADD3 R27, PT, PT, R4, -0x2, RZ ;  /* 0xfffffffe041b7810 */ /* 0x000fc40007ffe0ff */
[----:B------:R-:W-:-:S03]  /*9700*/  ISETP.LT.OR P0, PT, R8, 0x1, P0 ;  /* 0x000000010800780c */ /* 0x000fc60000701670 */
[----:B------:R-:W-:-:S04]  /*9710*/  IMAD.WIDE R26, R27, 0x4, R20 ;  /* 0x000000041b1a7825 */ /* 0x000fc800078e0214 */
[----:B------:R-:W-:Y:S01]  /*9720*/  VIADD R4, R2, 0xd ;  /* 0x0000000d02047836 */ /* 0x000fe20000000000 */
[----:B----4-:R4:W-:Y:S05]  /*9730*/  @!P1 STG.E desc[UR12][R24.64+0xc], R29 ;  /* 0x00000c1d18009986 */ /* 0x0109ea000c10190c */
[----:B--2---:R-:W2:Y:S01]  /*9740*/  @!P0 LDG.E R17, desc[UR12][R26.64] ;  /* 0x0000000c1a118981 */ /* 0x004ea2000c1e1900 */
[----:B------:R-:W-:Y:S01]  /*9750*/  ISETP.GT.AND P1, PT, R4, R5, PT ;  /* 0x000000050400720c */ /* 0x000fe20003f24270 */
[----:B------:R-:W-:-:S03]  /*9760*/  IMAD.U32 R23, RZ, RZ, UR8 ;  /* 0x00000008ff177e24 */ /* 0x000fc6000f8e00ff */
[----:B------:R-:W-:Y:S01]  /*9770*/  ISETP.GT.U32.OR P1, PT, R8, 0x7ffffffe, P1 ;  /* 0x7ffffffe0800780c */ /* 0x000fe20000f24470 */
[----:B------:R-:W-:-:S04]  /*9780*/  IMAD.WIDE R22, R23, 0x4, R26 ;  /* 0x0000000417167825 */ /* 0x000fc800078e021a */
[----:B------:R-:W-:Y:S01]  /*9790*/  VIADD R4, R2, 0xe ;  /* 0x0000000e02047836 */ /* 0x000fe20000000000 */
[----:B--2---:R2:W-:Y:S07]  /*97a0*/  @!P0 STG.E desc[UR12][R22.64], R17 ;  /* 0x0000001116008986 */ /* 0x0045ee000c10190c */
[----:B---3--:R-:W3:Y:S01]  /*97b0*/  @!P1 LDG.E R19, desc[UR12][R26.64+0x4] ;  /* 0x0000040c1a139981 */ /* 0x008ee2000c1e1900 */
[----:B------:R-:W-:-:S04]  /*97c0*/  ISETP.GT.AND P0, PT, R4, R5, PT ;  /* 0x000000050400720c */ /* 0x000fc80003f04270 */
[----:B------:R-:W-:Y:S01]  /*97d0*/  ISETP.LT.OR P0, PT, R4, 0x1, P0 ;  /* 0x000000010400780c */ /* 0x000fe20000701670 */
[----:B------:R-:W-:Y:S01]  /*97e0*/  VIADD R2, R2, 0xf ;  /* 0x0000000f02027836 */ /* 0x000fe20000000000 */
[----:B---3--:R3:W-:Y:S11]  /*97f0*/  @!P1 STG.E desc[UR12][R22.64+0x4], R19 ;  /* 0x0000041316009986 */ /* 0x0087f6000c10190c */
[----:B----4-:R-:W4:Y:S01]  /*9800*/  @!P0 LDG.E R25, desc[UR12][R26.64+0x8] ;  /* 0x0000080c1a198981 */ /* 0x010f22000c1e1900 */
[----:B------:R-:W-:-:S04]  /*9810*/  ISETP.GT.AND P1, PT, R2, R5, PT ;  /* 0x000000050200720c */ /* 0x000fc80003f24270 */
[----:B------:R-:W-:Y:S01]  /*9820*/  ISETP.LT.OR P1, PT, R2, 0x1, P1 ;  /* 0x000000010200780c */ /* 0x000fe20000f21670 */
[----:B----4-:R3:W-:-:S12]  /*9830*/  @!P0 STG.E desc[UR12][R22.64+0x8], R25 ;  /* 0x0000081916008986 */ /* 0x0107d8000c10190c */
[----:B--2---:R-:W2:Y:S01]  /*9840*/  @!P1 LDG.E R17, desc[UR12][R26.64+0xc] ;  /* 0x00000c0c1a119981 */ /* 0x004ea2000c1e1900 */
[----:B------:R-:W-:Y:S01]  /*9850*/  UIADD3 UR9, UPT, UPT, UR9, 0x10, URZ ;  /* 0x0000001009097890 */ /* 0x000fe2000fffe0ff */
[----:B------:R-:W-:-:S03]  /*9860*/  IADD3 R9, PT, PT, R9, 0x10, RZ ;  /* 0x0000001009097810 */ /* 0x000fc60007ffe0ff */
[----:B------:R-:W-:Y:S01]  /*9870*/  UISETP.GE.AND UP1, UPT, UR9, -0xc, UPT ;  /* 0xfffffff40900788c */ /* 0x000fe2000bf26270 */
[----:B--2---:R3:W-:Y:S08]  /*9880*/  @!P1 STG.E desc[UR12][R22.64+0xc], R17 ;  /* 0x00000c1116009986 */ /* 0x0047f0000c10190c */
[----:B------:R-:W-:Y:S05]  /*9890*/  BRA.U !UP1, `(.L_x_635) ;  /* 0xfffffff9095c7547 */ /* 0x000fea000b83ffff */
.L_x_634:
[----:B------:R-:W-:-:S04]  /*98a0*/  UIADD3 UR11, UPT, UPT, -UR9, URZ, URZ ;  /* 0x000000ff090b7290 */ /* 0x000fc8000fffe1ff */
[----:B------:R-:W-:-:S09]  /*98b0*/  UISETP.GT.AND UP1, UPT, UR11, 0x4, UPT ;  /* 0x000000040b00788c */ /* 0x000fd2000bf24270 */
[----:B------:R-:W-:Y:S05]  /*98c0*/  BRA.U !UP1, `(.L_x_636) ;  /* 0x0000000109e07547 */ /* 0x000fea000b800000 */
[----:B--23--:R-:W2:Y:S01]  /*98d0*/  LDC.64 R20, c[0x0][0x398] ;  /* 0x0000e600ff147b82 */ /* 0x00cea20000000a00 */
[----:B------:R-:W-:-:S05]  /*98e0*/  IMAD.IADD R4, R12, 0x1, R9 ;  /* 0x000000010c047824 */ /* 0x000fca00078e0209 */
[-C--:B------:R-:W-:Y:S02]  /*98f0*/  ISETP.GT.AND P0, PT, R4, R5.reuse, PT ;  /* 0x000000050400720c */ /* 0x080fe40003f04270 */
[----:B------:R-:W-:Y:S02]  /*9900*/  IADD3 R2, PT, PT, R0, -R5, R4 ;  /* 0x8000000500027210 */ /* 0x000fe40007ffe004 */
[----:B------:R-:W-:-:S03]  /*9910*/  ISETP.LT.OR P0, PT, R4, 0x1, P0 ;  /* 0x000000010400780c */ /* 0x000fc60000701670 */
[----:B------:R-:W-:-:S04]  /*9920*/  VIADD R25, R2, 0xfffffffe ;  /* 0xfffffffe02197836 */ /* 0x000fc80000000000 */
[----:B--2---:R-:W-:-:S06]  /*9930*/  IMAD.WIDE R24, R25, 0x4, R20 ;  /* 0x0000000419187825 */ /* 0x004fcc00078e0214 */
[----:B------:R-:W2:Y:S01]  /*9940*/  @!P0 LDG.E R17, desc[UR12][R24.64] ;  /* 0x0000000c18118981 */ /* 0x000ea2000c1e1900 */
[----:B------:R-:W-:Y:S02]  /*9950*/  VIADD R2, R4, 0x1 ;  /* 0x0000000104027836 */ /* 0x000fe40000000000 */
[----:B------:R-:W-:-:S03]  /*9960*/  IMAD.U32 R23, RZ, RZ, UR8 ;  /* 0x00000008ff177e24 */ /* 0x000fc6000f8e00ff */
[----:B------:R-:W-:Y:S01]  /*9970*/  ISETP.GT.AND P1, PT, R2, R5, PT ;  /* 0x000000050200720c */ /* 0x000fe20003f24270 */
[----:B------:R-:W-:-:S03]  /*9980*/  IMAD.WIDE R22, R23, 0x4, R24 ;  /* 0x0000000417167825 */ /* 0x000fc600078e0218 */
[C---:B------:R-:W-:Y:S02]  /*9990*/  ISETP.GT.U32.OR P1, PT, R4.reuse, 0x7ffffffe, P1 ;  /* 0x7ffffffe0400780c */ /* 0x040fe40000f24470 */
[----:B------:R-:W-:Y:S01]  /*99a0*/  IADD3 R2, PT, PT, R4, 0x2, RZ ;  /* 0x0000000204027810 */ /* 0x000fe20007ffe0ff */
[----:B--2---:R2:W-:Y:S10]  /*99b0*/  @!P0 STG.E desc[UR12][R22.64], R17 ;  /* 0x0000001116008986 */ /* 0x0045f4000c10190c */
[----:B------:R-:W3:Y:S01]  /*99c0*/  @!P1 LDG.E R19, desc[UR12][R24.64+0x4] ;  /* 0x0000040c18139981 */ /* 0x000ee2000c1e1900 */
[----:B------:R-:W-:-:S04]  /*99d0*/  ISETP.GT.AND P0, PT, R2, R5, PT ;  /* 0x000000050200720c */ /* 0x000fc80003f04270 */
[----:B------:R-:W-:Y:S01]  /*99e0*/  ISETP.LT.OR P0, PT, R2, 0x1, P0 ;  /* 0x000000010200780c */ /* 0x000fe20000701670 */
[----:B------:R-:W-:Y:S01]  /*99f0*/  VIADD R2, R4, 0x3 ;  /* 0x0000000304027836 */ /* 0x000fe20000000000 */
[----:B---3--:R3:W-:Y:S11]  /*9a00*/  @!P1 STG.E desc[UR12][R22.64+0x4], R19 ;  /* 0x0000041316009986 */ /* 0x0087f6000c10190c */
[----:B------:R-:W4:Y:S01]  /*9a10*/  @!P0 LDG.E R27, desc[UR12][R24.64+0x8] ;  /* 0x0000080c181b8981 */ /* 0x000f22000c1e1900 */
[----:B------:R-:W-:-:S04]  /*9a20*/  ISETP.GT.AND P1, PT, R2, R5, PT ;  /* 0x000000050200720c */ /* 0x000fc80003f24270 */
[----:B------:R-:W-:Y:S01]  /*9a30*/  ISETP.LT.OR P1, PT, R2, 0x1, P1 ;  /* 0x000000010200780c */ /* 0x000fe20000f21670 */
[----:B------:R-:W-:-:S04]  /*9a40*/  VIADD R29, R9, 0x4 ;  /* 0x00000004091d7836 */ /* 0x000fc80000000000 */
[----:B------:R-:W-:Y:S01]  /*9a50*/  IMAD.IADD R4, R12, 0x1, R29 ;  /* 0x000000010c047824 */ /* 0x000fe200078e021d */
[----:B----4-:R-:W-:Y:S07]  /*9a60*/  @!P0 STG.E desc[UR12][R22.64+0x8], R27 ;  /* 0x0000081b16008986 */ /* 0x010fee000c10190c */
[----:B--2---:R-:W2:Y:S01]  /*9a70*/  @!P1 LDG.E R17, desc[UR12][R24.64+0xc] ;  /* 0x00000c0c18119981 */ /* 0x004ea2000c1e1900 */
[-C--:B------:R-:W-:Y:S02]  /*9a80*/  ISETP.GT.AND P0, PT, R4, R5.reuse, PT ;  /* 0x000000050400720c */ /* 0x080fe40003f04270 */
[----:B------:R-:W-:-:S02]  /*9a90*/  IADD3 R2, PT, PT, R0, -R5, R4 ;  /* 0x8000000500027210 */ /* 0x000fc40007ffe004 */
[----:B------:R-:W-:-:S03]  /*9aa0*/  ISETP.LT.OR P0, PT, R4, 0x1, P0 ;  /* 0x000000010400780c */ /* 0x000fc60000701670 */
[----:B------:R-:W-:-:S04]  /*9ab0*/  VIADD R9, R2, 0xfffffffe ;  /* 0xfffffffe02097836 */ /* 0x000fc80000000000 */
[----:B------:R-:W-:Y:S01]  /*9ac0*/  IMAD.WIDE R20, R9, 0x4, R20 ;  /* 0x0000000409147825 */ /* 0x000fe200078e0214 */
[----:B------:R-:W-:Y:S01]  /*9ad0*/  IADD3 R2, PT, PT, R4, 0x1, RZ ;  /* 0x0000000104027810 */ /* 0x000fe20007ffe0ff */
[----:B--2---:R2:W-:Y:S04]  /*9ae0*/  @!P1 STG.E desc[UR12][R22.64+0xc], R17 ;  /* 0x00000c1116009986 */ /* 0x0045e8000c10190c */
[----:B------:R-:W4:Y:S01]  /*9af0*/  @!P0 LDG.E R9, desc[UR12][R20.64] ;  /* 0x0000000c14098981 */ /* 0x000f22000c1e1900 */
[----:B------:R-:W-:Y:S01]  /*9b00*/  ISETP.GT.AND P1, PT, R2, R5, PT ;  /* 0x000000050200720c */ /* 0x000fe20003f24270 */
[----:B------:R-:W-:-:S03]  /*9b10*/  IMAD.U32 R25, RZ, RZ, UR8 ;  /* 0x00000008ff197e24 */ /* 0x000fc6000f8e00ff */
[----:B------:R-:W-:Y:S01]  /*9b20*/  ISETP.GT.U32.OR P1, PT, R4, 0x7ffffffe, P1 ;  /* 0x7ffffffe0400780c */ /* 0x000fe20000f24470 */
[----:B------:R-:W-:-:S04]  /*9b30*/  IMAD.WIDE R24, R25, 0x4, R20 ;  /* 0x0000000419187825 */ /* 0x000fc800078e0214 */
[----:B------:R-:W-:Y:S01]  /*9b40*/  VIADD R2, R4, 0x2 ;  /* 0x0000000204027836 */ /* 0x000fe20000000000 */
[----:B----4-:R4:W-:Y:S07]  /*9b50*/  @!P0 STG.E desc[UR12][R24.64], R9 ;  /* 0x0000000918008986 */ /* 0x0109ee000c10190c */
[----:B---3--:R-:W3:Y:S01]  /*9b60*/  @!P1 LDG.E R19, desc[UR12][R20.64+0x4] ;  /* 0x0000040c14139981 */ /* 0x008ee2000c1e1900 */
[----:B------:R-:W-:-:S04]  /*9b70*/  ISETP.GT.AND P0, PT, R2, R5, PT ;  /* 0x000000050200720c */ /* 0x000fc80003f04270 */
[----:B------:R-:W-:Y:S01]  /*9b80*/  ISETP.LT.OR P0, PT, R2, 0x1, P0 ;  /* 0x000000010200780c */ /* 0x000fe20000701670 */
[----:B------:R-:W-:Y:S01]  /*9b90*/  VIADD R2, R4, 0x3 ;  /* 0x0000000304027836 */ /* 0x000fe20000000000 */
[----:B---3--:R3:W-:Y:S11]  /*9ba0*/  @!P1 STG.E desc[UR12][R24.64+0x4], R19 ;  /* 0x0000041318009986 */ /* 0x0087f6000c10190c */
[----:B--2---:R-:W2:Y:S01]  /*9bb0*/  @!P0 LDG.E R17, desc[UR12][R20.64+0x8] ;  /* 0x0000080c14118981 */ /* 0x004ea2000c1e1900 */
[----:B------:R-:W-:-:S04]  /*9bc0*/  ISETP.GT.AND P1, PT, R2, R5, PT ;  /* 0x000000050200720c */ /* 0x000fc80003f24270 */
[----:B------:R-:W-:Y:S01]  /*9bd0*/  ISETP.LT.OR P1, PT, R2, 0x1, P1 ;  /* 0x000000010200780c */ /* 0x000fe20000f21670 */
[----:B--2---:R3:W-:-:S12]  /*9be0*/  @!P0 STG.E desc[UR12][R24.64+0x8], R17 ;  /* 0x0000081118008986 */ /* 0x0047d8000c10190c */
[----:B------:R-:W2:Y:S01]  /*9bf0*/  @!P1 LDG.E R23, desc[UR12][R20.64+0xc] ;  /* 0x00000c0c14179981 */ /* 0x000ea2000c1e1900 */
[----:B------:R-:W-:Y:S01]  /*9c00*/  UIADD3 UR9, UPT, UPT, UR9, 0x4, URZ ;  /* 0x0000000409097890 */ /* 0x000fe2000fffe0ff */
[----:B----4-:R-:W-:Y:S01]  /*9c10*/  VIADD R9, R29, 0x4 ;  /* 0x000000041d097836 */ /* 0x010fe20000000000 */
[----:B------:R-:W-:Y:S02]  /*9c20*/  UPLOP3.LUT UP0, UPT, UPT, UPT, UPT, 0x40, 0x4 ;  /* 0x000000000004789c */ /* 0x000fe40003f0e870 */
[----:B------:R-:W-:Y:S01]  /*9c30*/  UIADD3 UR9, UPT, UPT, UR9, 0x4, URZ ;  /* 0x0000000409097890 */ /* 0x000fe2000fffe0ff */
[----:B--2---:R3:W-:Y:S11]  /*9c40*/  @!P1 STG.E desc[UR12][R24.64+0xc], R23 ;  /* 0x00000c1718009986 */ /* 0x0047f6000c10190c */
.L_x_636:
[----:B------:R-:W-:-:S09]  /*9c50*/  UISETP.NE.OR UP0, UPT, UR9, URZ, UP0 ;  /* 0x000000ff0900728c */ /* 0x000fd20008705670 */
[----:B------:R-:W-:Y:S05]  /*9c60*/  BRA.U !UP0, `(.L_x_632) ;  /* 0x0000000108787547 */ /* 0x000fea000b800000 */
.L_x_633:
[----:B-1----:R-:W-:Y:S01]  /*9c70*/  IMAD.U32 R5, RZ, RZ, UR14 ;  /* 0x0000000eff057e24 */ /* 0x002fe2000f8e00ff */
[----:B------:R-:W-:-:S04]  /*9c80*/  IADD3 R4, PT, PT, R12, R9, RZ ;  /* 0x000000090c047210 */ /* 0x000fc80007ffe0ff */
[-C--:B------:R-:W-:Y:S02]  /*9c90*/  ISETP.GT.AND P0, PT, R4, R5.reuse, PT ;  /* 0x000000050400720c */ /* 0x080fe40003f04270 */
[----:B------:R-:W-:Y:S02]  /*9ca0*/  IADD3 R2, PT, PT, R0, -R5, R4 ;  /* 0x8000000500027210 */ /* 0x000fe40007ffe004 */
[----:B------:R-:W-:-:S03]  /*9cb0*/  ISETP.LT.OR P0, PT, R4, 0x1, P0 ;  /* 0x000000010400780c */ /* 0x000fc60000701670 */
[----:B--23--:R-:W-:-:S04]  /*9cc0*/  VIADD R21, R2, 0xfffffffe ;  /* 0xfffffffe02157836 */ /* 0x00cfc80000000000 */
[----:B0-----:R-:W-:-:S06]  /*9cd0*/  IMAD.WIDE R20, R21, 0x4, R6 ;  /* 0x0000000415147825 */ /* 0x001fcc00078e0206 */
[----:B----4-:R-:W2:Y:S01]  /*9ce0*/  @!P0 LDG.E R17, desc[UR12][R20.64] ;  /* 0x0000000c14118981 */ /* 0x010ea2000c1e1900 */
[----:B------:R-:W-:Y:S02]  /*9cf0*/  VIADD R2, R4, 0x1 ;  /* 0x0000000104027836 */ /* 0x000fe40000000000 */
[----:B------:R-:W-:-:S03]  /*9d00*/  IMAD.U32 R23, RZ, RZ, UR8 ;  /* 0x00000008ff177e24 */ /* 0x000fc6000f8e00ff */
[----:B------:R-:W-:Y:S01]  /*9d10*/  ISETP.GT.AND P1, PT, R2, R5, PT ;  /* 0x000000050200720c */ /* 0x000fe20003f24270 */
[----:B------:R-:W-:-:S03]  /*9d20*/  IMAD.WIDE R22, R23, 0x4, R20 ;  /* 0x0000000417167825 */ /* 0x000fc600078e0214 */
[C---:B------:R-:W-:Y:S02]  /*9d30*/  ISETP.GT.U32.OR P1, PT, R4.reuse, 0x7ffffffe, P1 ;  /* 0x7ffffffe0400780c */ /* 0x040fe40000f24470 */
[----:B------:R-:W-:Y:S01]  /*9d40*/  IADD3 R2, PT, PT, R4, 0x2, RZ ;  /* 0x0000000204027810 */ /* 0x000fe20007ffe0ff */
[----:B--2---:R0:W-:Y:S10]  /*9d50*/  @!P0 STG.E desc[UR12][R22.64], R17 ;  /* 0x0000001116008986 */ /* 0x0041f4000c10190c */
[----:B------:R-:W2:Y:S01]  /*9d60*/  @!P1 LDG.E R19, desc[UR12][R20.64+0x4] ;  /* 0x0000040c14139981 */ /* 0x000ea2000c1e1900 */
[----:B------:R-:W-:-:S04]  /*9d70*/  ISETP.GT.AND P0, PT, R2, R5, PT ;  /* 0x000000050200720c */ /* 0x000fc80003f04270 */
[----:B------:R-:W-:Y:S01]  /*9d80*/  ISETP.LT.OR P0, PT, R2, 0x1, P0 ;  /* 0x000000010200780c */ /* 0x000fe20000701670 */
[----:B------:R-:W-:Y:S01]  /*9d90*/  VIADD R2, R4, 0x3 ;  /* 0x0000000304027836 */ /* 0x000fe20000000000 */
[----:B--2---:R4:W-:Y:S11]  /*9da0*/  @!P1 STG.E desc[UR12][R22.64+0x4], R19 ;  /* 0x0000041316009986 */ /* 0x0049f6000c10190c */
[----:B------:R-:W2:Y:S01]  /*9db0*/  @!P0 LDG.E R25, desc[UR12][R20.64+0x8] ;  /* 0x0000080c14198981 */ /* 0x000ea2000c1e1900 */
[----:B------:R-:W-:-:S04]  /*9dc0*/  ISETP.GT.AND P1, PT, R2, R5, PT ;  /* 0x000000050200720c */ /* 0x000fc80003f24270 */
[----:B------:R-:W-:Y:S01]  /*9dd0*/  ISETP.LT.OR P1, PT, R2, 0x1, P1 ;  /* 0x000000010200780c */ /* 0x000fe20000f21670 */
[----:B--2---:R4:W-:-:S12]  /*9de0*/  @!P0 STG.E desc[UR12][R22.64+0x8], R25 ;  /* 0x0000081916008986 */ /* 0x0049d8000c10190c */
[----:B0-----:R-:W2:Y:S01]  /*9df0*/  @!P1 LDG.E R17, desc[UR12][R20.64+0xc] ;  /* 0x00000c0c14119981 */ /* 0x001ea2000c1e1900 */
[----:B------:R-:W-:Y:S01]  /*9e00*/  UIADD3 UR9, UPT, UPT, UR9, 0x4, URZ ;  /* 0x0000000409097890 */ /* 0x000fe2000fffe0ff */
[----:B------:R-:W-:-:S03]  /*9e10*/  VIADD R9, R9, 0x4 ;  /* 0x0000000409097836 */ /* 0x000fc60000000000 */
[----:B------:R-:W-:Y:S01]  /*9e20*/  UISETP.NE.AND UP0, UPT, UR9, URZ, UPT ;  /* 0x000000ff0900728c */ /* 0x000fe2000bf05270 */
[----:B--2---:R4:W-:Y:S08]  /*9e30*/  @!P1 STG.E desc[UR12][R22.64+0xc], R17 ;  /* 0x00000c1116009986 */ /* 0x0049f0000c10190c */
[----:B------:R-:W-:Y:S05]  /*9e40*/  BRA.U UP0, `(.L_x_633) ;  /* 0xfffffffd00887547 */ /* 0x000fea000b83ffff */
.L_x_632:
[----:B------:R-:W-:-:S09]  /*9e50*/  UISETP.NE.AND UP0, UPT, UR10, URZ, UPT ;  /* 0x000000ff0a00728c */ /* 0x000fd2000bf05270 */
[----:B------:R-:W-:Y:S05]  /*9e60*/  BRA.U !UP0, `(.L_x_631) ;  /* 0x0000000108487547 */ /* 0x000fea000b800000 */
[----:B------:R-:W0:Y:S01]  /*9e70*/  LDCU UR11, c[0x3][URZ] ;  /* 0x00c00000ff0b77ac */ /* 0x000e220008000800 */
[----:B------:R-:W-:-:S12]  /*9e80*/  UIADD3 UR9, UPT, UPT, -UR10, URZ, URZ ;  /* 0x000000ff0a097290 */ /* 0x000fd8000fffe1ff */
.L_x_637:
[----:B------:R-:W-:Y:S02]  /*9e90*/  VIADD R2, R12, UR4 ;  /* 0x000000040c027c36 */ /* 0x000fe40008000000 */
[----:B0-----:R-:W-:-:S05]  /*9ea0*/  IMAD.U32 R5, RZ, RZ, UR11 ;  /* 0x0000000bff057e24 */ /* 0x001fca000f8e00ff */
[----:B------:R-:W-:-:S04]  /*9eb0*/  ISETP.GT.AND P0, PT, R2, R5, PT ;  /* 0x000000050200720c */ /* 0x000fc80003f04270 */
[----:B------:R-:W-:-:S13]  /*9ec0*/  ISETP.LT.OR P0, PT, R2, 0x1, P0 ;  /* 0x000000010200780c */ /* 0x000fda0000701670 */
[----:B------:R-:W0:Y:S01]  /*9ed0*/  @!P0 LDC.64 R6, c[0x0][0x398] ;  /* 0x0000e600ff068b82 */ /* 0x000e220000000a00 */
[----:B------:R-:W-:-:S04]  /*9ee0*/  @!P0 IADD3 R2, PT, PT, R0, -R5, R2 ;  /* 0x8000000500028210 */ /* 0x000fc80007ffe002 */
[----:B------:R-:W-:-:S05]  /*9ef0*/  @!P0 IADD3 R9, PT, PT, R2, -0x2, RZ ;  /* 0xfffffffe02098810 */ /* 0x000fca0007ffe0ff */
[----:B0-----:R-:W-:-:S05]  /*9f00*/  @!P0 IMAD.WIDE R6, R9, 0x4, R6 ;  /* 0x0000000409068825 */ /* 0x001fca00078e0206 */
[----:B---34-:R-:W3:Y:S01]  /*9f10*/  @!P0 LDG.E R17, desc[UR12][R6.64] ;  /* 0x0000000c06118981 */ /* 0x018ee2000c1e1900 */
[----:B------:R-:W-:Y:S01]  /*9f20*/  IMAD.U32 R9, RZ, RZ, UR8 ;  /* 0x00000008ff097e24 */ /* 0x000fe2000f8e00ff */
[----:B------:R-:W-:Y:S02]  /*9f30*/  UIADD3 UR9, UPT, UPT, UR9, 0x1, URZ ;  /* 0x0000000109097890 */ /* 0x000fe4000fffe0ff */
[----:B------:R-:W-:Y:S01]  /*9f40*/  UIADD3 UR4, UPT, UPT, UR4, 0x1, URZ ;  /* 0x0000000104047890 */ /* 0x000fe2000fffe0ff */
[----:B------:R-:W-:Y:S01]  /*9f50*/  @!P0 IMAD.WIDE R8, R9, 0x4, R6 ;  /* 0x0000000409088825 */ /* 0x000fe200078e0206 */
[----:B------:R-:W-:-:S04]  /*9f60*/  UISETP.NE.AND UP0, UPT, UR9, URZ, UPT ;  /* 0x000000ff0900728c */ /* 0x000fc8000bf05270 */
[----:B---3--:R0:W-:Y:S05]  /*9f70*/  @!P0 STG.E desc[UR12][R8.64], R17 ;  /* 0x0000001108008986 */ /* 0x0081ea000c10190c */
[----:B------:R-:W-:Y:S05]  /*9f80*/  BRA.U UP0, `(.L_x_637) ;  /* 0xfffffffd00c07547 */ /* 0x000fea000b83ffff */
.L_x_631:
[----:B--23--:R-:W0:Y:S01]  /*9f90*/  LDC.64 R20, c[0x0][0x398] ;  /* 0x0000e600ff147b82 */ /* 0x00ce220000000a00 */
[C---:B------:R-:W-:Y:S02]  /*9fa0*/  VIADD R0, R5.reuse, 0x1 ;  /* 0x0000000105007836 */ /* 0x040fe40000000000 */
[----:B------:R-:W-:-:S03]  /*9fb0*/  VIADD R2, R5, 0x2 ;  /* 0x0000000205027836 */ /* 0x000fc60000000000 */
[----:B------:R-:W-:Y:S01]  /*9fc0*/  ISETP.NE.AND P0, PT, R0, RZ, PT ;  /* 0x000000ff0000720c */ /* 0x000fe20003f05270 */
[----:B------:R-:W-:-:S04]  /*9fd0*/  IMAD R4, R2, R5, R2 ;  /* 0x0000000502047224 */ /* 0x000fc800078e0202 */
[----:B------:R-:W-:-:S08]  /*9fe0*/  IMAD.IADD R0, R0, 0x1, R4 ;  /* 0x0000000100007824 */ /* 0x000fd000078e0204 */
[----:B----4-:R-:W2:Y:S01]  /*9ff0*/  @P0 LDC.64 R22, c[0x0][0x398] ;  /* 0x0000e600ff160b82 */ /* 0x010ea20000000a00 */
[----:B0-----:R-:W-:-:S05]  /*a000*/  @!P0 IMAD.WIDE.U32 R6, R0, 0x4, R20 ;  /* 0x0000000400068825 */ /* 0x001fca00078e0014 */
[----:B------:R-:W3:Y:S01]  /*a010*/  @!P0 LDG.E R2, desc[UR12][R6.64+0x4] ;  /* 0x0000040c06028981 */ /* 0x000ee2000c1e1900 */
[----:B------:R-:W-:Y:S02]  /*a020*/  @P0 IADD3 R9, PT, PT, R4, R5, RZ ;  /* 0x0000000504090210 */ /* 0x000fe40007ffe0ff */
[----:B------:R-:W-:-:S03]  /*a030*/  @P0 IADD3 R19, PT, PT, R0, -0x2, -R5 ;  /* 0xfffffffe00130810 */ /* 0x000fc60007ffe805 */
[----:B------:R-:W-:-:S04]  /*a040*/  @P0 IMAD.WIDE R8, R9, 0x4, R20 ;  /* 0x0000000409080825 */ /* 0x000fc800078e0214 */
[----:B------:R-:W-:-:S04]  /*a050*/  @P0 IMAD.WIDE R20, R19, 0x4, R20 ;  /* 0x0000000413140825 */ /* 0x000fc800078e0214 */
[----:B---3--:R-:W-:-:S04]  /*a060*/  @!P0 FADD R2, R2, R2 ;  /* 0x0000000202028221 */ /* 0x008fc80000000000 */
[----:B------:R-:W-:-:S05]  /*a070*/  @!P0 FMUL R17, R2, 0.5 ;  /* 0x3f00000002118820 */ /* 0x000fca0000400000 */
[----:B------:R3:W-:Y:S04]  /*a080*/  @!P0 STG.E desc[UR12][R6.64], R17 ;  /* 0x0000001106008986 */ /* 0x0007e8000c10190c */
[----:B------:R-:W4:Y:S04]  /*a090*/  @P0 LDG.E R8, desc[UR12][R8.64] ;  /* 0x0000000c08080981 */ /* 0x000f28000c1e1900 */
[----:B------:R-:W4:Y:S01]  /*a0a0*/  @P0 LDG.E R21, desc[UR12][R20.64] ;  /* 0x0000000c14150981 */ /* 0x000f22000c1e1900 */
[----:B------:R-:W-:Y:S02]  /*a0b0*/  @P0 SHF.R.S32.HI R0, RZ, 0x1f, R4 ;  /* 0x0000001fff000819 */ /* 0x000fe40000011404 */
[----:B------:R-:W-:-:S04]  /*a0c0*/  @P0 IADD3 R2, P1, PT, R4, R5, RZ ;  /* 0x0000000504020210 */ /* 0x000fc80007f3e0ff */
[----:B------:R-:W-:Y:S02]  /*a0d0*/  @P0 LEA.HI.X.SX32 R4, R5, R0, 0x1, P1 ;  /* 0x0000000005040211 */ /* 0x000fe400008f0eff */
[----:B--2---:R-:W-:-:S04]  /*a0e0*/  @P0 LEA R22, P1, R2, R22, 0x2 ;  /* 0x0000001602160211 */ /* 0x004fc800078210ff */
[----:B------:R-:W-:Y:S01]  /*a0f0*/  @P0 LEA.HI.X R23, R2, R23, R4, 0x2, P1 ;  /* 0x0000001702170211 */ /* 0x000fe200008f1404 */
[----:B----4-:R-:W-:-:S04]  /*a100*/  @P0 FADD R0, R8, R21 ;  /* 0x0000001508000221 */ /* 0x010fc80000000000 */
[----:B------:R-:W-:-:S05]  /*a110*/  @P0 FMUL R19, R0, 0.5 ;  /* 0x3f00000000130820 */ /* 0x000fca0000400000 */
[----:B------:R3:W-:Y:S01]  /*a120*/  @P0 STG.E desc[UR12][R22.64+0x4], R19 ;  /* 0x0000041316000986 */ /* 0x0007e2000c10190c */
[----:B------:R-:W-:Y:S05]  /*a130*/  BRA `(.L_x_624) ;  /* 0x00000040005c7947 */ /* 0x000fea0003800000 */
.L_x_626:
[----:B------:R-:W-:-:S13]  /*a140*/  ISETP.NE.AND P1, PT, R15, RZ, PT ;  /* 0x000000ff0f00720c */ /* 0x000fda0003f25270 */
[----:B------:R-:W-:Y:S05]  /*a150*/  @P1 BRA `(.L_x_638) ;  /* 0x0000001400ac1947 */ /* 0x000fea0003800000 */
[----:B------:R-:W-:-:S13]  /*a160*/  ISETP.GT.U32.AND P0, PT, R30, 0x7ffffffe, PT ;  /* 0x7ffffffe1e00780c */ /* 0x000fda0003f04070 */
[----:B------:R-:W-:Y:S05]  /*a170*/  @P0 BRA `(.L_x_639) ;  /* 0x0000000c00c00947 */ /* 0x000fea0003800000 */
[----:B------:R-:W-:Y:S01]  /*a180*/  ISETP.GE.U32.AND P0, PT, R30, 0x3, PT ;  /* 0x000000031e00780c */ /* 0x000fe20003f06070 */
[----:B------:R-:W-:Y:S01]  /*a190*/  ULOP3.LUT UR10, UR7, 0x3, URZ, 0xc0, !UPT ;  /* 0x00000003070a7892 */ /* 0x000fe2000f8ec0ff */
[----:B------:R-:W-:-:S11]  /*a1a0*/  UMOV UR4, URZ ;  /* 0x000000ff00047c82 */ /* 0x000fd60008000000 */
[----:B------:R-:W-:Y:S05]  /*a1b0*/  @!P0 BRA `(.L_x_640) ;  /* 0x0000000c00688947 */ /* 0x000fea0003800000 */
[----:B------:R-:W0:Y:S01]  /*a1c0*/  LDC.64 R6, c[0x0][0x398] ;  /* 0x0000e600ff067b82 */ /* 0x000e220000000a00 */
[----:B------:R-:W-:Y:S01]  /*a1d0*/  ULOP3.LUT UR4, UR7, 0xfffffffc, URZ, 0xc0, !UPT ;  /* 0xfffffffc07047892 */ /* 0x000fe2000f8ec0ff */
[----:B---3--:R-:W-:Y:S01]  /*a1e0*/  IMAD.MOV.U32 R17, RZ, RZ, RZ ;  /* 0x000000ffff117224 */ /* 0x008fe200078e00ff */
[----:B------:R-:W1:Y:S02]  /*a1f0*/  LDCU UR14, c[0x3][URZ] ;  /* 0x00c00000ff0e77ac */ /* 0x000e640008000800 */
[----:B------:R-:W-:-:S04]  /*a200*/  UIADD3 UR9, UPT, UPT, -UR4, URZ, URZ ;  /* 0x000000ff04097290 */ /* 0x000fc8000fffe1ff */
[----:B------:R-:W-:-:S09]  /*a210*/  UISETP.GE.AND UP0, UPT, UR9, URZ, UPT ;  /* 0x000000ff0900728c */ /* 0x000fd2000bf06270 */
[----:B------:R-:W-:Y:S05]  /*a220*/  BRA.U UP0, `(.L_x_641) ;  /* 0x0000000900d07547 */ /* 0x000fea000b800000 */
[----:B------:R-:W-:Y:S01]  /*a230*/  UIADD3 UR11, UPT, UPT, -UR9, URZ, URZ ;  /* 0x000000ff090b7290 */ /* 0x000fe2000fffe1ff */
[----:B------:R-:W-:-:S03]  /*a240*/  PLOP3.LUT P0, PT, PT, PT, PT, 0x80, 0x8 ;  /* 0x000000000008781c */ /* 0x000fc60003f0f070 */
[----:B------:R-:W-:-:S09]  /*a250*/  UISETP.GT.AND UP0, UPT, UR11, 0xc, UPT ;  /* 0x0000000c0b00788c */ /* 0x000fd2000bf04270 */
[----:B------:R-:W-:Y:S05]  /*a260*/  BRA.U !UP0, `(.L_x_642) ;  /* 0x0000000508c47547 */ /* 0x000fea000b800000 */
[----:B------:R-:W3:Y:S01]  /*a270*/  LDC.64 R8, c[0x0][0x398] ;  /* 0x0000e600ff087b82 */ /* 0x000ee20000000a00 */
[----:B------:R-:W-:Y:S01]  /*a280*/  PLOP3.LUT P0, PT, PT, PT, PT, 0x8, 0x80 ;  /* 0x000000000080781c */ /* 0x000fe20003f0e170 */
[----:B------:R-:W4:Y:S01]  /*a290*/  LDCU UR11, c[0x3][URZ] ;  /* 0x00c00000ff0b77ac */ /* 0x000f220008000800 */
[----:B------:R-:W-:-:S11]  /*a2a0*/  NOP ;  /* 0x0000000000007918 */ /* 0x000fd60000000000 */
.L_x_643:
[----:B------:R-:W-:Y:S02]  /*a2b0*/  IMAD.IADD R0, R12, 0x1, R17 ;  /* 0x000000010c007824 */ /* 0x000fe400078e0211 */
[----:B----4-:R-:W-:Y:S02]  /*a2c0*/  IMAD.U32 R5, RZ, RZ, UR11 ;  /* 0x0000000bff057e24 */ /* 0x010fe4000f8e00ff */
[----:B--2---:R-:W-:-:S03]  /*a2d0*/  VIADD R21, R0, UR8 ;  /* 0x0000000800157c36 */ /* 0x004fc60008000000 */
[----:B------:R-:W-:Y:S01]  /*a2e0*/  ISETP.GT.AND P1, PT, R0, R5, PT ;  /* 0x000000050000720c */ /* 0x000fe20003f24270 */
[----:B---3--:R-:W-:-:S03]  /*a2f0*/  IMAD.WIDE R20, R21, 0x4, R8 ;  /* 0x0000000415147825 */ /* 0x008fc600078e0208 */
[----:B------:R-:W-:-:S13]  /*a300*/  ISETP.LT.OR P1, PT, R0, 0x1, P1 ;  /* 0x000000010000780c */ /* 0x000fda0000f21670 */
[----:B------:R-:W2:Y:S01]  /*a310*/  @!P1 LDG.E R19, desc[UR12][R20.64] ;  /* 0x0000000c14139981 */ /* 0x000ea2000c1e1900 */
[C---:B------:R-:W-:Y:S01]  /*a320*/  IADD3 R24, PT, PT, R0.reuse, 0x1, RZ ;  /* 0x0000000100187810 */ /* 0x040fe20007ffe0ff */
[----:B------:R-:W-:-:S03]  /*a330*/  @!P1 IMAD.WIDE.U32 R22, R0, 0x4, R8 ;  /* 0x0000000400169825 */ /* 0x000fc600078e0008 */
[----:B------:R-:W-:-:S04]  /*a340*/  ISETP.GT.AND P2, PT, R24, R5, PT ;  /* 0x000000051800720c */ /* 0x000fc80003f44270 */
[C---:B------:R-:W-:Y:S01]  /*a350*/  ISETP.GT.U32.OR P2, PT, R0.reuse, 0x7ffffffe, P2 ;  /* 0x7ffffffe0000780c */ /* 0x040fe20001744470 */
[----:B------:R-:W-:Y:S01]  /*a360*/  VIADD R26, R0, 0x2 ;  /* 0x00000002001a7836 */ /* 0x000fe20000000000 */
[----:B--2---:R2:W-:Y:S11]  /*a370*/  @!P1 STG.E desc[UR12][R22.64], R19 ;  /* 0x0000001316009986 */ /* 0x0045f6000c10190c */
[----:B------:R-:W3:Y:S01]  /*a380*/  @!P2 LDG.E R29, desc[UR12][R20.64+0x4] ;  /* 0x0000040c141da981 */ /* 0x000ee2000c1e1900 */
[----:B------:R-:W-:Y:S01]  /*a390*/  ISETP.GT.AND P1, PT, R26, R5, PT ;  /* 0x000000051a00720c */ /* 0x000fe20003f24270 */
[----:B------:R-:W-:-:S03]  /*a3a0*/  @!P2 IMAD.WIDE.U32 R24, R24, 0x4, R8 ;  /* 0x000000041818a825 */ /* 0x000fc600078e0008 */
[----:B------:R-:W-:Y:S01]  /*a3b0*/  ISETP.LT.OR P1, PT, R26, 0x1, P1 ;  /* 0x000000011a00780c */ /* 0x000fe20000f21670 */
[----:B------:R-:W-:Y:S01]  /*a3c0*/  VIADD R2, R0, 0x3 ;  /* 0x0000000300027836 */ /* 0x000fe20000000000 */
[----:B---3--:R3:W-:Y:S11]  /*a3d0*/  @!P2 STG.E desc[UR12][R24.64], R29 ;  /* 0x0000001d1800a986 */ /* 0x0087f6000c10190c */
[----:B------:R-:W4:Y:S01]  /*a3e0*/  @!P1 LDG.E R31, desc[UR12][R20.64+0x8] ;  /* 0x0000080c141f9981 */ /* 0x000f22000c1e1900 */
[----:B------:R-:W-:Y:S01]  /*a3f0*/  ISETP.GT.AND P2, PT, R2, R5, PT ;  /* 0x000000050200720c */ /* 0x000fe20003f44270 */
[----:B------:R-:W-:-:S03]  /*a400*/  @!P1 IMAD.WIDE.U32 R26, R26, 0x4, R8 ;  /* 0x000000041a1a9825 */ /* 0x000fc600078e0008 */
[----:B------:R-:W-:Y:S02]  /*a410*/  ISETP.LT.OR P2, PT, R2, 0x1, P2 ;  /* 0x000000010200780c */ /* 0x000fe40001741670 */
[----:B------:R-:W-:Y:S01]  /*a420*/  IADD3 R4, PT, PT, R12, 0x4, R17 ;  /* 0x000000040c047810 */ /* 0x000fe20007ffe011 */
[----:B----4-:R4:W-:Y:S10]  /*a430*/  @!P1 STG.E desc[UR12][R26.64], R31 ;  /* 0x0000001f1a009986 */ /* 0x0109f4000c10190c */
[----:B--2---:R-:W2:Y:S01]  /*a440*/  @!P2 LDG.E R19, desc[UR12][R20.64+0xc] ;  /* 0x00000c0c1413a981 */ /* 0x004ea2000c1e1900 */
[C---:B------:R-:W-:Y:S01]  /*a450*/  ISETP.GT.AND P1, PT, R4.reuse, R5, PT ;  /* 0x000000050400720c */ /* 0x040fe20003f24270 */
[----:B------:R-:W-:-:S02]  /*a460*/  VIADD R23, R4, UR8 ;  /* 0x0000000804177c36 */ /* 0x000fc40008000000 */
[----:B---3--:R-:W-:Y:S01]  /*a470*/  @!P2 IMAD.WIDE.U32 R24, R2, 0x4, R8 ;  /* 0x000000040218a825 */ /* 0x008fe200078e0008 */
[----:B------:R-:W-:-:S03]  /*a480*/  ISETP.LT.OR P1, PT, R4, 0x1, P1 ;  /* 0x000000010400780c */ /* 0x000fc60000f21670 */
[----:B------:R-:W-:-:S04]  /*a490*/  IMAD.WIDE R22, R23, 0x4, R8 ;  /* 0x0000000417167825 */ /* 0x000fc800078e0208 */
[----:B------:R-:W-:Y:S01]  /*a4a0*/  VIADD R2, R0, 0x5 ;  /* 0x0000000500027836 */ /* 0x000fe20000000000 */
[----:B--2---:R2:W-:Y:S05]  /*a4b0*/  @!P2 STG.E desc[UR12][R24.64], R19 ;  /* 0x000000131800a986 */ /* 0x0045ea000c10190c */
[----:B------:R-:W3:Y:S01]  /*a4c0*/  @!P1 LDG.E R29, desc[UR12][R22.64] ;  /* 0x0000000c161d9981 */ /* 0x000ee2000c1e1900 */
[----:B------:R-:W-:Y:S01]  /*a4d0*/  ISETP.GT.AND P2, PT, R2, R5, PT ;  /* 0x000000050200720c */ /* 0x000fe20003f44270 */
[----:B------:R-:W-:-:S03]  /*a4e0*/  @!P1 IMAD.WIDE.U32 R20, R4, 0x4, R8 ;  /* 0x0000000404149825 */ /* 0x000fc600078e0008 */
[----:B------:R-:W-:Y:S02]  /*a4f0*/  ISETP.GT.U32.OR P2, PT, R4, 0x7ffffffe, P2 ;  /* 0x7ffffffe0400780c */ /* 0x000fe40001744470 */
[----:B----4-:R-:W-:Y:S01]  /*a500*/  IADD3 R26, PT, PT, R0, 0x6, RZ ;  /* 0x00000006001a7810 */ /* 0x010fe20007ffe0ff */
[----:B---3--:R3:W-:Y:S10]  /*a510*/  @!P1 STG.E desc[UR12][R20.64], R29 ;  /* 0x0000001d14009986 */ /* 0x0087f4000c10190c */
[----:B------:R-:W4:Y:S01]  /*a520*/  @!P2 LDG.E R31, desc[UR12][R22.64+0x4] ;  /* 0x0000040c161fa981 */ /* 0x000f22000c1e1900 */
[----:B------:R-:W-:Y:S01]  /*a530*/  ISETP.GT.AND P1, PT, R26, R5, PT ;  /* 0x000000051a00720c */ /* 0x000fe20003f24270 */
[----:B--2---:R-:W-:-:S03]  /*a540*/  @!P2 IMAD.WIDE.U32 R24, R2, 0x4, R8 ;  /* 0x000000040218a825 */ /* 0x004fc600078e0008 */
[----:B------:R-:W-:Y:S01]  /*a550*/  ISETP.LT.OR P1, PT, R26, 0x1, P1 ;  /* 0x000000011a00780c */ /* 0x000fe20000f21670 */
[----:B------:R-:W-:Y:S01]  /*a560*/  VIADD R2, R0, 0x7 ;  /* 0x0000000700027836 */ /* 0x000fe20000000000 */
[----:B----4-:R2:W-:Y:S11]  /*a570*/  @!P2 STG.E desc[UR12][R24.64], R31 ;  /* 0x0000001f1800a986 */ /* 0x0105f6000c10190c */
[----:B------:R-:W4:Y:S01]  /*a580*/  @!P1 LDG.E R19, desc[UR12][R22.64+0x8] ;  /* 0x0000080c16139981 */ /* 0x000f22000c1e1900 */
[----:B------:R-:W-:Y:S01]  /*a590*/  ISETP.GT.AND P2, PT, R2, R5, PT ;  /* 0x000000050200720c */ /* 0x000fe20003f44270 */
[----:B------:R-:W-:-:S03]  /*a5a0*/  @!P1 IMAD.WIDE.U32 R26, R26, 0x4, R8 ;  /* 0x000000041a1a9825 */ /* 0x000fc600078e0008 */
[----:B------:R-:W-:Y:S02]  /*a5b0*/  ISETP.LT.OR P2, PT, R2, 0x1, P2 ;  /* 0x000000010200780c */ /* 0x000fe40001741670 */
[----:B------:R-:W-:Y:S01]  /*a5c0*/  IADD3 R4, PT, PT, R12, 0x8, R17 ;  /* 0x000000080c047810 */ /* 0x000fe20007ffe011 */
[----:B----4-:R4:W-:Y:S10]  /*a5d0*/  @!P1 STG.E desc[UR12][R26.64], R19 ;  /* 0x000000131a009986 */ /* 0x0109f4000c10190c */
[----:B---3--:R-:W3:Y:S01]  /*a5e0*/  @!P2 LDG.E R29, desc[UR12][R22.64+0xc] ;  /* 0x00000c0c161da981 */ /* 0x008ee2000c1e1900 */
[C---:B------:R-:W-:Y:S01]  /*a5f0*/  ISETP.GT.AND P1, PT, R4.reuse, R5, PT ;  /* 0x000000050400720c */ /* 0x040fe20003f24270 */
[----:B------:R-:W-:-:S02]  /*a600*/  VIADD R21, R4, UR8 ;  /* 0x0000000804157c36 */ /* 0x000fc40008000000 */
[----:B--2---:R-:W-:Y:S01]  /*a610*/  @!P2 IMAD.WIDE.U32 R24, R2, 0x4, R8 ;  /* 0x000000040218a825 */ /* 0x004fe200078e0008 */
[----:B------:R-:W-:-:S03]  /*a620*/  ISETP.LT.OR P1, PT, R4, 0x1, P1 ;  /* 0x000000010400780c */ /* 0x000fc60000f21670 */
[----:B------:R-:W-:-:S04]  /*a630*/  IMAD.WIDE R20, R21, 0x4, R8 ;  /* 0x0000000415147825 */ /* 0x000fc800078e0208 */
[----:B------:R-:W-:Y:S01]  /*a640*/  VIADD R2, R0, 0x9 ;  /* 0x0000000900027836 */ /* 0x000fe20000000000 */
[----:B---3--:R2:W-:Y:S05]  /*a650*/  @!P2 STG.E desc[UR12][R24.64], R29 ;  /* 0x0000001d1800a986 */ /* 0x0085ea000c10190c */
[----:B------:R-:W3:Y:S01]  /*a660*/  @!P1 LDG.E R31, desc[UR12][R20.64] ;  /* 0x0000000c141f9981 */ /* 0x000ee2000c1e1900 */
[----:B------:R-:W-:Y:S01]  /*a670*/  ISETP.GT.AND P2, PT, R2, R5, PT ;  /* 0x000000050200720c */ /* 0x000fe20003f44270 */
[----:B------:R-:W-:-:S03]  /*a680*/  @!P1 IMAD.WIDE.U32 R22, R4, 0x4, R8 ;  /* 0x0000000404169825 */ /* 0x000fc600078e0008 */
[----:B------:R-:W-:Y:S01]  /*a690*/  ISETP.GT.U32.OR P2, PT, R4, 0x7ffffffe, P2 ;  /* 0x7ffffffe0400780c */ /* 0x000fe20001744470 */
[----:B----4-:R-:W-:Y:S01]  /*a6a0*/  VIADD R26, R0, 0xa ;  /* 0x0000000a001a7836 */ /* 0x010fe20000000000 */
[----:B---3--:R3:W-:Y:S11]  /*a6b0*/  @!P1 STG.E desc[UR12][R22.64], R31 ;  /* 0x0000001f16009986 */ /* 0x0087f6000c10190c */
[----:B------:R-:W4:Y:S01]  /*a6c0*/  @!P2 LDG.E R19, desc[UR12][R20.64+0x4] ;  /* 0x0000040c1413a981 */ /* 0x000f22000c1e1900 */
[----:B------:R-:W-:Y:S01]  /*a6d0*/  ISETP.GT.AND P1, PT, R26, R5, PT ;  /* 0x000000051a00720c */ /* 0x000fe20003f24270 */
[----:B--2---:R-:W-:-:S03]  /*a6e0*/  @!P2 IMAD.WIDE.U32 R24, R2, 0x4, R8 ;  /* 0x000000040218a825 */ /* 0x004fc600078e0008 */
[----:B------:R-:W-:Y:S02]  /*a6f0*/  ISETP.LT.OR P1, PT, R26, 0x1, P1 ;  /* 0x000000011a00780c */ /* 0x000fe40000f21670 */
[----:B------:R-:W-:Y:S01]  /*a700*/  IADD3 R2, PT, PT, R0, 0xb, RZ ;  /* 0x0000000b00027810 */ /* 0x000fe20007ffe0ff */
[----:B----4-:R2:W-:Y:S10]  /*a710*/  @!P2 STG.E desc[UR12][R24.64], R19 ;  /* 0x000000131800a986 */ /* 0x0105f4000c10190c */
        /* <DEDUP_REMOVED lines=18> */
[----:B------:R-:W-:Y:S01]  /*a840*/  VIADD R4, R0, 0xe ;  /* 0x0000000e00047836 */ /* 0x000fe20000000000 */
[----:B---3--:R3:W-:Y:S11]  /*a850*/  @!P1 STG.E desc[UR12][R20.64], R19 ;  /* 0x0000001314009986 */ /* 0x0087f6000c10190c */
[----:B----4-:R-:W4:Y:S01]  /*a860*/  @!P2 LDG.E R29, desc[UR12][R22.64+0x4] ;  /* 0x0000040c161da981 */ /* 0x010f22000c1e1900 */
[----:B------:R-:W-:Y:S01]  /*a870*/  ISETP.GT.AND P1, PT, R4, R5, PT ;  /* 0x000000050400720c */ /* 0x000fe20003f24270 */
[----:B--2---:R-:W-:-:S03]  /*a880*/  @!P2 IMAD.WIDE.U32 R24, R2, 0x4, R8 ;  /* 0x000000040218a825 */ /* 0x004fc600078e0008 */
[----:B------:R-:W-:Y:S01]  /*a890*/  ISETP.LT.OR P1, PT, R4, 0x1, P1 ;  /* 0x000000010400780c */ /* 0x000fe20000f21670 */
[----:B------:R-:W-:Y:S01]  /*a8a0*/  VIADD R0, R0, 0xf ;  /* 0x0000000f00007836 */ /* 0x000fe20000000000 */
[----:B----4-:R2:W-:Y:S11]  /*a8b0*/  @!P2 STG.E desc[UR12][R24.64], R29 ;  /* 0x0000001d1800a986 */ /* 0x0105f6000c10190c */
[----:B------:R-:W4:Y:S01]  /*a8c0*/  @!P1 LDG.E R31, desc[UR12][R22.64+0x8] ;  /* 0x0000080c161f9981 */ /* 0x000f22000c1e1900 */
[----:B------:R-:W-:Y:S01]  /*a8d0*/  ISETP.GT.AND P2, PT, R0, R5, PT ;  /* 0x000000050000720c */ /* 0x000fe20003f44270 */
[----:B---3--:R-:W-:-:S03]  /*a8e0*/  @!P1 IMAD.WIDE.U32 R20, R4, 0x4, R8 ;  /* 0x0000000404149825 */ /* 0x008fc600078e0008 */
[C---:B------:R-:W-:Y:S02]  /*a8f0*/  ISETP.LT.OR P2, PT, R0.reuse, 0x1, P2 ;  /* 0x000000010000780c */ /* 0x040fe40001741670 */
[----:B----4-:R2:W-:Y:S11]  /*a900*/  @!P1 STG.E desc[UR12][R20.64], R31 ;  /* 0x0000001f14009986 */ /* 0x0105f6000c10190c */
[----:B------:R-:W3:Y:S01]  /*a910*/  @!P2 LDG.E R19, desc[UR12][R22.64+0xc] ;  /* 0x00000c0c1613a981 */ /* 0x000ee2000c1e1900 */
[----:B------:R-:W-:Y:S01]  /*a920*/  @!P2 IMAD.WIDE.U32 R26, R0, 0x4, R8 ;  /* 0x00000004001aa825 */ /* 0x000fe200078e0008 */
[----:B------:R-:W-:Y:S01]  /*a930*/  UIADD3 UR9, UPT, UPT, UR9, 0x10, URZ ;  /* 0x0000001009097890 */ /* 0x000fe2000fffe0ff */
[----:B------:R-:W-:-:S03]  /*a940*/  IADD3 R17, PT, PT, R17, 0x10, RZ ;  /* 0x0000001011117810 */ /* 0x000fc60007ffe0ff */
[----:B------:R-:W-:Y:S01]  /*a950*/  UISETP.GE.AND UP0, UPT, UR9, -0xc, UPT ;  /* 0xfffffff40900788c */ /* 0x000fe2000bf06270 */
[----:B---3--:R2:W-:Y:S08]  /*a960*/  @!P2 STG.E desc[UR12][R26.64], R19 ;  /* 0x000000131a00a986 */ /* 0x0085f0000c10190c */
[----:B------:R-:W-:Y:S05]  /*a970*/  BRA.U !UP0, `(.L_x_643) ;  /* 0xfffffff9084c7547 */ /* 0x000fea000b83ffff */
.L_x_642:
[----:B------:R-:W-:-:S04]  /*a980*/  UIADD3 UR11, UPT, UPT, -UR9, URZ, URZ ;  /* 0x000000ff090b7290 */ /* 0x000fc8000fffe1ff */
[----:B------:R-:W-:-:S09]  /*a990*/  UISETP.GT.AND UP0, UPT, UR11, 0x4, UPT ;  /* 0x000000040b00788c */ /* 0x000fd2000bf04270 */
[----:B------:R-:W-:Y:S05]  /*a9a0*/  BRA.U !UP0, `(.L_x_644) ;  /* 0x0000000108e87547 */ /* 0x000fea000b800000 */
[----:B------:R-:W3:Y:S01]  /*a9b0*/  LDC.64 R8, c[0x0][0x398] ;  /* 0x0000e600ff087b82 */ /* 0x000ee20000000a00 */
[----:B------:R-:W-:-:S04]  /*a9c0*/  IMAD.IADD R0, R12, 0x1, R17 ;  /* 0x000000010c007824 */ /* 0x000fc800078e0211 */
[C---:B--2---:R-:W-:Y:S01]  /*a9d0*/  VIADD R21, R0.reuse, UR8 ;  /* 0x0000000800157c36 */ /* 0x044fe20008000000 */
[----:B------:R-:W-:-:S04]  /*a9e0*/  ISETP.GT.AND P0, PT, R0, R5, PT ;  /* 0x000000050000720c */ /* 0x000fc80003f04270 */
[----:B------:R-:W-:Y:S01]  /*a9f0*/  ISETP.LT.OR P0, PT, R0, 0x1, P0 ;  /* 0x000000010000780c */ /* 0x000fe20000701670 */
[----:B---3--:R-:W-:-:S12]  /*aa00*/  IMAD.WIDE R20, R21, 0x4, R8 ;  /* 0x0000000415147825 */ /* 0x008fd800078e0208 */
[----:B------:R-:W2:Y:S01]  /*aa10*/  @!P0 LDG.E R19, desc[UR12][R20.64] ;  /* 0x0000000c14138981 */ /* 0x000ea2000c1e1900 */
[C---:B------:R-:W-:Y:S02]  /*aa20*/  VIADD R24, R0.reuse, 0x1 ;  /* 0x0000000100187836 */ /* 0x040fe40000000000 */
        /* <DEDUP_REMOVED lines=8> */
[----:B------:R-:W-:Y:S02]  /*aab0*/  ISETP.LT.OR P0, PT, R26, 0x1, P0 ;  /* 0x000000011a00780c */ /* 0x000fe40000701670 */
[----:B------:R-:W-:Y:S01]  /*aac0*/  IADD3 R0, PT, PT, R0, 0x3, RZ ;  /* 0x0000000300007810 */ /* 0x000fe20007ffe0ff */
[----:B---3--:R3:W-:Y:S10]  /*aad0*/  @!P1 STG.E desc[UR12][R24.64], R29 ;  /* 0x0000001d18009986 */ /* 0x0087f4000c10190c */
[----:B------:R-:W4:Y:S01]  /*aae0*/  @!P0 LDG.E R31, desc[UR12][R20.64+0x8] ;  /* 0x0000080c141f8981 */ /* 0x000f22000c1e1900 */
[----:B------:R-:W-:Y:S01]  /*aaf0*/  ISETP.GT.AND P1, PT, R0, R5, PT ;  /* 0x000000050000720c */ /* 0x000fe20003f24270 */
[----:B------:R-:W-:-:S03]  /*ab00*/  @!P0 IMAD.WIDE.U32 R26, R26, 0x4, R8 ;  /* 0x000000041a1a8825 */ /* 0x000fc600078e0008 */
[----:B------:R-:W-:Y:S01]  /*ab10*/  ISETP.LT.OR P1, PT, R0, 0x1, P1 ;  /* 0x000000010000780c */ /* 0x000fe20000f21670 */
[----:B------:R-:W-:-:S04]  /*ab20*/  VIADD R33, R17, 0x4 ;  /* 0x0000000411217836 */ /* 0x000fc80000000000 */
[----:B------:R-:W-:Y:S01]  /*ab30*/  IMAD.IADD R2, R12, 0x1, R33 ;  /* 0x000000010c027824 */ /* 0x000fe200078e0221 */
[----:B----4-:R4:W-:Y:S07]  /*ab40*/  @!P0 STG.E desc[UR12][R26.64], R31 ;  /* 0x0000001f1a008986 */ /* 0x0109ee000c10190c */
        /* <DEDUP_REMOVED lines=11> */
[C---:B------:R-:W-:Y:S02]  /*ac00*/  ISETP.GT.U32.OR P1, PT, R2.reuse, 0x7ffffffe, P1 ;  /* 0x7ffffffe0200780c */ /* 0x040fe40000f24470 */
[----:B------:R-:W-:Y:S01]  /*ac10*/  IADD3 R4, PT, PT, R2, 0x2, RZ ;  /* 0x0000000202047810 */ /* 0x000fe20007ffe0ff */
[----:B---3--:R3:W-:Y:S10]  /*ac20*/  @!P0 STG.E desc[UR12][R20.64], R17 ;  /* 0x0000001114008986 */ /* 0x0087f4000c10190c */
[----:B----4-:R-:W4:Y:S01]  /*ac30*/  @!P1 LDG.E R27, desc[UR12][R22.64+0x4] ;  /* 0x0000040c161b9981 */ /* 0x010f22000c1e1900 */
[----:B------:R-:W-:Y:S01]  /*ac40*/  ISETP.GT.AND P0, PT, R4, R5, PT ;  /* 0x000000050400720c */ /* 0x000fe20003f04270 */
[----:B--2---:R-:W-:-:S03]  /*ac50*/  @!P1 IMAD.WIDE.U32 R24, R0, 0x4, R8 ;  /* 0x0000000400189825 */ /* 0x004fc600078e0008 */
[----:B------:R-:W-:Y:S01]  /*ac60*/  ISETP.LT.OR P0, PT, R4, 0x1, P0 ;  /* 0x000000010400780c */ /* 0x000fe20000701670 */
[----:B------:R-:W-:Y:S01]  /*ac70*/  VIADD R2, R2, 0x3 ;  /* 0x0000000302027836 */ /* 0x000fe20000000000 */
[----:B----4-:R4:W-:Y:S11]  /*ac80*/  @!P1 STG.E desc[UR12][R24.64], R27 ;  /* 0x0000001b18009986 */ /* 0x0109f6000c10190c */
[----:B------:R-:W2:Y:S01]  /*ac90*/  @!P0 LDG.E R19, desc[UR12][R22.64+0x8] ;  /* 0x0000080c16138981 */ /* 0x000ea2000c1e1900 */
[----:B------:R-:W-:Y:S01]  /*aca0*/  ISETP.GT.AND P1, PT, R2, R5, PT ;  /* 0x000000050200720c */ /* 0x000fe20003f24270 */
[----:B---3--:R-:W-:-:S03]  /*acb0*/  @!P0 IMAD.WIDE.U32 R20, R4, 0x4, R8 ;  /* 0x0000000404148825 */ /* 0x008fc600078e0008 */
[C---:B------:R-:W-:Y:S02]  /*acc0*/  ISETP.LT.OR P1, PT, R2.reuse, 0x1, P1 ;  /* 0x000000010200780c */ /* 0x040fe40000f21670 */
[----:B--2---:R4:W-:Y:S11]  /*acd0*/  @!P0 STG.E desc[UR12][R20.64], R19 ;  /* 0x0000001314008986 */ /* 0x0049f6000c10190c */
[----:B------:R-:W2:Y:S01]  /*ace0*/  @!P1 LDG.E R29, desc[UR12][R22.64+0xc] ;  /* 0x00000c0c161d9981 */ /* 0x000ea2000c1e1900 */
[----:B------:R-:W-:Y:S01]  /*acf0*/  @!P1 IMAD.WIDE.U32 R8, R2, 0x4, R8 ;  /* 0x0000000402089825 */ /* 0x000fe200078e0008 */
[----:B------:R-:W-:Y:S01]  /*ad00*/  UIADD3 UR9, UPT, UPT, UR9, 0x4, URZ ;  /* 0x0000000409097890 */ /* 0x000fe2000fffe0ff */
[----:B------:R-:W-:-:S02]  /*ad10*/  PLOP3.LUT P0, PT, PT, PT, PT, 0x8, 0x80 ;  /* 0x000000000080781c */ /* 0x000fc40003f0e170 */
[----:B------:R-:W-:Y:S01]  /*ad20*/  VIADD R17, R33, 0x4 ;  /* 0x0000000421117836 */ /* 0x000fe20000000000 */
[----:B------:R-:W-:Y:S01]  /*ad30*/  UIADD3 UR9, UPT, UPT, UR9, 0x4, URZ ;  /* 0x0000000409097890 */ /* 0x000fe2000fffe0ff */
[----:B--2---:R4:W-:Y:S11]  /*ad40*/  @!P1 STG.E desc[UR12][R8.64], R29 ;  /* 0x0000001d08009986 */ /* 0x0049f6000c10190c */
.L_x_644:
[----:B------:R-:W-:-:S13]  /*ad50*/  ISETP.EQ.AND P1, PT, RZ, UR9, PT ;  /* 0x00000009ff007c0c */ /* 0x000fda000bf22270 */
[----:B------:R-:W-:Y:S05]  /*ad60*/  @!P0 BRA P1, `(.L_x_640) ;  /* 0x00000000007c8947 */ /* 0x000fea0000800000 */
.L_x_641:
[----:B------:R-:W-:Y:S02]  /*ad70*/  IMAD.IADD R0, R12, 0x1, R17 ;  /* 0x000000010c007824 */ /* 0x000fe400078e0211 */
[----:B-1----:R-:W-:-:S03]  /*ad80*/  IMAD.U32 R5, RZ, RZ, UR14 ;  /* 0x0000000eff057e24 */ /* 0x002fc6000f8e00ff */
[C---:B--2-4-:R-:W-:Y:S02]  /*ad90*/  IADD3 R25, PT, PT, R0.reuse, UR8, RZ ;  /* 0x0000000800197c10 */ /* 0x054fe4000fffe0ff */
[----:B------:R-:W-:-:S03]  /*ada0*/  ISETP.GT.AND P0, PT, R0, R5, PT ;  /* 0x000000050000720c */ /* 0x000fc60003f04270 */
[----:B0-----:R-:W-:Y:S01]  /*adb0*/  IMAD.WIDE R24, R25, 0x4, R6 ;  /* 0x0000000419187825 */ /* 0x001fe200078e0206 */
[----:B------:R-:W-:-:S13]  /*adc0*/  ISETP.LT.OR P0, PT, R0, 0x1, P0 ;  /* 0x000000010000780c */ /* 0x000fda0000701670 */
[----:B------:R-:W2:Y:S01]  /*add0*/  @!P0 LDG.E R19, desc[UR12][R24.64] ;  /* 0x0000000c18138981 */ /* 0x000ea2000c1e1900 */
[C---:B------:R-:W-:Y:S02]  /*ade0*/  VIADD R20, R0.reuse, 0x1 ;  /* 0x0000000100147836 */ /* 0x040fe40000000000 */
[----:B------:R-:W-:-:S03]  /*adf0*/  @!P0 IMAD.WIDE.U32 R8, R0, 0x4, R6 ;  /* 0x0000000400088825 */ /* 0x000fc600078e0006 */
[----:B------:R-:W-:-:S04]  /*ae00*/  ISETP.GT.AND P1, PT, R20, R5, PT ;  /* 0x000000051400720c */ /* 0x000fc80003f24270 */
[C---:B------:R-:W-:Y:S01]  /*ae10*/  ISETP.GT.U32.OR P1, PT, R0.reuse, 0x7ffffffe, P1 ;  /* 0x7ffffffe0000780c */ /* 0x040fe20000f24470 */
[----:B------:R-:W-:Y:S01]  /*ae20*/  VIADD R2, R0, 0x2 ;  /* 0x0000000200027836 */ /* 0x000fe20000000000 */
[----:B--2---:R0:W-:Y:S11]  /*ae30*/  @!P0 STG.E desc[UR12][R8.64], R19 ;  /* 0x0000001308008986 */ /* 0x0041f6000c10190c */
[----:B------:R-:W2:Y:S01]  /*ae40*/  @!P1 LDG.E R27, desc[UR12][R24.64+0x4] ;  /* 0x0000040c181b9981 */ /* 0x000ea2000c1e1900 */
[----:B------:R-:W-:Y:S01]  /*ae50*/  ISETP.GT.AND P0, PT, R2, R5, PT ;  /* 0x000000050200720c */ /* 0x000fe20003f04270 */
[----:B------:R-:W-:-:S03]  /*ae60*/  @!P1 IMAD.WIDE.U32 R20, R20, 0x4, R6 ;  /* 0x0000000414149825 */ /* 0x000fc600078e0006 */
[----:B------:R-:W-:Y:S01]  /*ae70*/  ISETP.LT.OR P0, PT, R2, 0x1, P0 ;  /* 0x000000010200780c */ /* 0x000fe20000701670 */
[----:B------:R-:W-:Y:S01]  /*ae80*/  VIADD R0, R0, 0x3 ;  /* 0x0000000300007836 */ /* 0x000fe20000000000 */
[----:B--2---:R1:W-:Y:S11]  /*ae90*/  @!P1 STG.E desc[UR12][R20.64], R27 ;  /* 0x0000001b14009986 */ /* 0x0043f6000c10190c */
[----:B------:R-:W2:Y:S01]  /*aea0*/  @!P0 LDG.E R29, desc[UR12][R24.64+0x8] ;  /* 0x0000080c181d8981 */ /* 0x000ea2000c1e1900 */
[----:B------:R-:W-:Y:S01]  /*aeb0*/  ISETP.GT.AND P1, PT, R0, R5, PT ;  /* 0x000000050000720c */ /* 0x000fe20003f24270 */
[----:B0-----:R-:W-:-:S03]  /*aec0*/  @!P0 IMAD.WIDE.U32 R8, R2, 0x4, R6 ;  /* 0x0000000402088825 */ /* 0x001fc600078e0006 */
[C---:B------:R-:W-:Y:S02]  /*aed0*/  ISETP.LT.OR P1, PT, R0.reuse, 0x1, P1 ;  /* 0x000000010000780c */ /* 0x040fe40000f21670 */
[----:B--2---:R1:W-:Y:S11]  /*aee0*/  @!P0 STG.E desc[UR12][R8.64], R29 ;  /* 0x0000001d08008986 */ /* 0x0043f6000c10190c */
[----:B------:R-:W2:Y:S01]  /*aef0*/  @!P1 LDG.E R19, desc[UR12][R24.64+0xc] ;  /* 0x00000c0c18139981 */ /* 0x000ea2000c1e1900 */
[----:B------:R-:W-:Y:S01]  /*af00*/  @!P1 IMAD.WIDE.U32 R22, R0, 0x4, R6 ;  /* 0x0000000400169825 */ /* 0x000fe200078e0006 */
[----:B------:R-:W-:-:S03]  /*af10*/  UIADD3 UR9, UPT, UPT, UR9, 0x4, URZ ;  /* 0x0000000409097890 */ /* 0x000fc6000fffe0ff */
[----:B------:R-:W-:Y:S01]  /*af20*/  VIADD R17, R17, 0x4 ;  /* 0x0000000411117836 */ /* 0x000fe20000000000 */
[----:B------:R-:W-:Y:S01]  /*af30*/  UISETP.NE.AND UP0, UPT, UR9, URZ, UPT ;  /* 0x000000ff0900728c */ /* 0x000fe2000bf05270 */
[----:B--2---:R1:W-:Y:S08]  /*af40*/  @!P1 STG.E desc[UR12][R22.64], R19 ;  /* 0x0000001316009986 */ /* 0x0043f0000c10190c */
[----:B------:R-:W-:Y:S05]  /*af50*/  BRA.U UP0, `(.L_x_641) ;  /* 0xfffffffd00847547 */ /* 0x000fea000b83ffff */
.L_x_640:
[----:B------:R-:W-:-:S09]  /*af60*/  UISETP.NE.AND UP0, UPT, UR10, URZ, UPT ;  /* 0x000000ff0a00728c */ /* 0x000fd2000bf05270 */
[----:B------:R-:W-:Y:S05]  /*af70*/  BRA.U !UP0, `(.L_x_639) ;  /* 0x0000000108407547 */ /* 0x000fea000b800000 */
[----:B------:R-:W0:Y:S01]  /*af80*/  LDCU UR11, c[0x3][URZ] ;  /* 0x00c00000ff0b77ac */ /* 0x000e220008000800 */
[----:B------:R-:W-:-:S12]  /*af90*/  UIADD3 UR9, UPT, UPT, -UR10, URZ, URZ ;  /* 0x000000ff0a097290 */ /* 0x000fd8000fffe1ff */
.L_x_645:
[----:B0-----:R-:W-:Y:S01]  /*afa0*/  IMAD.U32 R5, RZ, RZ, UR11 ;  /* 0x0000000bff057e24 */ /* 0x001fe2000f8e00ff */
[----:B------:R-:W-:-:S04]  /*afb0*/  IADD3 R0, PT, PT, R12, UR4, RZ ;  /* 0x000000040c007c10 */ /* 0x000fc8000fffe0ff */
[----:B------:R-:W-:-:S04]  /*afc0*/  ISETP.GT.AND P0, PT, R0, R5, PT ;  /* 0x000000050000720c */ /* 0x000fc80003f04270 */
[----:B------:R-:W-:-:S13]  /*afd0*/  ISETP.LT.OR P0, PT, R0, 0x1, P0 ;  /* 0x000000010000780c */ /* 0x000fda0000701670 */
[----:B-1--4-:R-:W0:Y:S01]  /*afe0*/  @!P0 LDC.64 R8, c[0x0][0x398] ;  /* 0x0000e600ff088b82 */ /* 0x012e220000000a00 */
[----:B------:R-:W-:-:S04]  /*aff0*/  @!P0 VIADD R7, R0, UR8 ;  /* 0x0000000800078c36 */ /* 0x000fc80008000000 */
[----:B0-----:R-:W-:-:S06]  /*b000*/  @!P0 IMAD.WIDE R6, R7, 0x4, R8 ;  /* 0x0000000407068825 */ /* 0x001fcc00078e0208 */
[----:B------:R-:W4:Y:S01]  /*b010*/  @!P0 LDG.E R7, desc[UR12][R6.64] ;  /* 0x0000000c06078981 */ /* 0x000f22000c1e1900 */
[----:B------:R-:W-:Y:S01]  /*b020*/  @!P0 IMAD.WIDE.U32 R8, R0, 0x4, R8 ;  /* 0x0000000400088825 */ /* 0x000fe200078e0008 */
[----:B------:R-:W-:Y:S02]  /*b030*/  UIADD3 UR9, UPT, UPT, UR9, 0x1, URZ ;  /* 0x0000000109097890 */ /* 0x000fe4000fffe0ff */
[----:B------:R-:W-:Y:S02]  /*b040*/  UIADD3 UR4, UPT, UPT, UR4, 0x1, URZ ;  /* 0x0000000104047890 */ /* 0x000fe4000fffe0ff */
[----:B------:R-:W-:Y:S01]  /*b050*/  UISETP.NE.AND UP0, UPT, UR9, URZ, UPT ;  /* 0x000000ff0900728c */ /* 0x000fe2000bf05270 */
[----:B----4-:R0:W-:Y:S08]  /*b060*/  @!P0 STG.E desc[UR12][R8.64], R7 ;  /* 0x0000000708008986 */ /* 0x0101f0000c10190c */
[----:B------:R-:W-:Y:S05]  /*b070*/  BRA.U UP0, `(.L_x_645) ;  /* 0xfffffffd00c87547 */ /* 0x000fea000b83ffff */
.L_x_639:
[----:B------:R-:W-:-:S13]  /*b080*/  ISETP.GT.U32.AND P0, PT, R18, 0x7ffffffe, PT ;  /* 0x7ffffffe1200780c */ /* 0x000fda0003f04070 */
[----:B------:R-:W-:Y:S05]  /*b090*/  @P0 BRA `(.L_x_646) ;  /* 0x0000000400a00947 */ /* 0x000fea0003800000 */
[----:B------:R-:W-:Y:S01]  /*b0a0*/  ISETP.GE.U32.AND P0, PT, R18, 0x3, PT ;  /* 0x000000031200780c */ /* 0x000fe20003f06070 */
[----:B------:R-:W-:Y:S01]  /*b0b0*/  IMAD.MOV.U32 R2, RZ, RZ, RZ ;  /* 0x000000ffff027224 */ /* 0x000fe200078e00ff */
[----:B------:R-:W-:-:S04]  /*b0c0*/  LOP3.LUT R0, R13, 0x3, RZ, 0xc0, !PT ;  /* 0x000000030d007812 */ /* 0x000fc800078ec0ff */
[----:B------:R-:W-:-:S07]  /*b0d0*/  ISETP.NE.AND P1, PT, R0, RZ, PT ;  /* 0x000000ff0000720c */ /* 0x000fce0003f25270 */
[----:B------:R-:W-:Y:S06]  /*b0e0*/  @!P0 BRA `(.L_x_647) ;  /* 0x0000000400248947 */ /* 0x000fec0003800000 */
[----:B------:R-:W5:Y:S01]  /*b0f0*/  LDCU UR4, c[0x3][URZ] ;  /* 0x00c00000ff0477ac */ /* 0x000f620008000800 */
[C---:B-1-3--:R-:W-:Y:S01]  /*b100*/  IADD3 R22, PT, PT, R11.reuse, 0x2, RZ ;  /* 0x000000020b167810 */ /* 0x04afe20007ffe0ff */
[----:B------:R-:W-:Y:S01]  /*b110*/  VIADD R10, R11, 0x3 ;  /* 0x000000030b0a7836 */ /* 0x000fe20000000000 */
[----:B------:R-:W-:Y:S01]  /*b120*/  LOP3.LUT R2, R13, 0xfffffffc, RZ, 0xc0, !PT ;  /* 0xfffffffc0d027812 */ /* 0x000fe200078ec0ff */
[C---:B------:R-:W-:Y:S01]  /*b130*/  IMAD.SHL.U32 R4, R5.reuse, 0x2, RZ ;  /* 0x0000000205047824 */ /* 0x040fe200078e00ff */
[----:B0-----:R-:W-:Y:S01]  /*b140*/  LEA R7, R5, 0x8, 0x2 ;  /* 0x0000000805077811 */ /* 0x001fe200078e10ff */
[----:B--2-4-:R-:W-:Y:S01]  /*b150*/  IMAD R20, R22, UR8, RZ ;  /* 0x0000000816147c24 */ /* 0x014fe2000f8e02ff */
[----:B------:R-:W-:Y:S01]  /*b160*/  SHF.R.S32.HI R6, RZ, 0x1f, R5 ;  /* 0x0000001fff067819 */ /* 0x000fe20000011405 */
[----:B------:R-:W-:Y:S01]  /*b170*/  IMAD R10, R10, UR8, RZ ;  /* 0x000000080a0a7c24 */ /* 0x000fe2000f8e02ff */
[----:B------:R-:W0:Y:S01]  /*b180*/  LDCU UR9, c[0x3][URZ] ;  /* 0x00c00000ff0977ac */ /* 0x000e220008000800 */
[----:B------:R-:W-:Y:S01]  /*b190*/  IMAD.MOV.U32 R8, RZ, RZ, 0x2 ;  /* 0x00000002ff087424 */ /* 0x000fe200078e00ff */
[----:B------:R-:W-:Y:S01]  /*b1a0*/  IADD3 R14, PT, PT, R20, R5, RZ ;  /* 0x00000005140e7210 */ /* 0x000fe20007ffe0ff */
[----:B------:R-:W-:-:S02]  /*b1b0*/  IMAD.MOV R17, RZ, RZ, -R2 ;  /* 0x000000ffff117224 */ /* 0x000fc400078e0a02 */
[----:B------:R-:W-:Y:S02]  /*b1c0*/  IMAD.IADD R9, R10, 0x1, R5 ;  /* 0x000000010a097824 */ /* 0x000fe400078e0205 */
[----:B-----5:R-:W-:-:S07]  /*b1d0*/  IMAD.U32 R32, RZ, RZ, UR4 ;  /* 0x00000004ff207e24 */ /* 0x020fce000f8e00ff */
.L_x_648:
[----:B-1----:R-:W-:Y:S02]  /*b1e0*/  VIADD R26, R22, 0xfffffffe ;  /* 0xfffffffe161a7836 */ /* 0x002fe40000000000 */
[----:B0-----:R-:W-:-:S05]  /*b1f0*/  IMAD.U32 R5, RZ, RZ, UR9 ;  /* 0x00000009ff057e24 */ /* 0x001fca000f8e00ff */
[----:B------:R-:W-:-:S04]  /*b200*/  ISETP.GT.AND P0, PT, R26, R5, PT ;  /* 0x000000051a00720c */ /* 0x000fc80003f04270 */
[----:B------:R-:W-:-:S13]  /*b210*/  ISETP.LT.OR P0, PT, R26, 0x1, P0 ;  /* 0x000000011a00780c */ /* 0x000fda0000701670 */
[----:B------:R-:W0:Y:S02]  /*b220*/  @!P0 LDC.64 R24, c[0x0][0x398] ;  /* 0x0000e600ff188b82 */ /* 0x000e240000000a00 */
[----:B0-----:R-:W-:Y:S01]  /*b230*/  @!P0 IMAD.WIDE R28, R32, 0x4, R24 ;  /* 0x00000004201c8825 */ /* 0x001fe200078e0218 */
[----:B------:R-:W-:-:S05]  /*b240*/  ISETP.GE.AND P2, PT, R26, R5, PT ;  /* 0x000000051a00720c */ /* 0x000fca0003f46270 */
[----:B------:R-:W0:Y:S01]  /*b250*/  @!P0 LDC.64 R24, c[0x0][0x398] ;  /* 0x0000e600ff188b82 */ /* 0x000e220000000a00 */
[----:B------:R-:W2:Y:S01]  /*b260*/  @!P0 LDG.E R19, desc[UR12][R28.64] ;  /* 0x0000000c1c138981 */ /* 0x000ea2000c1e1900 */
[----:B------:R-:W-:-:S05]  /*b270*/  @!P0 VIADD R21, R8, 0xfffffffe ;  /* 0xfffffffe08158836 */ /* 0x000fca0000000000 */
[C---:B------:R-:W-:Y:S01]  /*b280*/  @!P0 IADD3 R23, P3, PT, R21.reuse, R5, RZ ;  /* 0x0000000515178210 */ /* 0x040fe20007f7e0ff */
[----:B------:R-:W1:Y:S03]  /*b290*/  @!P2 LDC.64 R26, c[0x0][0x398] ;  /* 0x0000e600ff1aab82 */ /* 0x000e660000000a00 */
[----:B------:R-:W-:Y:S02]  /*b2a0*/  @!P0 LEA.HI.X.SX32 R34, R21, R6, 0x1, P3 ;  /* 0x0000000615228211 */ /* 0x000fe400018f0eff */
[----:B------:R-:W-:Y:S02]  /*b2b0*/  @!P2 IADD3 R37, PT, PT, R4, 0x2, RZ ;  /* 0x000000020425a810 */ /* 0x000fe40007ffe0ff */
[----:B0-----:R-:W-:-:S04]  /*b2c0*/  @!P0 LEA R24, P3, R23, R24, 0x2 ;  /* 0x0000001817188211 */ /* 0x001fc800078610ff */
[----:B------:R-:W-:Y:S01]  /*b2d0*/  @!P0 LEA.HI.X R25, R23, R25, R34, 0x2, P3 ;  /* 0x0000001917198211 */ /* 0x000fe200018f1422 */
[----:B-1----:R-:W-:Y:S02]  /*b2e0*/  @!P2 IMAD.WIDE R36, R37, 0x4, R26 ;  /* 0x000000042524a825 */ /* 0x002fe400078e021a */
[----:B------:R-:W0:Y:S02]  /*b2f0*/  @!P2 LDC.64 R26, c[0x0][0x398] ;  /* 0x0000e600ff1aab82 */ /* 0x000e240000000a00 */
[----:B--2---:R1:W-:Y:S04]  /*b300*/  @!P0 STG.E desc[UR12][R24.64+0x4], R19 ;  /* 0x0000041318008986 */ /* 0x0043e8000c10190c */
[----:B------:R-:W2:Y:S01]  /*b310*/  @!P2 LDG.E R37, desc[UR12][R36.64] ;  /* 0x0000000c2425a981 */ /* 0x000ea2000c1e1900 */
[----:B------:R-:W-:Y:S01]  /*b320*/  ISETP.GT.AND P0, PT, R22, R5, PT ;  /* 0x000000051600720c */ /* 0x000fe20003f04270 */
[----:B------:R-:W-:-:S05]  /*b330*/  @!P2 VIADD R21, R32, 0x2 ;  /* 0x000000022015a836 */ /* 0x000fca0000000000 */
[----:B------:R-:W-:-:S04]  /*b340*/  @!P2 IADD3 R23, P3, PT, R21, R5, RZ ;  /* 0x000000051517a210 */ /* 0x000fc80007f7e0ff */
[----:B------:R-:W-:Y:S02]  /*b350*/  @!P2 LEA.HI.X.SX32 R34, R21, R6, 0x1, P3 ;  /* 0x000000061522a211 */ /* 0x000fe400018f0eff */
[C---:B0-----:R-:W-:Y:S01]  /*b360*/  @!P2 LEA R26, P3, R23.reuse, R26, 0x2 ;  /* 0x0000001a171aa211 */ /* 0x041fe200078610ff */
[----:B------:R-:W0:Y:S03]  /*b370*/  @!P0 LDC.64 R28, c[0x0][0x398] ;  /* 0x0000e600ff1c8b82 */ /* 0x000e260000000a00 */
[----:B------:R-:W-:Y:S01]  /*b380*/  @!P2 LEA.HI.X R27, R23, R27, R34, 0x2, P3 ;  /* 0x0000001b171ba211 */ /* 0x000fe200018f1422 */
[----:B0-----:R-:W-:-:S04]  /*b390*/  @!P0 IMAD.WIDE R34, R14, 0x4, R28 ;  /* 0x000000040e228825 */ /* 0x001fc800078e021c */
[----:B-1----:R-:W-:Y:S01]  /*b3a0*/  VIADD R24, R22, 0x1 ;  /* 0x0000000116187836 */ /* 0x002fe20000000000 */
[----:B--2---:R0:W-:Y:S04]  /*b3b0*/  @!P2 STG.E desc[UR12][R26.64+0x4], R37 ;  /* 0x000004251a00a986 */ /* 0x0041e8000c10190c */
[----:B------:R-:W2:Y:S01]  /*b3c0*/  @!P0 LDG.E R35, desc[UR12][R34.64] ;  /* 0x0000000c22238981 */ /* 0x000ea2000c1e1900 */
[-C--:B------:R-:W-:Y:S02]  /*b3d0*/  ISETP.GT.AND P2, PT, R24, R5.reuse, PT ;  /* 0x000000051800720c */ /* 0x080fe40003f44270 */
[----:B------:R-:W1:Y:S01]  /*b3e0*/  @!P0 LDC.64 R24, c[0x0][0x398] ;  /* 0x0000e600ff188b82 */ /* 0x000e620000000a00 */
[----:B------:R-:W-:-:S04]  /*b3f0*/  @!P0 IADD3 R19, P3, PT, R20, R5, RZ ;  /* 0x0000000514138210 */ /* 0x000fc80007f7e0ff */
[----:B------:R-:W-:-:S06]  /*b400*/  @!P0 LEA.HI.X.SX32 R36, R20, R6, 0x1, P3 ;  /* 0x0000000614248211 */ /* 0x000fcc00018f0eff */
        /* <DEDUP_REMOVED lines=18> */
[----:B------:R-:W-:Y:S01]  /*b530*/  IMAD.IADD R14, R7, 0x1, R14 ;  /* 0x00000001070e7824 */ /* 0x000fe200078e020e */
[----:B------:R-:W-:Y:S01]  /*b540*/  ISETP.NE.AND P0, PT, R17, RZ, PT ;  /* 0x000000ff1100720c */ /* 0x000fe20003f05270 */
[----:B------:R-:W-:-:S02]  /*b550*/  IMAD.IADD R32, R7, 0x1, R32 ;  /* 0x0000000107207824 */ /* 0x000fc400078e0220 */
[----:B--2---:R1:W-:Y:S10]  /*b560*/  @!P2 STG.E desc[UR12][R26.64+0x4], R29 ;  /* 0x0000041d1a00a986 */ /* 0x0043f4000c10190c */
[----:B------:R-:W-:Y:S05]  /*b570*/  @P0 BRA `(.L_x_648) ;  /* 0xfffffffc00180947 */ /* 0x000fea000383ffff */
.L_x_647:
[----:B------:R-:W-:Y:S05]  /*b580*/  @!P1 BRA `(.L_x_646) ;  /* 0x0000000000649947 */ /* 0x000fea0003800000 */
[----:B------:R-:W-:Y:S01]  /*b590*/  IMAD.IADD R2, R11, 0x1, R2 ;  /* 0x000000010b027824 */ /* 0x000fe200078e0202 */
[----:B-1234-:R-:W-:Y:S01]  /*b5a0*/  SHF.R.S32.HI R19, RZ, 0x1f, R5 ;  /* 0x0000001fff137819 */ /* 0x01efe20000011405 */
[----:B------:R-:W-:Y:S01]  /*b5b0*/  IMAD.MOV R0, RZ, RZ, -R0 ;  /* 0x000000ffff007224 */ /* 0x000fe200078e0a00 */
[----:B------:R-:W1:Y:S01]  /*b5c0*/  LDCU UR4, c[0x3][URZ] ;  /* 0x00c00000ff0477ac */ /* 0x000e620008000800 */
[----:B------:R-:W-:-:S04]  /*b5d0*/  IMAD R4, R2, UR8, RZ ;  /* 0x0000000802047c24 */ /* 0x000fc8000f8e02ff */
[----:B------:R-:W-:-:S07]  /*b5e0*/  IMAD.IADD R17, R4, 0x1, R5 ;  /* 0x0000000104117824 */ /* 0x000fce00078e0205 */
.L_x_649:
[----:B-1----:R-:W-:-:S04]  /*b5f0*/  MOV R5, UR4 ;  /* 0x0000000400057c02 */ /* 0x002fc80008000f00 */
[----:B------:R-:W-:-:S04]  /*b600*/  ISETP.GT.AND P0, PT, R2, R5, PT ;  /* 0x000000050200720c */ /* 0x000fc80003f04270 */
[----:B------:R-:W-:-:S13]  /*b610*/  ISETP.LT.OR P0, PT, R2, 0x1, P0 ;  /* 0x000000010200780c */ /* 0x000fda0000701670 */
[----:B0-----:R-:W0:Y:S08]  /*b620*/  @!P0 LDC.64 R6, c[0x0][0x398] ;  /* 0x0000e600ff068b82 */ /* 0x001e300000000a00 */
[----:B------:R-:W1:Y:S01]  /*b630*/  @!P0 LDC.64 R20, c[0x0][0x398] ;  /* 0x0000e600ff148b82 */ /* 0x000e620000000a00 */
        /* <DEDUP_REMOVED lines=13> */
[----:B0-----:R-:W-:Y:S05]  /*b710*/  @P0 BRA `(.L_x_649) ;  /* 0xfffffffc00b40947 */ /* 0x001fea000383ffff */
.L_x_646:
[----:B------:R-:W-:-:S13]  /*b720*/  ISETP.NE.AND P0, PT, R5, -0x1, PT ;  /* 0xffffffff0500780c */ /* 0x000fda0003f05270 */
[----:B01--4-:R-:W0:Y:S08]  /*b730*/  @!P0 LDC.64 R8, c[0x0][0x398] ;  /* 0x0000e600ff088b82 */ /* 0x013e300000000a00 */
[----:B------:R-:W2:Y:S01]  /*b740*/  @P0 LDC.64 R6, c[0x0][0x398] ;  /* 0x0000e600ff060b82 */ /* 0x000ea20000000a00 */
[----:B0-----:R-:W4:Y:S01]  /*b750*/  @!P0 LDG.E R0, desc[UR12][R8.64+0x4] ;  /* 0x0000040c08008981 */ /* 0x001f22000c1e1900 */
[----:B--23--:R-:W-:-:S04]  /*b760*/  @P0 IMAD.WIDE R20, R5, 0x4, R6 ;  /* 0x0000000405140825 */ /* 0x00cfc800078e0206 */
[----:B------:R-:W-:-:S04]  /*b770*/  @P0 IMAD.WIDE R6, R5, 0x4, R20 ;  /* 0x0000000405060825 */ /* 0x000fc800078e0214 */
[----:B----4-:R-:W-:-:S04]  /*b780*/  @!P0 FADD R0, R0, R0 ;  /* 0x0000000000008221 */ /* 0x010fc80000000000 */
[----:B------:R-:W-:-:S05]  /*b790*/  @!P0 FMUL R17, R0, 0.5 ;  /* 0x3f00000000118820 */ /* 0x000fca0000400000 */
[----:B------:R1:W-:Y:S04]  /*b7a0*/  @!P0 STG.E desc[UR12][R8.64], R17 ;  /* 0x0000001108008986 */ /* 0x0003e8000c10190c */
[----:B------:R-:W2:Y:S04]  /*b7b0*/  @P0 LDG.E R7, desc[UR12][R6.64+0xc] ;  /* 0x00000c0c06070981 */ /* 0x000ea8000c1e1900 */
[----:B------:R-:W2:Y:S02]  /*b7c0*/  @P0 LDG.E R0, desc[UR12][R20.64] ;  /* 0x0000000c14000981 */ /* 0x000ea4000c1e1900 */
[----:B--2---:R-:W-:-:S04]  /*b7d0*/  @P0 FADD R0, R0, R7 ;  /* 0x0000000700000221 */ /* 0x004fc80000000000 */
[----:B------:R-:W-:-:S05]  /*b7e0*/  @P0 FMUL R19, R0, 0.5 ;  /* 0x3f00000000130820 */ /* 0x000fca0000400000 */
[----:B------:R1:W-:Y:S01]  /*b7f0*/  @P0 STG.E desc[UR12][R20.64+0x4], R19 ;  /* 0x0000041314000986 */ /* 0x0003e2000c10190c */
[----:B------:R-:W-:Y:S05]  /*b800*/  BRA `(.L_x_624) ;  /* 0x0000002800a87947 */ /* 0x000fea0003800000 */
.L_x_638:
[----:B------:R-:W-:-:S13]  /*b810*/  ISETP.NE.AND P1, PT, R16, RZ, PT ;  /* 0x000000ff1000720c */ /* 0x000fda0003f25270 */
[----:B------:R-:W-:Y:S05]  /*b820*/  @P1 BRA `(.L_x_650) ;  /* 0x0000000c00e01947 */ /* 0x000fea0003800000 */
[----:B------:R-:W-:Y:S05]  /*b830*/  BRA `(.L_x_651) ;  /* 0x0000001800e07947 */ /* 0x000fea0003800000 */
.L_x_625:
[----:B------:R-:W-:-:S13]  /*b840*/  ISETP.NE.AND P1, PT, R16, RZ, PT ;  /* 0x000000ff1000720c */ /* 0x000fda0003f25270 */
[----:B------:R-:W-:Y:S05]  /*b850*/  @!P1 BRA `(.L_x_651) ;  /* 0x0000001800d89947 */ /* 0x000fea0003800000 */
        /* <DEDUP_REMOVED lines=23> */
.L_x_655:
        /* <DEDUP_REMOVED lines=109> */
.L_x_654:
        /* <DEDUP_REMOVED lines=61> */
.L_x_656:
[----:B------:R-:W-:-:S13]  /*c470*/  ISETP.EQ.AND P1, PT, RZ, UR9, PT ;  /* 0x00000009ff007c0c */ /* 0x000fda000bf22270 */
[----:B------:R-:W-:Y:S05]  /*c480*/  @!P0 BRA P1, `(.L_x_652) ;  /* 0x00000000007c8947 */ /* 0x000fea0000800000 */
.L_x_653:
        /* <DEDUP_REMOVED lines=31> */
.L_x_652:
[----:B------:R-:W-:-:S09]  /*c680*/  UISETP.NE.AND UP0, UPT, UR10, URZ, UPT ;  /* 0x000000ff0a00728c */ /* 0x000fd2000bf05270 */
[----:B------:R-:W-:Y:S05]  /*c690*/  BRA.U !UP0, `(.L_x_624) ;  /* 0x0000001d08047547 */ /* 0x000fea000b800000 */
[----:B------:R-:W0:Y:S01]  /*c6a0*/  LDCU UR11, c[0x3][URZ] ;  /* 0x00c00000ff0b77ac */ /* 0x000e220008000800 */
[----:B------:R-:W-:-:S12]  /*c6b0*/  UIADD3 UR9, UPT, UPT, -UR10, URZ, URZ ;  /* 0x000000ff0a097290 */ /* 0x000fd8000fffe1ff */
.L_x_657:
        /* <DEDUP_REMOVED lines=14> */
[----:B------:R-:W-:Y:S05]  /*c7a0*/  BRA `(.L_x_624) ;  /* 0x0000001800c07947 */ /* 0x000fea0003800000 */
.L_x_650:
[----:B------:R-:W-:Y:S05]  /*c7b0*/  @P0 BRA `(.L_x_658) ;  /* 0x0000000400d40947 */ /* 0x000fea0003800000 */
[----:B------:R-:W-:Y:S01]  /*c7c0*/  ISETP.GT.U32.AND P0, PT, R18, 0x7ffffffe, PT ;  /* 0x7ffffffe1200780c */ /* 0x000fe20003f04070 */
[----:B------:R-:W-:-:S12]  /*c7d0*/  BSSY.RECONVERGENT B1, `(.L_x_659) ;  /* 0x0000072000017945 */ /* 0x000fd80003800200 */
[----:B------:R-:W-:Y:S05]  /*c7e0*/  @P0 BRA `(.L_x_660) ;  /* 0x0000000400c00947 */ /* 0x000fea0003800000 */
[----:B------:R-:W-:Y:S01]  /*c7f0*/  ISETP.GE.U32.AND P0, PT, R18, 0x3, PT ;  /* 0x000000031200780c */ /* 0x000fe20003f06070 */
[----:B------:R-:W-:Y:S01]  /*c800*/  BSSY.RECONVERGENT B2, `(.L_x_661) ;  /* 0x0000051000027945 */ /* 0x000fe20003800200 */
[----:B------:R-:W-:Y:S01]  /*c810*/  LOP3.LUT R4, R13, 0x3, RZ, 0xc0, !PT ;  /* 0x000000030d047812 */ /* 0x000fe200078ec0ff */
[----:B------:R-:W-:-:S03]  /*c820*/  IMAD.MOV.U32 R6, RZ, RZ, RZ ;  /* 0x000000ffff067224 */ /* 0x000fc600078e00ff */
[----:B------:R-:W-:-:S07]  /*c830*/  ISETP.NE.AND P2, PT, R4, RZ, PT ;  /* 0x000000ff0400720c */ /* 0x000fce0003f45270 */
[----:B------:R-:W-:Y:S06]  /*c840*/  @!P0 BRA `(.L_x_662) ;  /* 0x0000000400308947 */ /* 0x000fec0003800000 */
[----:B------:R-:W0:Y:S01]  /*c850*/  LDC R7, c[0x3][RZ] ;  /* 0x00c00000ff077b82 */ /* 0x000e220000000800 */
[----:B------:R-:W-:Y:S01]  /*c860*/  IADD3 R10, PT, PT, R11, 0x3, RZ ;  /* 0x000000030b0a7810 */ /* 0x000fe20007ffe0ff */
[----:B------:R-:W-:Y:S01]  /*c870*/  IMAD R2, R15, UR8, RZ ;  /* 0x000000080f027c24 */ /* 0x000fe2000f8e02ff */
[----:B------:R-:W-:Y:S01]  /*c880*/  LOP3.LUT R6, R13, 0xfffffffc, RZ, 0xc0, !PT ;  /* 0xfffffffc0d067812 */ /* 0x000fe200078ec0ff */
[----:B------:R-:W-:Y:S01]  /*c890*/  VIADD R8, R11, 0x2 ;  /* 0x000000020b087836 */ /* 0x000fe20000000000 */
[----:B------:R-:W-:Y:S01]  /*c8a0*/  LEA R9, R5, 0x8, 0x2 ;  /* 0x0000000805097811 */ /* 0x000fe200078e10ff */
[----:B------:R-:W-:Y:S01]  /*c8b0*/  IMAD R2, R13, R2, RZ ;  /* 0x000000020d027224 */ /* 0x000fe200078e02ff */
[----:B---3--:R-:W-:Y:S01]  /*c8c0*/  SHF.R.S32.HI R17, RZ, 0x1f, R5 ;  /* 0x0000001fff117819 */ /* 0x008fe20000011405 */
[----:B--2---:R-:W-:Y:S02]  /*c8d0*/  IMAD R26, R0, UR8, RZ ;  /* 0x00000008001a7c24 */ /* 0x004fe4000f8e02ff */
[----:B------:R-:W-:Y:S01]  /*c8e0*/  IMAD R8, R8, UR8, RZ ;  /* 0x0000000808087c24 */ /* 0x000fe2000f8e02ff */
[----:B------:R-:W-:Y:S01]  /*c8f0*/  IADD3 R14, PT, PT, R2, R5, RZ ;  /* 0x00000005020e7210 */ /* 0x000fe20007ffe0ff */
[----:B------:R-:W-:-:S02]  /*c900*/  IMAD R10, R10, UR8, RZ ;  /* 0x000000080a0a7c24 */ /* 0x000fc4000f8e02ff */
[--C-:B------:R-:W-:Y:S02]  /*c910*/  IMAD.IADD R28, R26, 0x1, R5.reuse ;  /* 0x000000011a1c7824 */ /* 0x100fe400078e0205 */
[----:B------:R-:W-:Y:S02]  /*c920*/  IMAD.MOV R29, RZ, RZ, -R6 ;  /* 0x000000ffff1d7224 */ /* 0x000fe400078e0a06 */
[--C-:B------:R-:W-:Y:S02]  /*c930*/  IMAD.IADD R19, R8, 0x1, R5.reuse ;  /* 0x0000000108137824 */ /* 0x100fe400078e0205 */
[----:B------:R-:W-:-:S07]  /*c940*/  IMAD.IADD R27, R10, 0x1, R5 ;  /* 0x000000010a1b7824 */ /* 0x000fce00078e0205 */
.L_x_663:
[----:B------:R-:W-:Y:S02]  /*c950*/  VIADD R22, R0, 0xffffffff ;  /* 0xffffffff00167836 */ /* 0x000fe40000000000 */
[----:B0-----:R-:W-:-:S05]  /*c960*/  IMAD.MOV.U32 R5, RZ, RZ, R7 ;  /* 0x000000ffff057224 */ /* 0x001fca00078e0007 */
        /* <DEDUP_REMOVED lines=13> */
[----:B-1----:R-:W-:-:S04]  /*ca40*/  @!P0 IMAD.WIDE R34, R28, 0x4, R22 ;  /* 0x000000041c228825 */ /* 0x002fc800078e0216 */
[----:B------:R-:W-:Y:S01]  /*ca50*/  VIADD R22, R0, 0x1 ;  /* 0x0000000100167836 */ /* 0x000fe20000000000 */
[----:B--2---:R0:W-:Y:S04]  /*ca60*/  @!P1 STG.E desc[UR12][R20.64+0x4], R31 ;  /* 0x0000041f14009986 */ /* 0x0041e8000c10190c */
[----:B------:R-:W2:Y:S01]  /*ca70*/  @!P0 LDG.E R35, desc[UR12][R34.64] ;  /* 0x0000000c22238981 */ /* 0x000ea2000c1e1900 */
[-C--:B------:R-:W-:Y:S02]  /*ca80*/  ISETP.GT.AND P1, PT, R22, R5.reuse, PT ;  /* 0x000000051600720c */ /* 0x080fe40003f24270 */
[----:B------:R-:W-:Y:S02]  /*ca90*/  @!P0 IADD3 R32, P3, PT, R26, R5, RZ ;  /* 0x000000051a208210 */ /* 0x000fe40007f7e0ff */
[----:B------:R-:W-:-:S02]  /*caa0*/  ISETP.LT.OR P1, PT, R22, 0x1, P1 ;  /* 0x000000011600780c */ /* 0x000fc40000f21670 */
        /* <DEDUP_REMOVED lines=23> */
[----:B------:R-:W-:Y:S01]  /*cc20*/  IADD3 R29, PT, PT, R29, 0x4, RZ ;  /* 0x000000041d1d7810 */ /* 0x000fe20007ffe0ff */
[C---:B------:R-:W-:Y:S01]  /*cc30*/  IMAD.IADD R2, R9.reuse, 0x1, R2 ;  /* 0x0000000109027824 */ /* 0x040fe200078e0202 */
        /* <DEDUP_REMOVED lines=13> */
.L_x_662:
[----:B------:R-:W-:Y:S05]  /*cd10*/  BSYNC.RECONVERGENT B2 ;  /* 0x0000000000027941 */ /* 0x000fea0003800200 */
.L_x_661:
[----:B------:R-:W-:Y:S05]  /*cd20*/  @!P2 BRA `(.L_x_660) ;  /* 0x000000000070a947 */ /* 0x000fea0003800000 */
[----:B------:R-:W0:Y:S01]  /*cd30*/  LDC R14, c[0x3][RZ] ;  /* 0x00c00000ff0e7b82 */ /* 0x000e220000000800 */
[----:B------:R-:W-:Y:S01]  /*cd40*/  IADD3 R0, PT, PT, R11, R6, RZ ;  /* 0x000000060b007210 */ /* 0x000fe20007ffe0ff */
[----:B------:R-:W-:Y:S01]  /*cd50*/  BSSY.RECONVERGENT B2, `(.L_x_660) ;  /* 0x0000019000027945 */ /* 0x000fe20003800200 */
[----:B------:R-:W-:Y:S01]  /*cd60*/  IMAD.MOV R4, RZ, RZ, -R4 ;  /* 0x000000ffff047224 */ /* 0x000fe200078e0a04 */
[----:B---3--:R-:W-:Y:S02]  /*cd70*/  SHF.R.S32.HI R19, RZ, 0x1f, R5 ;  /* 0x0000001fff137819 */ /* 0x008fe40000011405 */
[----:B------:R-:W-:-:S04]  /*cd80*/  IMAD R2, R0, UR8, RZ ;  /* 0x0000000800027c24 */ /* 0x000fc8000f8e02ff */
[----:B------:R-:W-:-:S07]  /*cd90*/  IMAD.IADD R17, R2, 0x1, R5 ;  /* 0x0000000102117824 */ /* 0x000fce00078e0205 */
.L_x_665:
[----:B0-----:R-:W-:-:S05]  /*cda0*/  IMAD.MOV.U32 R5, RZ, RZ, R14 ;  /* 0x000000ffff057224 */ /* 0x001fca00078e000e */
[----:B------:R-:W-:-:S04]  /*cdb0*/  ISETP.GT.AND P0, PT, R0, R5, PT ;  /* 0x000000050000720c */ /* 0x000fc80003f04270 */
[----:B------:R-:W-:-:S13]  /*cdc0*/  ISETP.LT.OR P0, PT, R0, 0x1, P0 ;  /* 0x000000010000780c */ /* 0x000fda0000701670 */
[----:B------:R-:W0:Y:S08]  /*cdd0*/  @!P0 LDC.64 R6, c[0x0][0x398] ;  /* 0x0000e600ff068b82 */ /* 0x000e300000000a00 */
[----:B--2---:R-:W1:Y:S01]  /*cde0*/  @!P0 LDC.64 R20, c[0x0][0x398] ;  /* 0x0000e600ff148b82 */ /* 0x004e620000000a00 */
[----:B0-----:R-:W-:-:S06]  /*cdf0*/  @!P0 IMAD.WIDE R6, R17, 0x4, R6 ;  /* 0x0000000411068825 */ /* 0x001fcc00078e0206 */
[----:B------:R-:W2:Y:S01]  /*ce00*/  @!P0 LDG.E R7, desc[UR12][R6.64] ;  /* 0x0000000c06078981 */ /* 0x000ea2000c1e1900 */
[----:B------:R-:W-:Y:S02]  /*ce10*/  @!P0 SHF.R.S32.HI R8, RZ, 0x1f, R2 ;  /* 0x0000001fff088819 */ /* 0x000fe40000011402 */
[----:B------:R-:W-:Y:S02]  /*ce20*/  @!P0 IADD3 R9, P1, PT, R2, R5, RZ ;  /* 0x0000000502098210 */ /* 0x000fe40007f3e0ff */
[----:B------:R-:W-:-:S03]  /*ce30*/  IADD3 R4, PT, PT, R4, 0x1, RZ ;  /* 0x0000000104047810 */ /* 0x000fc60007ffe0ff */
[----:B------:R-:W-:Y:S01]  /*ce40*/  @!P0 IMAD.X R10, R19, 0x1, R8, P1 ;  /* 0x00000001130a8824 */ /* 0x000fe200008e0608 */
[----:B-1----:R-:W-:-:S04]  /*ce50*/  @!P0 LEA R8, P1, R9, R20, 0x2 ;  /* 0x0000001409088211 */ /* 0x002fc800078210ff */
[----:B------:R-:W-:-:S05]  /*ce60*/  @!P0 LEA.HI.X R9, R9, R21, R10, 0x2, P1 ;  /* 0x0000001509098211 */ /* 0x000fca00008f140a */
[----:B--2---:R0:W-:Y:S01]  /*ce70*/  @!P0 STG.E desc[UR12][R8.64+0x4], R7 ;  /* 0x0000040708008986 */ /* 0x0041e2000c10190c */
[----:B------:R-:W-:-:S13]  /*ce80*/  ISETP.NE.AND P0, PT, R4, RZ, PT ;  /* 0x000000ff0400720c */ /* 0x000fda0003f05270 */
[----:B0-----:R-:W-:Y:S05]  /*ce90*/  @!P0 BRA `(.L_x_664) ;  /* 0x0000000000108947 */ /* 0x001fea0003800000 */
[----:B------:R-:W-:Y:S02]  /*cea0*/  VIADD R0, R0, 0x1 ;  /* 0x0000000100007836 */ /* 0x000fe40000000000 */
[----:B------:R-:W-:Y:S02]  /*ceb0*/  VIADD R2, R2, UR8 ;  /* 0x0000000802027c36 */ /* 0x000fe40008000000 */
[----:B------:R-:W-:Y:S01]  /*cec0*/  VIADD R17, R17, UR8 ;  /* 0x0000000811117c36 */ /* 0x000fe20008000000 */
[----:B------:R-:W-:Y:S06]  /*ced0*/  BRA `(.L_x_665) ;  /* 0xfffffffc00b07947 */ /* 0x000fec000383ffff */
.L_x_664:
[----:B------:R-:W-:Y:S05]  /*cee0*/  BSYNC.RECONVERGENT B2 ;  /* 0x0000000000027941 */ /* 0x000fea0003800200 */
.L_x_660:
[----:B------:R-:W-:Y:S05]  /*cef0*/  BSYNC.RECONVERGENT B1 ;  /* 0x0000000000017941 */ /* 0x000fea0003800200 */
.L_x_659:
[----:B------:R-:W-:Y:S05]  /*cf00*/  BRA `(.L_x_624) ;  /* 0x0000001000e87947 */ /* 0x000fea0003800000 */
.L_x_658:
[----:B------:R-:W-:-:S06]  /*cf10*/  UIADD3 UR4, UPT, UPT, UR6, -0x1, URZ ;  /* 0xffffffff06047890 */ /* 0x000fcc000fffe0ff */
[----:B------:R-:W-:-:S13]  /*cf20*/  ISETP.NE.AND P0, PT, R15, UR4, PT ;  /* 0x000000040f007c0c */ /* 0x000fda000bf05270 */
[----:B------:R-:W-:Y:S05]  /*cf30*/  @P0 BRA `(.L_x_666) ;  /* 0x0000001c007c0947 */ /* 0x000fea0003800000 */
[----:B------:R-:W-:Y:S01]  /*cf40*/  ISETP.GT.U32.AND P0, PT, R30, 0x7ffffffe, PT ;  /* 0x7ffffffe1e00780c */ /* 0x000fe20003f04070 */
[----:B------:R-:W-:-:S12]  /*cf50*/  BSSY.RECONVERGENT B1, `(.L_x_667) ;  /* 0x0000045000017945 */ /* 0x000fd80003800200 */
[----:B------:R-:W-:Y:S05]  /*cf60*/  @P0 BRA `(.L_x_668) ;  /* 0x00000004000c0947 */ /* 0x000fea0003800000 */
[----:B------:R-:W-:Y:S01]  /*cf70*/  ISETP.GE.U32.AND P0, PT, R30, 0x3, PT ;  /* 0x000000031e00780c */ /* 0x000fe20003f06070 */
[----:B------:R-:W-:Y:S01]  /*cf80*/  BSSY.RECONVERGENT B2, `(.L_x_669) ;  /* 0x000002c000027945 */ /* 0x000fe20003800200 */
[----:B------:R-:W-:Y:S01]  /*cf90*/  MOV R14, UR7 ;  /* 0x00000007000e7c02 */ /* 0x000fe20008000f00 */
[----:B------:R-:W-:Y:S02]  /*cfa0*/  IMAD R2, R2, UR8, RZ ;  /* 0x0000000802027c24 */ /* 0x000fe4000f8e02ff */
[----:B---3--:R-:W-:Y:S01]  /*cfb0*/  IMAD.MOV.U32 R17, RZ, RZ, RZ ;  /* 0x000000ffff117224 */ /* 0x008fe200078e00ff */
[----:B------:R-:W-:-:S04]  /*cfc0*/  LOP3.LUT R14, R14, 0x3, RZ, 0xc0, !PT ;  /* 0x000000030e0e7812 */ /* 0x000fc800078ec0ff */
[----:B------:R-:W-:-:S03]  /*cfd0*/  ISETP.NE.AND P2, PT, R14, RZ, PT ;  /* 0x000000ff0e00720c */ /* 0x000fc60003f45270 */
[----:B------:R-:W-:Y:S10]  /*cfe0*/  @!P0 BRA `(.L_x_670) ;  /* 0x0000000000948947 */ /* 0x000ff40003800000 */
[----:B------:R-:W0:Y:S01]  /*cff0*/  LDC.64 R6, c[0x0][0x398] ;  /* 0x0000e600ff067b82 */ /* 0x000e220000000a00 */
[----:B------:R-:W-:Y:S01]  /*d000*/  ULOP3.LUT UR4, UR7, 0xfffffffc, URZ, 0xc0, !UPT ;  /* 0xfffffffc07047892 */ /* 0x000fe2000f8ec0ff */
[----:B------:R-:W-:-:S03]  /*d010*/  IMAD.MOV.U32 R19, RZ, RZ, RZ ;  /* 0x000000ffff137224 */ /* 0x000fc600078e00ff */
[----:B------:R-:W-:Y:S02]  /*d020*/  UIADD3 UR9, UPT, UPT, -UR4, URZ, URZ ;  /* 0x000000ff04097290 */ /* 0x000fe4000fffe1ff */
[----:B------:R-:W-:-:S04]  /*d030*/  IMAD.U32 R17, RZ, RZ, UR4 ;  /* 0x00000004ff117e24 */ /* 0x000fc8000f8e00ff */
[----:B------:R-:W-:-:S07]  /*d040*/  MOV R0, UR9 ;  /* 0x0000000900007c02 */ /* 0x000fce0008000f00 */
.L_x_671:
[----:B-1----:R-:W1:Y:S01]  /*d050*/  LDCU UR4, c[0x3][URZ] ;  /* 0x00c00000ff0477ac */ /* 0x002e620008000800 */
[----:B------:R-:W-:Y:S02]  /*d060*/  IMAD.IADD R10, R12, 0x1, R19 ;  /* 0x000000010c0a7824 */ /* 0x000fe400078e0213 */
[----:B-1----:R-:W-:-:S05]  /*d070*/  IMAD.U32 R5, RZ, RZ, UR4 ;  /* 0x00000004ff057e24 */ /* 0x002fca000f8e00ff */
[-C--:B------:R-:W-:Y:S02]  /*d080*/  ISETP.GT.AND P0, PT, R10, R5.reuse, PT ;  /* 0x000000050a00720c */ /* 0x080fe40003f04270 */
[----:B------:R-:W-:Y:S02]  /*d090*/  IADD3 R4, PT, PT, R2, -R5, R10 ;  /* 0x8000000502047210 */ /* 0x000fe40007ffe00a */
[----:B------:R-:W-:-:S03]  /*d0a0*/  ISETP.LT.OR P0, PT, R10, 0x1, P0 ;  /* 0x000000010a00780c */ /* 0x000fc60000701670 */
[----:B------:R-:W-:-:S04]  /*d0b0*/  VIADD R9, R4, 0xfffffffe ;  /* 0xfffffffe04097836 */ /* 0x000fc80000000000 */
[----:B0-----:R-:W-:-:S06]  /*d0c0*/  IMAD.WIDE R8, R9, 0x4, R6 ;  /* 0x0000000409087825 */ /* 0x001fcc00078e0206 */
[----:B------:R-:W3:Y:S01]  /*d0d0*/  @!P0 LDG.E R23, desc[UR12][R8.64] ;  /* 0x0000000c08178981 */ /* 0x000ee2000c1e1900 */
[----:B------:R-:W-:Y:S01]  /*d0e0*/  IADD3 R4, PT, PT, R10, 0x1, RZ ;  /* 0x000000010a047810 */ /* 0x000fe20007ffe0ff */
[----:B--2---:R-:W-:-:S03]  /*d0f0*/  IMAD.U32 R21, RZ, RZ, UR8 ;  /* 0x00000008ff157e24 */ /* 0x004fc6000f8e00ff */
[----:B------:R-:W-:Y:S01]  /*d100*/  ISETP.GT.AND P1, PT, R4, R5, PT ;  /* 0x000000050400720c */ /* 0x000fe20003f24270 */
[----:B------:R-:W-:-:S03]  /*d110*/  IMAD.WIDE R20, R21, 0x4, R8 ;  /* 0x0000000415147825 */ /* 0x000fc600078e0208 */
[C---:B------:R-:W-:Y:S01]  /*d120*/  ISETP.GT.U32.OR P1, PT, R10.reuse, 0x7ffffffe, P1 ;  /* 0x7ffffffe0a00780c */ /* 0x040fe20000f24470 */
[----:B------:R-:W-:Y:S01]  /*d130*/  VIADD R4, R10, 0x2 ;  /* 0x000000020a047836 */ /* 0x000fe20000000000 */
[----:B---3--:R0:W-:Y:S11]  /*d140*/  @!P0 STG.E desc[UR12][R20.64], R23 ;  /* 0x0000001714008986 */ /* 0x0081f6000c10190c */
        /* <DEDUP_REMOVED lines=15> */
.L_x_670:
[----:B------:R-:W-:Y:S05]  /*d240*/  BSYNC.RECONVERGENT B2 ;  /* 0x0000000000027941 */ /* 0x000fea0003800200 */
.L_x_669:
[----:B------:R-:W-:Y:S05]  /*d250*/  @!P2 BRA `(.L_x_668) ;  /* 0x000000000050a947 */ /* 0x000fea0003800000 */
[----:B------:R-:W0:Y:S01]  /*d260*/  LDC R5, c[0x3][RZ] ;  /* 0x00c00000ff057b82 */ /* 0x000e220000000800 */
[----:B------:R-:W-:Y:S01]  /*d270*/  BSSY.RECONVERGENT B2, `(.L_x_668) ;  /* 0x0000012000027945 */ /* 0x000fe20003800200 */
[----:B------:R-:W-:-:S07]  /*d280*/  IMAD.MOV R0, RZ, RZ, -R14 ;  /* 0x000000ffff007224 */ /* 0x000fce00078e0a0e */
.L_x_673:
[----:B------:R-:W-:-:S05]  /*d290*/  IMAD.IADD R4, R12, 0x1, R17 ;  /* 0x000000010c047824 */ /* 0x000fca00078e0211 */
[----:B0-----:R-:W-:-:S04]  /*d2a0*/  ISETP.GT.AND P0, PT, R4, R5, PT ;  /* 0x000000050400720c */ /* 0x001fc80003f04270 */
[----:B------:R-:W-:-:S13]  /*d2b0*/  ISETP.LT.OR P0, PT, R4, 0x1, P0 ;  /* 0x000000010400780c */ /* 0x000fda0000701670 */
[----:B------:R-:W0:Y:S01]  /*d2c0*/  @!P0 LDC.64 R6, c[0x0][0x398] ;  /* 0x0000e600ff068b82 */ /* 0x000e220000000a00 */
[----:B------:R-:W-:-:S04]  /*d2d0*/  @!P0 IADD3 R4, PT, PT, R2, -R5, R4 ;  /* 0x8000000502048210 */ /* 0x000fc80007ffe004 */
        /* <DEDUP_REMOVED lines=11> */
.L_x_672:
[----:B------:R-:W-:Y:S05]  /*d390*/  BSYNC.RECONVERGENT B2 ;  /* 0x0000000000027941 */ /* 0x000fea0003800200 */
.L_x_668:
[----:B------:R-:W-:Y:S05]  /*d3a0*/  BSYNC.RECONVERGENT B1 ;  /* 0x0000000000017941 */ /* 0x000fea0003800200 */
.L_x_667:
[----:B------:R-:W-:Y:S05]  /*d3b0*/  BRA `(.L_x_624) ;  /* 0x0000000c00bc7947 */ /* 0x000fea0003800000 */
.L_x_651:
[----:B------:R-:W-:Y:S01]  /*d3c0*/  UIADD3 UR4, UPT, UPT, UR6, -0x1, URZ ;  /* 0xffffffff06047890 */ /* 0x000fe2000fffe0ff */
[----:B------:R-:W-:Y:S05]  /*d3d0*/  BSSY.RECONVERGENT B1, `(.L_x_624) ;  /* 0x00000ed000017945 */ /* 0x000fea0003800200 */
[----:B------:R-:W-:-:S13]  /*d3e0*/  ISETP.NE.AND P0, PT, R15, UR4, PT ;  /* 0x000000040f007c0c */ /* 0x000fda000bf05270 */
[----:B------:R-:W-:Y:S05]  /*d3f0*/  @!P0 BRA `(.L_x_674) ;  /* 0x0000000400308947 */ /* 0x000fea0003800000 */
[----:B------:R-:W-:-:S13]  /*d400*/  ISETP.GT.U32.AND P0, PT, R18, 0x7ffffffe, PT ;  /* 0x7ffffffe1200780c */ /* 0x000fda0003f04070 */
[----:B------:R-:W-:Y:S05]  /*d410*/  @P0 BRA `(.L_x_675) ;  /* 0x0000000c00a00947 */ /* 0x000fea0003800000 */
[----:B------:R-:W-:Y:S01]  /*d420*/  ISETP.GE.U32.AND P0, PT, R18, 0x3, PT ;  /* 0x000000031200780c */ /* 0x000fe20003f06070 */
[----:B------:R-:W-:Y:S01]  /*d430*/  BSSY.RECONVERGENT B2, `(.L_x_676) ;  /* 0x0000034000027945 */ /* 0x000fe20003800200 */
[----:B------:R-:W-:Y:S01]  /*d440*/  LOP3.LUT R2, R13, 0x3, RZ, 0xc0, !PT ;  /* 0x000000030d027812 */ /* 0x000fe200078ec0ff */
[----:B------:R-:W-:-:S03]  /*d450*/  HFMA2 R4, -RZ, RZ, 0, 0 ;  /* 0x00000000ff047431 */ /* 0x000fc600000001ff */
[----:B------:R-:W-:-:S07]  /*d460*/  ISETP.NE.AND P2, PT, R2, RZ, PT ;  /* 0x000000ff0200720c */ /* 0x000fce0003f45270 */
[----:B------:R-:W-:Y:S06]  /*d470*/  @!P0 BRA `(.L_x_677) ;  /* 0x0000000000bc8947 */ /* 0x000fec0003800000 */
[----:B--23--:R-:W0:Y:S01]  /*d480*/  LDC R24, c[0x3][RZ] ;  /* 0x00c00000ff187b82 */ /* 0x00ce220000000800 */
[----:B------:R-:W-:Y:S01]  /*d490*/  LOP3.LUT R4, R13, 0xfffffffc, RZ, 0xc0, !PT ;  /* 0xfffffffc0d047812 */ /* 0x000fe200078ec0ff */
[----:B------:R-:W-:Y:S01]  /*d4a0*/  VIADD R19, R11, 0x2 ;  /* 0x000000020b137836 */ /* 0x000fe20000000000 */
[----:B------:R-:W-:Y:S01]  /*d4b0*/  LEA R22, R5, 0x8, 0x2 ;  /* 0x0000000805167811 */ /* 0x000fe200078e10ff */
[----:B------:R-:W-:Y:S02]  /*d4c0*/  VIADD R23, R11, 0x3 ;  /* 0x000000030b177836 */ /* 0x000fe40000000000 */
[----:B------:R-:W-:Y:S02]  /*d4d0*/  IMAD R6, R15, UR8, RZ ;  /* 0x000000080f067c24 */ /* 0x000fe4000f8e02ff */
[----:B------:R-:W-:Y:S02]  /*d4e0*/  IMAD R17, R0, UR8, RZ ;  /* 0x0000000800117c24 */ /* 0x000fe4000f8e02ff */
[----:B------:R-:W-:-:S02]  /*d4f0*/  IMAD R19, R19, UR8, RZ ;  /* 0x0000000813137c24 */ /* 0x000fc4000f8e02ff */
[----:B------:R-:W-:Y:S02]  /*d500*/  IMAD R23, R23, UR8, RZ ;  /* 0x0000000817177c24 */ /* 0x000fe4000f8e02ff */
[----:B------:R-:W-:Y:S02]  /*d510*/  IMAD R25, R13, R6, RZ ;  /* 0x000000060d197224 */ /* 0x000fe400078e02ff */
[----:B------:R-:W-:-:S07]  /*d520*/  IMAD.MOV R10, RZ, RZ, -R4 ;  /* 0x000000ffff0a7224 */ /* 0x000fce00078e0a04 */
.L_x_678:
[----:B0-----:R-:W-:Y:S01]  /*d530*/  IMAD.MOV.U32 R5, RZ, RZ, R24 ;  /* 0x000000ffff057224 */ /* 0x001fe200078e0018 */
[----:B-1----:R-:W-:-:S04]  /*d540*/  IADD3 R6, PT, PT, R0, -0x1, RZ ;  /* 0xffffffff00067810 */ /* 0x002fc80007ffe0ff */
[----:B------:R-:W-:-:S04]  /*d550*/  ISETP.GT.AND P0, PT, R6, R5, PT ;  /* 0x000000050600720c */ /* 0x000fc80003f04270 */
[----:B------:R-:W-:-:S13]  /*d560*/  ISETP.LT.OR P0, PT, R6, 0x1, P0 ;  /* 0x000000010600780c */ /* 0x000fda0000701670 */
[----:B------:R-:W0:Y:S02]  /*d570*/  @!P0 LDC.64 R20, c[0x0][0x398] ;  /* 0x0000e600ff148b82 */ /* 0x000e240000000a00 */
[----:B0-----:R-:W-:-:S05]  /*d580*/  @!P0 IMAD.WIDE R20, R25, 0x4, R20 ;  /* 0x0000000419148825 */ /* 0x001fca00078e0214 */
[----:B------:R-:W2:Y:S01]  /*d590*/  @!P0 LDG.E R27, desc[UR12][R20.64+0x4] ;  /* 0x0000040c141b8981 */ /* 0x000ea2000c1e1900 */
[----:B------:R-:W-:-:S04]  /*d5a0*/  ISETP.GT.AND P1, PT, R0, R5, PT ;  /* 0x000000050000720c */ /* 0x000fc80003f24270 */
[----:B------:R-:W-:-:S13]  /*d5b0*/  ISETP.GT.U32.OR P1, PT, R6, 0x7ffffffe, P1 ;  /* 0x7ffffffe0600780c */ /* 0x000fda0000f24470 */
[----:B------:R-:W0:Y:S02]  /*d5c0*/  @!P1 LDC.64 R6, c[0x0][0x398] ;  /* 0x0000e600ff069b82 */ /* 0x000e240000000a00 */
[----:B0-----:R-:W-:-:S04]  /*d5d0*/  @!P1 IMAD.WIDE R6, R17, 0x4, R6 ;  /* 0x0000000411069825 */ /* 0x001fc800078e0206 */
[----:B------:R-:W-:Y:S01]  /*d5e0*/  VIADD R8, R0, 0x1 ;  /* 0x0000000100087836 */ /* 0x000fe20000000000 */
[----:B--2---:R0:W-:Y:S04]  /*d5f0*/  @!P0 STG.E desc[UR12][R20.64], R27 ;  /* 0x0000001b14008986 */ /* 0x0041e8000c10190c */
[----:B------:R-:W2:Y:S01]  /*d600*/  @!P1 LDG.E R29, desc[UR12][R6.64+0x4] ;  /* 0x0000040c061d9981 */ /* 0x000ea2000c1e1900 */
[----:B------:R-:W-:-:S04]  /*d610*/  ISETP.GT.AND P0, PT, R8, R5, PT ;  /* 0x000000050800720c */ /* 0x000fc80003f04270 */
[----:B------:R-:W-:-:S13]  /*d620*/  ISETP.LT.OR P0, PT, R8, 0x1, P0 ;  /* 0x000000010800780c */ /* 0x000fda0000701670 */
[----:B------:R-:W1:Y:S02]  /*d630*/  @!P0 LDC.64 R8, c[0x0][0x398] ;  /* 0x0000e600ff088b82 */ /* 0x000e640000000a00 */
[----:B-1----:R-:W-:-:S04]  /*d640*/  @!P0 IMAD.WIDE R8, R19, 0x4, R8 ;  /* 0x0000000413088825 */ /* 0x002fc800078e0208 */
[----:B------:R-:W-:Y:S01]  /*d650*/  VIADD R14, R0, 0x2 ;  /* 0x00000002000e7836 */ /* 0x000fe20000000000 */
[----:B--2---:R1:W-:Y:S04]  /*d660*/  @!P1 STG.E desc[UR12][R6.64], R29 ;  /* 0x0000001d06009986 */ /* 0x0043e8000c10190c */
[----:B------:R-:W2:Y:S01]  /*d670*/  @!P0 LDG.E R31, desc[UR12][R8.64+0x4] ;  /* 0x0000040c081f8981 */ /* 0x000ea2000c1e1900 */
[----:B------:R-:W-:-:S04]  /*d680*/  ISETP.GT.AND P1, PT, R14, R5, PT ;  /* 0x000000050e00720c */ /* 0x000fc80003f24270 */
[----:B------:R-:W-:-:S13]  /*d690*/  ISETP.LT.OR P1, PT, R14, 0x1, P1 ;  /* 0x000000010e00780c */ /* 0x000fda0000f21670 */
[----:B0-----:R-:W0:Y:S02]  /*d6a0*/  @!P1 LDC.64 R20, c[0x0][0x398] ;  /* 0x0000e600ff149b82 */ /* 0x001e240000000a00 */
[----:B0-----:R-:W-:Y:S01]  /*d6b0*/  @!P1 IMAD.WIDE R20, R23, 0x4, R20 ;  /* 0x0000000417149825 */ /* 0x001fe200078e0214 */
[----:B--2---:R1:W-:Y:S04]  /*d6c0*/  @!P0 STG.E desc[UR12][R8.64], R31 ;  /* 0x0000001f08008986 */ /* 0x0043e8000c10190c */
[----:B------:R-:W2:Y:S01]  /*d6d0*/  @!P1 LDG.E R27, desc[UR12][R20.64+0x4] ;  /* 0x0000040c141b9981 */ /* 0x000ea2000c1e1900 */
[----:B------:R-:W-:Y:S01]  /*d6e0*/  IADD3 R10, PT, PT, R10, 0x4, RZ ;  /* 0x000000040a0a7810 */ /* 0x000fe20007ffe0ff */
[----:B------:R-:W-:Y:S01]  /*d6f0*/  VIADD R0, R0, 0x4 ;  /* 0x0000000400007836 */ /* 0x000fe20000000000 */
[C---:B------:R-:W-:Y:S01]  /*d700*/  IADD3 R19, PT, PT, R22.reuse, R19, RZ ;  /* 0x0000001316137210 */ /* 0x040fe20007ffe0ff */
[----:B------:R-:W-:Y:S01]  /*d710*/  IMAD.IADD R25, R22, 0x1, R25 ;  /* 0x0000000116197824 */ /* 0x000fe200078e0219 */
[----:B------:R-:W-:Y:S01]  /*d720*/  ISETP.NE.AND P0, PT, R10, RZ, PT ;  /* 0x000000ff0a00720c */ /* 0x000fe20003f05270 */
[----:B------:R-:W-:-:S02]  /*d730*/  IMAD.IADD R17, R22, 0x1, R17 ;  /* 0x0000000116117824 */ /* 0x000fc400078e0211 */
[----:B------:R-:W-:Y:S01]  /*d740*/  IMAD.IADD R23, R22, 0x1, R23 ;  /* 0x0000000116177824 */ /* 0x000fe200078e0217 */
[----:B--2---:R1:W-:Y:S09]  /*d750*/  @!P1 STG.E desc[UR12][R20.64], R27 ;  /* 0x0000001b14009986 */ /* 0x0043f2000c10190c */
[----:B------:R-:W-:Y:S05]  /*d760*/  @P0 BRA `(.L_x_678) ;  /* 0xfffffffc00700947 */ /* 0x000fea000383ffff */
.L_x_677:
[----:B------:R-:W-:Y:S05]  /*d770*/  BSYNC.RECONVERGENT B2 ;  /* 0x0000000000027941 */ /* 0x000fea0003800200 */
.L_x_676:
[----:B------:R-:W-:Y:S05]  /*d780*/  @!P2 BRA `(.L_x_675) ;  /* 0x0000000800c4a947 */ /* 0x000fea0003800000 */
[----:B------:R-:W0:Y:S01]  /*d790*/  LDC R5, c[0x3][RZ] ;  /* 0x00c00000ff057b82 */ /* 0x000e220000000800 */
[----:B------:R-:W-:Y:S01]  /*d7a0*/  IMAD.IADD R4, R11, 0x1, R4 ;  /* 0x000000010b047824 */ /* 0x000fe200078e0204 */
[----:B------:R-:W-:Y:S01]  /*d7b0*/  BSSY.RECONVERGENT B2, `(.L_x_679) ;  /* 0x000000f000027945 */ /* 0x000fe20003800200 */
[----:B------:R-:W-:Y:S02]  /*d7c0*/  IMAD.MOV R2, RZ, RZ, -R2 ;  /* 0x000000ffff027224 */ /* 0x000fe400078e0a02 */
[----:B-1----:R-:W-:-:S07]  /*d7d0*/  IMAD R9, R4, UR8, RZ ;  /* 0x0000000804097c24 */ /* 0x002fce000f8e02ff */
.L_x_681:
[----:B0-----:R-:W-:-:S04]  /*d7e0*/  ISETP.GT.AND P0, PT, R4, R5, PT ;  /* 0x000000050400720c */ /* 0x001fc80003f04270 */
[----:B------:R-:W-:-:S13]  /*d7f0*/  ISETP.LT.OR P0, PT, R4, 0x1, P0 ;  /* 0x000000010400780c */ /* 0x000fda0000701670 */
[----:B------:R-:W0:Y:S02]  /*d800*/  @!P0 LDC.64 R6, c[0x0][0x398] ;  /* 0x0000e600ff068b82 */ /* 0x000e240000000a00 */
[----:B0-----:R-:W-:-:S05]  /*d810*/  @!P0 IMAD.WIDE R6, R9, 0x4, R6 ;  /* 0x0000000409068825 */ /* 0x001fca00078e0206 */
[----:B---3--:R-:W3:Y:S01]  /*d820*/  @!P0 LDG.E R17, desc[UR12][R6.64+0x4] ;  /* 0x0000040c06118981 */ /* 0x008ee2000c1e1900 */
[----:B------:R-:W-:-:S03]  /*d830*/  IADD3 R2, PT, PT, R2, 0x1, RZ ;  /* 0x0000000102027810 */ /* 0x000fc60007ffe0ff */
[----:B---3--:R0:W-:Y:S01]  /*d840*/  @!P0 STG.E desc[UR12][R6.64], R17 ;  /* 0x0000001106008986 */ /* 0x0081e2000c10190c */
[----:B------:R-:W-:-:S13]  /*d850*/  ISETP.NE.AND P0, PT, R2, RZ, PT ;  /* 0x000000ff0200720c */ /* 0x000fda0003f05270 */
[----:B0-----:R-:W-:Y:S05]  /*d860*/  @!P0 BRA `(.L_x_680) ;  /* 0x00000000000c8947 */ /* 0x001fea0003800000 */
[----:B------:R-:W-:Y:S02]  /*d870*/  VIADD R4, R4, 0x1 ;  /* 0x0000000104047836 */ /* 0x000fe40000000000 */
[----:B------:R-:W-:Y:S01]  /*d880*/  VIADD R9, R9, UR8 ;  /* 0x0000000809097c36 */ /* 0x000fe20008000000 */
[----:B------:R-:W-:Y:S06]  /*d890*/  BRA `(.L_x_681) ;  /* 0xfffffffc00d07947 */ /* 0x000fec000383ffff */
.L_x_680:
[----:B------:R-:W-:Y:S05]  /*d8a0*/  BSYNC.RECONVERGENT B2 ;  /* 0x0000000000027941 */ /* 0x000fea0003800200 */
.L_x_679:
[----:B------:R-:W-:Y:S05]  /*d8b0*/  BRA `(.L_x_675) ;  /* 0x0000000800787947 */ /* 0x000fea0003800000 */
.L_x_674:
        /* <DEDUP_REMOVED lines=10> */
[C---:B------:R-:W-:Y:S01]  /*d960*/  IADD3 R23, PT, PT, R11.reuse, 0x2, RZ ;  /* 0x000000020b177810 */ /* 0x040fe20007ffe0ff */
[----:B--23--:R-:W-:Y:S01]  /*d970*/  VIADD R25, R11, 0x3 ;  /* 0x000000030b197836 */ /* 0x00cfe20000000000 */
[----:B------:R-:W-:Y:S01]  /*d980*/  LOP3.LUT R10, R13, 0xfffffffc, RZ, 0xc0, !PT ;  /* 0xfffffffc0d0a7812 */ /* 0x000fe200078ec0ff */
[----:B------:R-:W-:Y:S01]  /*d990*/  IMAD R6, R15, UR8, RZ ;  /* 0x000000080f067c24 */ /* 0x000fe2000f8e02ff */
[----:B------:R-:W-:Y:S01]  /*d9a0*/  LEA R22, R5, 0x8, 0x2 ;  /* 0x0000000805167811 */ /* 0x000fe200078e10ff */
[----:B------:R-:W-:Y:S02]  /*d9b0*/  IMAD R17, R0, UR8, RZ ;  /* 0x0000000800117c24 */ /* 0x000fe4000f8e02ff */
[----:B------:R-:W-:Y:S02]  /*d9c0*/  IMAD R23, R23, UR8, RZ ;  /* 0x0000000817177c24 */ /* 0x000fe4000f8e02ff */
[----:B------:R-:W-:-:S02]  /*d9d0*/  IMAD R25, R25, UR8, RZ ;  /* 0x0000000819197c24 */ /* 0x000fc4000f8e02ff */
[----:B------:R-:W-:Y:S02]  /*d9e0*/  IMAD R27, R13, R6, RZ ;  /* 0x000000060d1b7224 */ /* 0x000fe400078e02ff */
[----:B------:R-:W-:-:S07]  /*d9f0*/  IMAD.MOV R19, RZ, RZ, -R10 ;  /* 0x000000ffff137224 */ /* 0x000fce00078e0a0a */
.L_x_686:
[----:B-1----:R-:W-:Y:S01]  /*da00*/  VIADD R6, R0, 0xffffffff ;  /* 0xffffffff00067836 */ /* 0x002fe20000000000 */
[----:B0-----:R-:W-:-:S04]  /*da10*/  MOV R5, R14 ;  /* 0x0000000e00057202 */ /* 0x001fc80000000f00 */
        /* <DEDUP_REMOVED lines=25> */
[----:B------:R-:W-:Y:S01]  /*dbb0*/  VIADD R19, R19, 0x4 ;  /* 0x0000000413137836 */ /* 0x000fe20000000000 */
[----:B------:R-:W-:Y:S01]  /*dbc0*/  IADD3 R0, PT, PT, R0, 0x4, RZ ;  /* 0x0000000400007810 */ /* 0x000fe20007ffe0ff */
[C---:B------:R-:W-:Y:S01]  /*dbd0*/  IMAD.IADD R27, R22.reuse, 0x1, R27 ;  /* 0x00000001161b7824 */ /* 0x040fe200078e021b */
[C---:B------:R-:W-:Y:S01]  /*dbe0*/  IADD3 R25, PT, PT, R22.reuse, R25, RZ ;  /* 0x0000001916197210 */ /* 0x040fe20007ffe0ff */
[C---:B------:R-:W-:Y:S01]  /*dbf0*/  IMAD.IADD R17, R22.reuse, 0x1, R17 ;  /* 0x0000000116117824 */ /* 0x040fe200078e0211 */
[----:B------:R-:W-:Y:S01]  /*dc00*/  ISETP.NE.AND P0, PT, R19, RZ, PT ;  /* 0x000000ff1300720c */ /* 0x000fe20003f05270 */
[----:B------:R-:W-:Y:S01]  /*dc10*/  IMAD.IADD R23, R22, 0x1, R23 ;  /* 0x0000000116177824 */ /* 0x000fe200078e0217 */
[----:B--2---:R1:W-:Y:S11]  /*dc20*/  @!P1 STG.E desc[UR12][R20.64], R29 ;  /* 0x0000001d14009986 */ /* 0x0043f6000c10190c */
[----:B------:R-:W-:Y:S05]  /*dc30*/  @P0 BRA `(.L_x_686) ;  /* 0xfffffffc00700947 */ /* 0x000fea000383ffff */
.L_x_685:
[----:B------:R-:W-:Y:S05]  /*dc40*/  BSYNC.RECONVERGENT B3 ;  /* 0x0000000000037941 */ /* 0x000fea0003800200 */
.L_x_684:
[----:B------:R-:W-:Y:S05]  /*dc50*/  @!P2 BRA `(.L_x_683) ;  /* 0x00000000003ca947 */ /* 0x000fea0003800000 */
[----:B------:R-:W0:Y:S01]  /*dc60*/  LDC R5, c[0x3][RZ] ;  /* 0x00c00000ff057b82 */ /* 0x000e220000000800 */
[----:B------:R-:W-:Y:S02]  /*dc70*/  IMAD.IADD R10, R11, 0x1, R10 ;  /* 0x000000010b0a7824 */ /* 0x000fe400078e020a */
[----:B------:R-:W-:Y:S02]  /*dc80*/  IMAD.MOV R4, RZ, RZ, -R4 ;  /* 0x000000ffff047224 */ /* 0x000fe400078e0a04 */
[----:B-1----:R-:W-:-:S07]  /*dc90*/  IMAD R9, R10, UR8, RZ ;  /* 0x000000080a097c24 */ /* 0x002fce000f8e02ff */
.L_x_687:
[----:B0-----:R-:W-:-:S04]  /*dca0*/  ISETP.GT.AND P0, PT, R10, R5, PT ;  /* 0x000000050a00720c */ /* 0x001fc80003f04270 */
[----:B------:R-:W-:-:S13]  /*dcb0*/  ISETP.LT.OR P0, PT, R10, 0x1, P0 ;  /* 0x000000010a00780c */ /* 0x000fda0000701670 */
[----:B------:R-:W0:Y:S02]  /*dcc0*/  @!P0 LDC.64 R6, c[0x0][0x398] ;  /* 0x0000e600ff068b82 */ /* 0x000e240000000a00 */
[----:B0-----:R-:W-:-:S05]  /*dcd0*/  @!P0 IMAD.WIDE R6, R9, 0x4, R6 ;  /* 0x0000000409068825 */ /* 0x001fca00078e0206 */
[----:B---3--:R-:W3:Y:S01]  /*dce0*/  @!P0 LDG.E R17, desc[UR12][R6.64+0x4] ;  /* 0x0000040c06118981 */ /* 0x008ee2000c1e1900 */
[----:B------:R-:W-:Y:S01]  /*dcf0*/  VIADD R4, R4, 0x1 ;  /* 0x0000000104047836 */ /* 0x000fe20000000000 */
[----:B------:R-:W-:Y:S01]  /*dd00*/  IADD3 R10, PT, PT, R10, 0x1, RZ ;  /* 0x000000010a0a7810 */ /* 0x000fe20007ffe0ff */
[----:B------:R-:W-:Y:S01]  /*dd10*/  VIADD R9, R9, UR8 ;  /* 0x0000000809097c36 */ /* 0x000fe20008000000 */
[----:B---3--:R4:W-:Y:S02]  /*dd20*/  @!P0 STG.E desc[UR12][R6.64], R17 ;  /* 0x0000001106008986 */ /* 0x0089e4000c10190c */
[----:B------:R-:W-:-:S13]  /*dd30*/  ISETP.NE.AND P0, PT, R4, RZ, PT ;  /* 0x000000ff0400720c */ /* 0x000fda0003f05270 */
[----:B----4-:R-:W-:Y:S05]  /*dd40*/  @P0 BRA `(.L_x_687) ;  /* 0xfffffffc00d40947 */ /* 0x010fea000383ffff */
.L_x_683:
[----:B------:R-:W-:Y:S05]  /*dd50*/  BSYNC.RECONVERGENT B2 ;  /* 0x0000000000027941 */ /* 0x000fea0003800200 */
.L_x_682:
[----:B------:R-:W-:Y:S01]  /*dd60*/  ISETP.GT.U32.AND P0, PT, R30, 0x7ffffffe, PT ;  /* 0x7ffffffe1e00780c */ /* 0x000fe20003f04070 */
[----:B------:R-:W-:-:S12]  /*dd70*/  BSSY.RECONVERGENT B2, `(.L_x_688) ;  /* 0x0000042000027945 */ /* 0x000fd80003800200 */
[----:B------:R-:W-:Y:S05]  /*dd80*/  @P0 BRA `(.L_x_689) ;  /* 0x0000000400000947 */ /* 0x000fea0003800000 */
[----:B------:R-:W-:Y:S01]  /*dd90*/  ISETP.GE.U32.AND P0, PT, R30, 0x3, PT ;  /* 0x000000031e00780c */ /* 0x000fe20003f06070 */
[----:B---3--:R-:W-:Y:S01]  /*dda0*/  IMAD.U32 R22, RZ, RZ, UR7 ;  /* 0x00000007ff167e24 */ /* 0x008fe2000f8e00ff */
[----:B------:R-:W-:Y:S01]  /*ddb0*/  BSSY.RECONVERGENT B3, `(.L_x_690) ;  /* 0x000002b000037945 */ /* 0x000fe20003800200 */
[----:B------:R-:W-:Y:S02]  /*ddc0*/  IMAD R14, R2, UR8, RZ ;  /* 0x00000008020e7c24 */ /* 0x000fe4000f8e02ff */
[----:B------:R-:W-:Y:S01]  /*ddd0*/  IMAD.MOV.U32 R17, RZ, RZ, RZ ;  /* 0x000000ffff117224 */ /* 0x000fe200078e00ff */
[----:B------:R-:W-:-:S04]  /*dde0*/  LOP3.LUT R22, R22, 0x3, RZ, 0xc0, !PT ;  /* 0x0000000316167812 */ /* 0x000fc800078ec0ff */
[----:B------:R-:W-:-:S03]  /*ddf0*/  ISETP.NE.AND P2, PT, R22, RZ, PT ;  /* 0x000000ff1600720c */ /* 0x000fc60003f45270 */
[----:B------:R-:W-:Y:S10]  /*de00*/  @!P0 BRA `(.L_x_691) ;  /* 0x0000000000948947 */ /* 0x000ff40003800000 */
[----:B-1----:R-:W0:Y:S01]  /*de10*/  LDC.64 R6, c[0x0][0x398] ;  /* 0x0000e600ff067b82 */ /* 0x002e220000000a00 */
[----:B------:R-:W-:Y:S01]  /*de20*/  ULOP3.LUT UR4, UR7, 0xfffffffc, URZ, 0xc0, !UPT ;  /* 0xfffffffc07047892 */ /* 0x000fe2000f8ec0ff */
[----:B------:R-:W-:-:S03]  /*de30*/  HFMA2 R19, -RZ, RZ, 0, 0 ;  /* 0x00000000ff137431 */ /* 0x000fc600000001ff */
[----:B------:R-:W-:Y:S02]  /*de40*/  UIADD3 UR9, UPT, UPT, -UR4, URZ, URZ ;  /* 0x000000ff04097290 */ /* 0x000fe4000fffe1ff */
[----:B------:R-:W-:-:S04]  /*de50*/  IMAD.U32 R17, RZ, RZ, UR4 ;  /* 0x00000004ff117e24 */ /* 0x000fc8000f8e00ff */
[----:B------:R-:W-:-:S07]  /*de60*/  IMAD.U32 R0, RZ, RZ, UR9 ;  /* 0x00000009ff007e24 */ /* 0x000fce000f8e00ff */
.L_x_692:
[----:B------:R-:W1:Y:S01]  /*de70*/  LDCU UR4, c[0x3][URZ] ;  /* 0x00c00000ff0477ac */ /* 0x000e620008000800 */
[----:B------:R-:W-:Y:S01]  /*de80*/  IMAD.IADD R10, R12, 0x1, R19 ;  /* 0x000000010c0a7824 */ /* 0x000fe200078e0213 */
[----:B-1----:R-:W-:-:S04]  /*de90*/  MOV R5, UR4 ;  /* 0x0000000400057c02 */ /* 0x002fc80008000f00 */
[-C--:B------:R-:W-:Y:S02]  /*dea0*/  ISETP.GT.AND P0, PT, R10, R5.reuse, PT ;  /* 0x000000050a00720c */ /* 0x080fe40003f04270 */
[----:B------:R-:W-:Y:S02]  /*deb0*/  IADD3 R4, PT, PT, R14, -R5, R10 ;  /* 0x800000050e047210 */ /* 0x000fe40007ffe00a */
[----:B------:R-:W-:-:S03]  /*dec0*/  ISETP.LT.OR P0, PT, R10, 0x1, P0 ;  /* 0x000000010a00780c */ /* 0x000fc60000701670 */
[----:B------:R-:W-:-:S04]  /*ded0*/  VIADD R9, R4, 0xfffffffe ;  /* 0xfffffffe04097836 */ /* 0x000fc80000000000 */
[----:B0-----:R-:W-:-:S06]  /*dee0*/  IMAD.WIDE R8, R9, 0x4, R6 ;  /* 0x0000000409087825 */ /* 0x001fcc00078e0206 */
[----:B---3--:R-:W3:Y:S01]  /*def0*/  @!P0 LDG.E R23, desc[UR12][R8.64] ;  /* 0x0000000c08178981 */ /* 0x008ee2000c1e1900 */
[----:B------:R-:W-:Y:S02]  /*df00*/  VIADD R4, R10, 0x1 ;  /* 0x000000010a047836 */ /* 0x000fe40000000000 */
[----:B--2---:R-:W-:-:S03]  /*df10*/  IMAD.U32 R21, RZ, RZ, UR8 ;  /* 0x00000008ff157e24 */ /* 0x004fc6000f8e00ff */
[----:B------:R-:W-:Y:S01]  /*df20*/  ISETP.GT.AND P1, PT, R4, R5, PT ;  /* 0x000000050400720c */ /* 0x000fe20003f24270 */
[----:B------:R-:W-:-:S03]  /*df30*/  IMAD.WIDE R20, R21, 0x4, R8 ;  /* 0x0000000415147825 */ /* 0x000fc600078e0208 */
[C---:B------:R-:W-:Y:S02]  /*df40*/  ISETP.GT.U32.OR P1, PT, R10.reuse, 0x7ffffffe, P1 ;  /* 0x7ffffffe0a00780c */ /* 0x040fe40000f24470 */
[----:B------:R-:W-:Y:S01]  /*df50*/  IADD3 R4, PT, PT, R10, 0x2, RZ ;  /* 0x000000020a047810 */ /* 0x000fe20007ffe0ff */
[----:B---3--:R0:W-:Y:S10]  /*df60*/  @!P0 STG.E desc[UR12][R20.64], R23 ;  /* 0x0000001714008986 */ /* 0x0081f4000c10190c */
        /* <DEDUP_REMOVED lines=10> */
[----:B------:R-:W-:Y:S02]  /*e010*/  VIADD R0, R0, 0x4 ;  /* 0x0000000400007836 */ /* 0x000fe40000000000 */
[----:B------:R-:W-:-:S03]  /*e020*/  VIADD R19, R19, 0x4 ;  /* 0x0000000413137836 */ /* 0x000fc60000000000 */
[----:B------:R-:W-:Y:S01]  /*e030*/  ISETP.NE.AND P0, PT, R0, RZ, PT ;  /* 0x000000ff0000720c */ /* 0x000fe20003f05270 */
[----:B--2---:R3:W-:-:S12]  /*e040*/  @!P1 STG.E desc[UR12][R20.64+0xc], R23 ;  /* 0x00000c1714009986 */ /* 0x0047d8000c10190c */
[----:B------:R-:W-:Y:S05]  /*e050*/  @P0 BRA `(.L_x_692) ;  /* 0xfffffffc00840947 */ /* 0x000fea000383ffff */
.L_x_691:
[----:B------:R-:W-:Y:S05]  /*e060*/  BSYNC.RECONVERGENT B3 ;  /* 0x0000000000037941 */ /* 0x000fea0003800200 */
.L_x_690:
[----:B------:R-:W-:Y:S05]  /*e070*/  @!P2 BRA `(.L_x_689) ;  /* 0x000000000044a947 */ /* 0x000fea0003800000 */
[----:B------:R-:W0:Y:S01]  /*e080*/  LDC R5, c[0x3][RZ] ;  /* 0x00c00000ff057b82 */ /* 0x000e220000000800 */
[----:B------:R-:W-:-:S07]  /*e090*/  IADD3 R0, PT, PT, -R22, RZ, RZ ;  /* 0x000000ff16007210 */ /* 0x000fce0007ffe1ff */
.L_x_693:
[----:B------:R-:W-:-:S05]  /*e0a0*/  IMAD.IADD R4, R12, 0x1, R17 ;  /* 0x000000010c047824 */ /* 0x000fca00078e0211 */
[----:B0-----:R-:W-:-:S04]  /*e0b0*/  ISETP.GT.AND P0, PT, R4, R5, PT ;  /* 0x000000050400720c */ /* 0x001fc80003f04270 */
[----:B------:R-:W-:-:S13]  /*e0c0*/  ISETP.LT.OR P0, PT, R4, 0x1, P0 ;  /* 0x000000010400780c */ /* 0x000fda0000701670 */
[----:B-1----:R-:W0:Y:S01]  /*e0d0*/  @!P0 LDC.64 R6, c[0x0][0x398] ;  /* 0x0000e600ff068b82 */ /* 0x002e220000000a00 */
[----:B------:R-:W-:-:S05]  /*e0e0*/  @!P0 IADD3 R4, PT, PT, R14, -R5, R4 ;  /* 0x800000050e048210 */ /* 0x000fca0007ffe004 */
[----:B------:R-:W-:-:S04]  /*e0f0*/  @!P0 VIADD R9, R4, 0xfffffffe ;  /* 0xfffffffe04098836 */ /* 0x000fc80000000000 */
[----:B0-----:R-:W-:-:S05]  /*e100*/  @!P0 IMAD.WIDE R6, R9, 0x4, R6 ;  /* 0x0000000409068825 */ /* 0x001fca00078e0206 */
[----:B------:R-:W4:Y:S01]  /*e110*/  @!P0 LDG.E R19, desc[UR12][R6.64] ;  /* 0x0000000c06138981 */ /* 0x000f22000c1e1900 */
[----:B------:R-:W-:Y:S01]  /*e120*/  IMAD.U32 R9, RZ, RZ, UR8 ;  /* 0x00000008ff097e24 */ /* 0x000fe2000f8e00ff */
[----:B------:R-:W-:Y:S01]  /*e130*/  IADD3 R0, PT, PT, R0, 0x1, RZ ;  /* 0x0000000100007810 */ /* 0x000fe20007ffe0ff */
[----:B------:R-:W-:Y:S02]  /*e140*/  VIADD R17, R17, 0x1 ;  /* 0x0000000111117836 */ /* 0x000fe40000000000 */
[----:B------:R-:W-:-:S05]  /*e150*/  @!P0 IMAD.WIDE R8, R9, 0x4, R6 ;  /* 0x0000000409088825 */ /* 0x000fca00078e0206 */
[----:B----4-:R4:W-:Y:S01]  /*e160*/  @!P0 STG.E desc[UR12][R8.64], R19 ;  /* 0x0000001308008986 */ /* 0x0109e2000c10190c */
[----:B------:R-:W-:-:S13]  /*e170*/  ISETP.NE.AND P0, PT, R0, RZ, PT ;  /* 0x000000ff0000720c */ /* 0x000fda0003f05270 */
[----:B----4-:R-:W-:Y:S05]  /*e180*/  @P0 BRA `(.L_x_693) ;  /* 0xfffffffc00c40947 */ /* 0x010fea000383ffff */
.L_x_689:
[----:B------:R-:W-:Y:S05]  /*e190*/  BSYNC.RECONVERGENT B2 ;  /* 0x0000000000027941 */ /* 0x000fea0003800200 */
.L_x_688:
[----:B-1----:R-:W0:Y:S01]  /*e1a0*/  LDC.64 R8, c[0x0][0x398] ;  /* 0x0000e600ff087b82 */ /* 0x002e220000000a00 */
[----:B------:R-:W-:Y:S01]  /*e1b0*/  ISETP.NE.AND P0, PT, R5, -0x1, PT ;  /* 0xffffffff0500780c */ /* 0x000fe20003f05270 */
[----:B---3--:R-:W-:-:S12]  /*e1c0*/  IMAD R19, R2, UR8, RZ ;  /* 0x0000000802137c24 */ /* 0x008fd8000f8e02ff */
[----:B0-----:R-:W-:-:S05]  /*e1d0*/  @!P0 IMAD.WIDE.U32 R6, R19, 0x4, R8 ;  /* 0x0000000413068825 */ /* 0x001fca00078e0008 */
[----:B------:R-:W3:Y:S01]  /*e1e0*/  @!P0 LDG.E R0, desc[UR12][R6.64+0x4] ;  /* 0x0000040c06008981 */ /* 0x000ee2000c1e1900 */
[----:B--2---:R-:W-:-:S05]  /*e1f0*/  @P0 IADD3 R21, PT, PT, R19, -0x2, -R5 ;  /* 0xfffffffe13150810 */ /* 0x004fca0007ffe805 */
[----:B------:R-:W-:-:S04]  /*e200*/  @P0 IMAD.WIDE R20, R21, 0x4, R8 ;  /* 0x0000000415140825 */ /* 0x000fc800078e0208 */
[----:B------:R-:W-:-:S04]  /*e210*/  @P0 IMAD.WIDE R8, R19, 0x4, R8 ;  /* 0x0000000413080825 */ /* 0x000fc800078e0208 */
[----:B---3--:R-:W-:-:S04]  /*e220*/  @!P0 FADD R0, R0, R0 ;  /* 0x0000000000008221 */ /* 0x008fc80000000000 */
[----:B------:R-:W-:-:S05]  /*e230*/  @!P0 FMUL R17, R0, 0.5 ;  /* 0x3f00000000118820 */ /* 0x000fca0000400000 */
[----:B------:R0:W-:Y:S04]  /*e240*/  @!P0 STG.E desc[UR12][R6.64], R17 ;  /* 0x0000001106008986 */ /* 0x0001e8000c10190c */
[----:B------:R-:W2:Y:S04]  /*e250*/  @P0 LDG.E R21, desc[UR12][R20.64] ;  /* 0x0000000c14150981 */ /* 0x000ea8000c1e1900 */
[----:B------:R-:W2:Y:S02]  /*e260*/  @P0 LDG.E R0, desc[UR12][R8.64+0x4] ;  /* 0x0000040c08000981 */ /* 0x000ea4000c1e1900 */
[----:B--2---:R-:W-:-:S04]  /*e270*/  @P0 FADD R0, R0, R21 ;  /* 0x0000001500000221 */ /* 0x004fc80000000000 */
[----:B------:R-:W-:-:S05]  /*e280*/  @P0 FMUL R19, R0, 0.5 ;  /* 0x3f00000000130820 */ /* 0x000fca0000400000 */
[----:B------:R0:W-:Y:S02]  /*e290*/  @P0 STG.E desc[UR12][R8.64], R19 ;  /* 0x0000001308000986 */ /* 0x0001e4000c10190c */
.L_x_675:
[----:B------:R-:W-:Y:S05]  /*e2a0*/  BSYNC.RECONVERGENT B1 ;  /* 0x0000000000017941 */ /* 0x000fea0003800200 */
.L_x_624:
[----:B------:R-:W-:-:S13]  /*e2b0*/  ISETP.NE.AND P0, PT, R3, RZ, PT ;  /* 0x000000ff0300720c */ /* 0x000fda0003f05270 */
        /* <DEDUP_REMOVED lines=10> */
[----:B-1234-:R-:W1:Y:S01]  /*e360*/  LDC R20, c[0x3][RZ] ;  /* 0x00c00000ff147b82 */ /* 0x01ee620000000800 */
[----:B------:R-:W2:Y:S01]  /*e370*/  LDCU UR4, c[0x3][URZ] ;  /* 0x00c00000ff0477ac */ /* 0x000ea20008000800 */
[----:B------:R-:W-:Y:S01]  /*e380*/  HFMA2 R12, -RZ, RZ, 0, 0 ;  /* 0x00000000ff0c7431 */ /* 0x000fe200000001ff */
[----:B------:R-:W-:Y:S01]  /*e390*/  LOP3.LUT R0, R13, 0xfffffffc, RZ, 0xc0, !PT ;  /* 0xfffffffc0d007812 */ /* 0x000fe200078ec0ff */
[C---:B------:R-:W-:Y:S01]  /*e3a0*/  IMAD R10, R5.reuse, 0x3, RZ ;  /* 0x00000003050a7824 */ /* 0x040fe200078e02ff */
[C---:B------:R-:W-:Y:S01]  /*e3b0*/  LEA R18, R5.reuse, 0x8, 0x2 ;  /* 0x0000000805127811 */ /* 0x040fe200078e10ff */
[----:B------:R-:W-:Y:S02]  /*e3c0*/  IMAD.SHL.U32 R4, R5, 0x2, RZ ;  /* 0x0000000205047824 */ /* 0x000fe400078e00ff */
[----:B------:R-:W-:Y:S02]  /*e3d0*/  IMAD.MOV.U32 R11, RZ, RZ, 0x4 ;  /* 0x00000004ff0b7424 */ /* 0x000fe400078e00ff */
[----:B--2---:R-:W-:-:S07]  /*e3e0*/  IMAD.U32 R13, RZ, RZ, UR4 ;  /* 0x00000004ff0d7e24 */ /* 0x004fce000f8e00ff */
.L_x_698:
[----:B-1----:R-:W-:-:S05]  /*e3f0*/  IMAD.MOV.U32 R5, RZ, RZ, R20 ;  /* 0x000000ffff057224 */ /* 0x002fca00078e0014 */
[----:B------:R-:W-:-:S04]  /*e400*/  ISETP.GT.AND P0, PT, R12, R5, PT ;  /* 0x000000050c00720c */ /* 0x000fc80003f04270 */
[----:B------:R-:W-:-:S13]  /*e410*/  ISETP.EQ.OR P0, PT, R12, RZ, P0 ;  /* 0x000000ff0c00720c */ /* 0x000fda0000702670 */
[----:B------:R-:W1:Y:S01]  /*e420*/  @!P0 LDC.64 R2, c[0x0][0x390] ;  /* 0x0000e400ff028b82 */ /* 0x000e620000000a00 */
[----:B0-----:R-:W-:-:S05]  /*e430*/  @!P0 IADD3 R7, PT, PT, R11, -0x4, RZ ;  /* 0xfffffffc0b078810 */ /* 0x001fca0007ffe0ff */
[----:B-1----:R-:W-:-:S05]  /*e440*/  @!P0 IMAD.WIDE R2, R7, 0x4, R2 ;  /* 0x0000000407028825 */ /* 0x002fca00078e0202 */
[----:B------:R-:W2:Y:S01]  /*e450*/  @!P0 LDG.E R15, desc[UR12][R2.64+0x4] ;  /* 0x0000040c020f8981 */ /* 0x000ea2000c1e1900 */
[----:B------:R-:W-:-:S13]  /*e460*/  ISETP.GE.AND P2, PT, R12, R5, PT ;  /* 0x000000050c00720c */ /* 0x000fda0003f46270 */
[----:B------:R-:W0:Y:S01]  /*e470*/  @!P2 LDC.64 R6, c[0x0][0x390] ;  /* 0x0000e400ff06ab82 */ /* 0x000e220000000a00 */
[----:B------:R-:W-:-:S04]  /*e480*/  @!P2 VIADD R9, R13, 0x2 ;  /* 0x000000020d09a836 */ /* 0x000fc80000000000 */
[----:B0-----:R-:W-:-:S04]  /*e490*/  @!P2 IMAD.WIDE R6, R9, 0x4, R6 ;  /* 0x000000040906a825 */ /* 0x001fc800078e0206 */
[----:B------:R-:W-:Y:S01]  /*e4a0*/  VIADD R8, R12, 0x2 ;  /* 0x000000020c087836 */ /* 0x000fe20000000000 */
[----:B--2---:R0:W-:Y:S04]  /*e4b0*/  @!P0 STG.E desc[UR12][R2.64], R15 ;  /* 0x0000000f02008986 */ /* 0x0041e8000c10190c */
[----:B------:R-:W2:Y:S01]  /*e4c0*/  @!P2 LDG.E R17, desc[UR12][R6.64+0x4] ;  /* 0x0000040c0611a981 */ /* 0x000ea2000c1e1900 */
[----:B------:R-:W-:-:S13]  /*e4d0*/  ISETP.GT.AND P0, PT, R8, R5, PT ;  /* 0x000000050800720c */ /* 0x000fda0003f04270 */
[----:B------:R-:W1:Y:S01]  /*e4e0*/  @!P0 LDC.64 R8, c[0x0][0x390] ;  /* 0x0000e400ff088b82 */ /* 0x000e620000000a00 */
[----:B------:R-:W-:-:S04]  /*e4f0*/  @!P0 VIADD R19, R4, 0x4 ;  /* 0x0000000404138836 */ /* 0x000fc80000000000 */
[----:B-1----:R-:W-:Y:S01]  /*e500*/  @!P0 IMAD.WIDE R8, R19, 0x4, R8 ;  /* 0x0000000413088825 */ /* 0x002fe200078e0208 */
[----:B------:R-:W-:Y:S01]  /*e510*/  IADD3 R14, PT, PT, R12, 0x3, RZ ;  /* 0x000000030c0e7810 */ /* 0x000fe20007ffe0ff */
        /* <DEDUP_REMOVED lines=11> */
[----:B------:R-:W-:Y:S01]  /*e5d0*/  IMAD.IADD R10, R18, 0x1, R10 ;  /* 0x00000001120a7824 */ /* 0x000fe200078e020a */
[----:B------:R-:W-:Y:S01]  /*e5e0*/  ISETP.NE.AND P0, PT, R12, R0, PT ;  /* 0x000000000c00720c */ /* 0x000fe20003f05270 */
[----:B------:R-:W-:Y:S01]  /*e5f0*/  IMAD.IADD R11, R18, 0x1, R11 ;  /* 0x00000001120b7824 */ /* 0x000fe200078e020b */
[----:B--2---:R1:W-:Y:S11]  /*e600*/  @!P2 STG.E desc[UR12][R2.64], R15 ;  /* 0x0000000f0200a986 */ /* 0x0043f6000c10190c */
[----:B------:R-:W-:Y:S05]  /*e610*/  @P0 BRA `(.L_x_698) ;  /* 0xfffffffc00740947 */ /* 0x000fea000383ffff */
.L_x_697:
[----:B-1----:R-:W-:Y:S05]  /*e620*/  BSYNC.RECONVERGENT B2 ;  /* 0x0000000000027941 */ /* 0x002fea0003800200 */
.L_x_696:
[----:B------:R-:W-:Y:S05]  /*e630*/  @!P1 BRA `(.L_x_695) ;  /* 0x0000000000409947 */ /* 0x000fea0003800000 */
[----:B0---4-:R-:W0:Y:S01]  /*e640*/  LDC R8, c[0x3][RZ] ;  /* 0x00c00000ff087b82 */ /* 0x011e220000000800 */
[----:B---3--:R-:W-:Y:S01]  /*e650*/  VIADD R6, R5, 0x2 ;  /* 0x0000000205067836 */ /* 0x008fe20000000000 */
[----:B------:R-:W-:-:S03]  /*e660*/  IADD3 R4, PT, PT, -R16, RZ, RZ ;  /* 0x000000ff10047210 */ /* 0x000fc60007ffe1ff */
[----:B------:R-:W-:-:S07]  /*e670*/  IMAD R7, R0, R6, RZ ;  /* 0x0000000600077224 */ /* 0x000fce00078e02ff */
.L_x_699:
[----:B0-----:R-:W-:-:S05]  /*e680*/  IMAD.MOV.U32 R5, RZ, RZ, R8 ;  /* 0x000000ffff057224 */ /* 0x001fca00078e0008 */
[----:B------:R-:W-:-:S04]  /*e690*/  ISETP.GT.AND P0, PT, R0, R5, PT ;  /* 0x000000050000720c */ /* 0x000fc80003f04270 */
[----:B------:R-:W-:-:S13]  /*e6a0*/  ISETP.EQ.OR P0, PT, R0, RZ, P0 ;  /* 0x000000ff0000720c */ /* 0x000fda0000702670 */
[----:B------:R-:W0:Y:S02]  /*e6b0*/  @!P0 LDC.64 R2, c[0x0][0x390] ;  /* 0x0000e400ff028b82 */ /* 0x000e240000000a00 */
[----:B0-----:R-:W-:-:S05]  /*e6c0*/  @!P0 IMAD.WIDE R2, R7, 0x4, R2 ;  /* 0x0000000407028825 */ /* 0x001fca00078e0202 */
[----:B------:R-:W3:Y:S01]  /*e6d0*/  @!P0 LDG.E R9, desc[UR12][R2.64+0x4] ;  /* 0x0000040c02098981 */ /* 0x000ee2000c1e1900 */
[----:B------:R-:W-:Y:S01]  /*e6e0*/  VIADD R4, R4, 0x1 ;  /* 0x0000000104047836 */ /* 0x000fe20000000000 */
[----:B------:R-:W-:Y:S01]  /*e6f0*/  IADD3 R7, PT, PT, R7, R6, RZ ;  /* 0x0000000607077210 */ /* 0x000fe20007ffe0ff */
[----:B------:R-:W-:Y:S01]  /*e700*/  VIADD R0, R0, 0x1 ;  /* 0x0000000100007836 */ /* 0x000fe20000000000 */
[----:B---3--:R0:W-:Y:S02]  /*e710*/  @!P0 STG.E desc[UR12][R2.64], R9 ;  /* 0x0000000902008986 */ /* 0x0081e4000c10190c */
[----:B------:R-:W-:-:S13]  /*e720*/  ISETP.NE.AND P0, PT, R4, RZ, PT ;  /* 0x000000ff0400720c */ /* 0x000fda0003f05270 */
[----:B0-----:R-:W-:Y:S05]  /*e730*/  @P0 BRA `(.L_x_699) ;  /* 0xfffffffc00d00947 */ /* 0x001fea000383ffff */
.L_x_695:
[----:B-1----:R-:W-:Y:S05]  /*e740*/  BSYNC.RECONVERGENT B1 ;  /* 0x0000000000017941 */ /* 0x002fea0003800200 */
.L_x_694:
[----:B------:R-:W-:Y:S01]  /*e750*/  ISETP.GT.U32.AND P0, PT, R30, 0x7ffffffe, PT ;  /* 0x7ffffffe1e00780c */ /* 0x000fe20003f04070 */
[----:B------:R-:W-:-:S12]  /*e760*/  BSSY.RECONVERGENT B1, `(.L_x_700) ;  /* 0x0000053000017945 */ /* 0x000fd80003800200 */
[----:B------:R-:W-:Y:S05]  /*e770*/  @P0 BRA `(.L_x_701) ;  /* 0x0000000400440947 */ /* 0x000fea0003800000 */
[----:B------:R-:W-:Y:S01]  /*e780*/  ISETP.GE.U32.AND P0, PT, R30, 0x3, PT ;  /* 0x000000031e00780c */ /* 0x000fe20003f06070 */
[----:B--2---:R-:W-:Y:S01]  /*e790*/  IMAD.U32 R14, RZ, RZ, UR7 ;  /* 0x00000007ff0e7e24 */ /* 0x004fe2000f8e00ff */
[----:B------:R-:W-:Y:S01]  /*e7a0*/  BSSY.RECONVERGENT B2, `(.L_x_702) ;  /* 0x0000035000027945 */ /* 0x000fe20003800200 */
[----:B------:R-:W-:-:S03]  /*e7b0*/  IMAD.MOV.U32 R0, RZ, RZ, RZ ;  /* 0x000000ffff007224 */ /* 0x000fc600078e00ff */
[----:B------:R-:W-:-:S07]  /*e7c0*/  LOP3.LUT R14, R14, 0x3, RZ, 0xc0, !PT ;  /* 0x000000030e0e7812 */ /* 0x000fce00078ec0ff */
[----:B------:R-:W-:Y:S05]  /*e7d0*/  @!P0 BRA `(.L_x_703) ;  /* 0x0000000000c48947 */ /* 0x000fea0003800000 */
[----:B------:R-:W1:Y:S01]  /*e7e0*/  LDCU.64 UR10, c[0x0][0x390] ;  /* 0x00007200ff0a77ac */ /* 0x000e620008000a00 */
[----:B0---4-:R-:W0:Y:S01]  /*e7f0*/  LDC.64 R8, c[0x0][0x390] ;  /* 0x0000e400ff087b82 */ /* 0x011e220000000a00 */
[----:B------:R-:W-:Y:S02]  /*e800*/  HFMA2 R10, -RZ, RZ, 0, 1.1920928955078125e-07 ;  /* 0x00000002ff0a7431 */ /* 0x000fe400000001ff */
[----:B------:R-:W-:Y:S01]  /*e810*/  IMAD.MOV.U32 R4, RZ, RZ, RZ ;  /* 0x000000ffff047224 */ /* 0x000fe200078e00ff */
[----:B------:R-:W2:Y:S01]  /*e820*/  LDCU UR14, c[0x3][URZ] ;  /* 0x00c00000ff0e77ac */ /* 0x000ea20008000800 */
[----:B-1----:R-:W-:Y:S02]  /*e830*/  UIADD3 UR4, UP0, UPT, UR10, 0x8, URZ ;  /* 0x000000080a047890 */ /* 0x002fe4000ff1e0ff */
[----:B------:R-:W-:Y:S02]  /*e840*/  ULOP3.LUT UR10, UR7, 0xfffffffc, URZ, 0xc0, !UPT ;  /* 0xfffffffc070a7892 */ /* 0x000fe4000f8ec0ff */
[----:B------:R-:W-:Y:S01]  /*e850*/  UIADD3.X UR9, UPT, UPT, URZ, UR11, URZ, UP0, !UPT ;  /* 0x0000000bff097290 */ /* 0x000fe200087fe4ff */
[----:B--2---:R-:W-:-:S02]  /*e860*/  IMAD.U32 R11, RZ, RZ, UR14 ;  /* 0x0000000eff0b7e24 */ /* 0x004fc4000f8e00ff */
[----:B------:R-:W-:Y:S02]  /*e870*/  IMAD.U32 R12, RZ, RZ, UR4 ;  /* 0x00000004ff0c7e24 */ /* 0x000fe4000f8e00ff */
[----:B------:R-:W-:Y:S01]  /*e880*/  IMAD.U32 R0, RZ, RZ, UR10 ;  /* 0x0000000aff007e24 */ /* 0x000fe2000f8e00ff */
[----:B------:R-:W-:-:S07]  /*e890*/  MOV R13, UR9 ;  /* 0x00000009000d7c02 */ /* 0x000fce0008000f00 */
.L_x_710:
[----:B------:R-:W1:Y:S01]  /*e8a0*/  LDCU UR4, c[0x3][URZ] ;  /* 0x00c00000ff0477ac */ /* 0x000e620008000800 */
[----:B------:R-:W-:Y:S01]  /*e8b0*/  VIADD R2, R4, 0x2 ;  /* 0x0000000204027836 */ /* 0x000fe20000000000 */
[----:B------:R-:W-:Y:S01]  /*e8c0*/  BSSY.RECONVERGENT B3, `(.L_x_704) ;  /* 0x000000d000037945 */ /* 0x000fe20003800200 */
[----:B---3--:R-:W-:Y:S02]  /*e8d0*/  VIADD R7, R11, 0x2 ;  /* 0x000000020b077836 */ /* 0x008fe40000000000 */
[----:B------:R-:W-:Y:S02]  /*e8e0*/  IMAD.MOV.U32 R3, RZ, RZ, R13 ;  /* 0x000000ffff037224 */ /* 0x000fe400078e000d */
[----:B0-----:R-:W-:-:S04]  /*e8f0*/  IMAD.WIDE R6, R7, 0x4, R8 ;  /* 0x0000000407067825 */ /* 0x001fc800078e0208 */
[----:B-1----:R-:W-:-:S05]  /*e900*/  IMAD.U32 R5, RZ, RZ, UR4 ;  /* 0x00000004ff057e24 */ /* 0x002fca000f8e00ff */
[-C--:B------:R-:W-:Y:S02]  /*e910*/  ISETP.GT.AND P0, PT, R4, R5.reuse, PT ;  /* 0x000000050400720c */ /* 0x080fe40003f04270 */
[-C--:B------:R-:W-:Y:S02]  /*e920*/  ISETP.GT.AND P2, PT, R2, R5.reuse, PT ;  /* 0x000000050200720c */ /* 0x080fe40003f44270 */
[----:B------:R-:W-:Y:S02]  /*e930*/  ISETP.EQ.OR P0, PT, R10, 0x2, P0 ;  /* 0x000000020a00780c */ /* 0x000fe40000702670 */
[----:B------:R-:W-:Y:S02]  /*e940*/  ISETP.GE.AND P1, PT, R4, R5, PT ;  /* 0x000000050400720c */ /* 0x000fe40003f26270 */
[----:B------:R-:W-:-:S09]  /*e950*/  MOV R2, R12 ;  /* 0x0000000c00027202 */ /* 0x000fd20000000f00 */
[----:B------:R-:W-:Y:S05]  /*e960*/  @P0 BRA `(.L_x_705) ;  /* 0x0000000000080947 */ /* 0x000fea0003800000 */
[----:B------:R-:W2:Y:S04]  /*e970*/  LDG.E R13, desc[UR12][R6.64] ;  /* 0x0000000c060d7981 */ /* 0x000ea8000c1e1900 */
[----:B--2---:R0:W-:Y:S02]  /*e980*/  STG.E desc[UR12][R2.64+-0x8], R13 ;  /* 0xfffff80d02007986 */ /* 0x0041e4000c10190c */
.L_x_705:
[----:B------:R-:W-:Y:S05]  /*e990*/  BSYNC.RECONVERGENT B3 ;  /* 0x0000000000037941 */ /* 0x000fea0003800200 */
.L_x_704:
[----:B------:R-:W-:Y:S04]  /*e9a0*/  BSSY.RECONVERGENT B3, `(.L_x_706) ;  /* 0x0000004000037945 */ /* 0x000fe80003800200 */
[----:B------:R-:W-:Y:S05]  /*e9b0*/  @P1 BRA `(.L_x_707) ;  /* 0x0000000000081947 */ /* 0x000fea0003800000 */
[----:B0-----:R-:W2:Y:S04]  /*e9c0*/  LDG.E R13, desc[UR12][R6.64+0x4] ;  /* 0x0000040c060d7981 */ /* 0x001ea8000c1e1900 */
[----:B--2---:R1:W-:Y:S02]  /*e9d0*/  STG.E desc[UR12][R2.64+-0x4], R13 ;  /* 0xfffffc0d02007986 */ /* 0x0043e4000c10190c */
.L_x_707:
[----:B------:R-:W-:Y:S05]  /*e9e0*/  BSYNC.RECONVERGENT B3 ;  /* 0x0000000000037941 */ /* 0x000fea0003800200 */
.L_x_706:
[----:B------:R-:W-:Y:S04]  /*e9f0*/  BSSY.RECONVERGENT B3, `(.L_x_708) ;  /* 0x0000004000037945 */ /* 0x000fe80003800200 */
[----:B------:R-:W-:Y:S05]  /*ea00*/  @P2 BRA `(.L_x_709) ;  /* 0x0000000000082947 */ /* 0x000fea0003800000 */
[----:B01----:R-:W2:Y:S04]  /*ea10*/  LDG.E R13, desc[UR12][R6.64+0x8] ;  /* 0x0000080c060d7981 */ /* 0x003ea8000c1e1900 */
[----:B--2---:R2:W-:Y:S02]  /*ea20*/  STG.E desc[UR12][R2.64], R13 ;  /* 0x0000000d02007986 */ /* 0x0045e4000c10190c */
.L_x_709:
[----:B------:R-:W-:Y:S05]  /*ea30*/  BSYNC.RECONVERGENT B3 ;  /* 0x0000000000037941 */ /* 0x000fea0003800200 */
.L_x_708:
[----:B------:R-:W-:-:S05]  /*ea40*/  VIADD R12, R4, 0x3 ;  /* 0x00000003040c7836 */ /* 0x000fca0000000000 */
[----:B------:R-:W-:-:S13]  /*ea50*/  ISETP.GT.AND P0, PT, R12, R5, PT ;  /* 0x000000050c00720c */ /* 0x000fda0003f04270 */
[----:B------:R-:W3:Y:S01]  /*ea60*/  @!P0 LDG.E R7, desc[UR12][R6.64+0xc] ;  /* 0x00000c0c06078981 */ /* 0x000ee2000c1e1900 */
[----:B------:R-:W-:Y:S01]  /*ea70*/  VIADD R4, R4, 0x4 ;  /* 0x0000000404047836 */ /* 0x000fe20000000000 */
[----:B------:R-:W-:Y:S01]  /*ea80*/  IADD3 R12, P1, PT, R2, 0x10, RZ ;  /* 0x00000010020c7810 */ /* 0x000fe20007f3e0ff */
[----:B------:R-:W-:Y:S02]  /*ea90*/  VIADD R11, R11, 0x4 ;  /* 0x000000040b0b7836 */ /* 0x000fe40000000000 */
[----:B------:R-:W-:Y:S01]  /*eaa0*/  VIADD R10, R10, 0x4 ;  /* 0x000000040a0a7836 */ /* 0x000fe20000000000 */
[----:B012---:R-:W-:Y:S01]  /*eab0*/  IADD3.X R13, PT, PT, RZ, R3, RZ, P1, !PT ;  /* 0x00000003ff0d7210 */ /* 0x007fe20000ffe4ff */
[----:B---3--:R1:W-:Y:S01]  /*eac0*/  @!P0 STG.E desc[UR12][R2.64+0x4], R7 ;  /* 0x0000040702008986 */ /* 0x0083e2000c10190c */
[----:B------:R-:W-:-:S13]  /*ead0*/  ISETP.NE.AND P0, PT, R4, R0, PT ;  /* 0x000000000400720c */ /* 0x000fda0003f05270 */
[----:B-1----:R-:W-:Y:S05]  /*eae0*/  @P0 BRA `(.L_x_710) ;  /* 0xfffffffc006c0947 */ /* 0x002fea000383ffff */
.L_x_703:
[----:B------:R-:W-:Y:S05]  /*eaf0*/  BSYNC.RECONVERGENT B2 ;  /* 0x0000000000027941 */ /* 0x000fea0003800200 */
.L_x_702:
[----:B------:R-:W-:-:S13]  /*eb00*/  ISETP.NE.AND P0, PT, R14, RZ, PT ;  /* 0x000000ff0e00720c */ /* 0x000fda0003f05270 */
[----:B------:R-:W-:Y:S05]  /*eb10*/  @!P0 BRA `(.L_x_701) ;  /* 0x00000000005c8947 */ /* 0x000fea0003800000 */
[----:B------:R-:W1:Y:S01]  /*eb20*/  LDC.64 R2, c[0x0][0x390] ;  /* 0x0000e400ff027b82 */ /* 0x000e620000000a00 */
[----:B0---4-:R-:W-:Y:S01]  /*eb30*/  IADD3.X R9, PT, PT, R0, R5, RZ, PT, PT ;  /* 0x0000000500097210 */ /* 0x011fe20003fee4ff */
[----:B------:R-:W-:-:S06]  /*eb40*/  IMAD.MOV R4, RZ, RZ, -R14 ;  /* 0x000000ffff047224 */ /* 0x000fcc00078e0a0e */
[----:B---3--:R-:W0:Y:S01]  /*eb50*/  LDC.64 R6, c[0x0][0x390] ;  /* 0x0000e400ff067b82 */ /* 0x008e220000000a00 */
[----:B-1----:R-:W-:-:S04]  /*eb60*/  IMAD.WIDE.U32 R2, R0, 0x4, R2 ;  /* 0x0000000400027825 */ /* 0x002fc800078e0002 */
[----:B------:R-:W-:Y:S01]  /*eb70*/  IMAD.MOV.U32 R8, RZ, RZ, R2 ;  /* 0x000000ffff087224 */ /* 0x000fe200078e0002 */
[----:B------:R-:W-:-:S07]  /*eb80*/  MOV R13, R3 ;  /* 0x00000003000d7202 */ /* 0x000fce0000000f00 */
.L_x_711:
[----:B-1----:R-:W1:Y:S01]  /*eb90*/  LDCU UR4, c[0x3][URZ] ;  /* 0x00c00000ff0477ac */ /* 0x002e620008000800 */
[----:B0-----:R-:W-:-:S04]  /*eba0*/  IMAD.WIDE R2, R9, 0x4, R6 ;  /* 0x0000000409027825 */ /* 0x001fc800078e0206 */
[----:B-1----:R-:W-:-:S05]  /*ebb0*/  IMAD.U32 R5, RZ, RZ, UR4 ;  /* 0x00000004ff057e24 */ /* 0x002fca000f8e00ff */
[----:B------:R-:W-:-:S04]  /*ebc0*/  ISETP.GT.AND P0, PT, R0, R5, PT ;  /* 0x000000050000720c */ /* 0x000fc80003f04270 */
[----:B------:R-:W-:-:S13]  /*ebd0*/  ISETP.EQ.OR P0, PT, R0, RZ, P0 ;  /* 0x000000ff0000720c */ /* 0x000fda0000702670 */
[----:B------:R0:W2:Y:S01]  /*ebe0*/  @!P0 LDG.E R11, desc[UR12][R2.64] ;  /* 0x0000000c020b8981 */ /* 0x0000a2000c1e1900 */
[----:B------:R-:W-:Y:S02]  /*ebf0*/  VIADD R4, R4, 0x1 ;  /* 0x0000000104047836 */ /* 0x000fe40000000000 */
[----:B------:R-:W-:Y:S02]  /*ec00*/  VIADD R9, R9, 0x1 ;  /* 0x0000000109097836 */ /* 0x000fe40000000000 */
[----:B------:R-:W-:Y:S01]  /*ec10*/  VIADD R0, R0, 0x1 ;  /* 0x0000000100007836 */ /* 0x000fe20000000000 */
[----:B------:R-:W-:Y:S01]  /*ec20*/  ISETP.NE.AND P1, PT, R4, RZ, PT ;  /* 0x000000ff0400720c */ /* 0x000fe20003f25270 */
[----:B0-----:R-:W-:Y:S01]  /*ec30*/  @!P0 IMAD.MOV.U32 R2, RZ, RZ, R8 ;  /* 0x000000ffff028224 */ /* 0x001fe200078e0008 */
[----:B------:R-:W-:-:S05]  /*ec40*/  @!P0 MOV R3, R13 ;  /* 0x0000000d00038202 */ /* 0x000fca0000000f00 */
[----:B--2---:R1:W-:Y:S01]  /*ec50*/  @!P0 STG.E desc[UR12][R2.64], R11 ;  /* 0x0000000b02008986 */ /* 0x0043e2000c10190c */
[----:B------:R-:W-:-:S04]  /*ec60*/  IADD3 R8, P0, PT, R8, 0x4, RZ ;  /* 0x0000000408087810 */ /* 0x000fc80007f1e0ff */
[----:B------:R-:W-:Y:S01]  /*ec70*/  IADD3.X R13, PT, PT, RZ, R13, RZ, P0, !PT ;  /* 0x0000000dff0d7210 */ /* 0x000fe200007fe4ff */
[----:B------:R-:W-:Y:S08]  /*ec80*/  @P1 BRA `(.L_x_711) ;  /* 0xfffffffc00c01947 */ /* 0x000ff0000383ffff */
.L_x_701:
[----:B------:R-:W-:Y:S05]  /*ec90*/  BSYNC.RECONVERGENT B1 ;  /* 0x0000000000017941 */ /* 0x000fea0003800200 */
.L_x_700:
[----:B-1----:R-:W1:Y:S08]  /*eca0*/  LDC.64 R2, c[0x0][0x390] ;  /* 0x0000e400ff027b82 */ /* 0x002e700000000a00 */
[----:B0--3--:R-:W0:Y:S01]  /*ecb0*/  LDC.64 R6, c[0x0][0x390] ;  /* 0x0000e400ff067b82 */ /* 0x009e220000000a00 */
[----:B-1----:R-:W-:-:S06]  /*ecc0*/  IMAD.WIDE R2, R5, 0x4, R2 ;  /* 0x0000000405027825 */ /* 0x002fcc00078e0202 */
[----:B------:R-:W3:Y:S04]  /*ecd0*/  LDG.E R3, desc[UR12][R2.64+0x8] ;  /* 0x0000080c02037981 */ /* 0x000ee8000c1e1900 */
[----:B0-----:R-:W3:Y:S02]  /*ece0*/  LDG.E R0, desc[UR12][R6.64+0x4] ;  /* 0x0000040c06007981 */ /* 0x001ee4000c1e1900 */
[----:B---3--:R-:W-:-:S04]  /*ecf0*/  FADD R0, R0, R3 ;  /* 0x0000000300007221 */ /* 0x008fc80000000000 */
[----:B------:R-:W-:-:S05]  /*ed00*/  FMUL R5, R0, 0.5 ;  /* 0x3f00000000057820 */ /* 0x000fca0000400000 */
[----:B------:R-:W-:Y:S01]  /*ed10*/  STG.E desc[UR12][R6.64], R5 ;  /* 0x0000000506007986 */ /* 0x000fe2000c10190c */
[----:B------:R-:W-:Y:S05]  /*ed20*/  EXIT ;  /* 0x000000000000794d */ /* 0x000fea0003800000 */
.L_x_666:
[----:B-1----:R-:W-:Y:S05]  /*ed30*/  BSYNC.RECONVERGENT B0 ;  /* 0x0000000000007941 */ /* 0x002fea0003800200 */
.L_x_592:
[----:B------:R-:W-:Y:S01]  /*ed40*/  UIADD3 UR4, UPT, UPT, UR5, -0x1, URZ ;  /* 0xffffffff05047890 */ /* 0x000fe2000fffe0ff */
[----:B------:R-:W-:Y:S01]  /*ed50*/  BSSY.RECONVERGENT B0, `(.L_x_712) ;  /* 0x0000297000007945 */ /* 0x000fe20003800200 */
[----:B------:R-:W-:-:S04]  /*ed60*/  VIADD R0, R11, 0x1 ;  /* 0x000000010b007836 */ /* 0x000fc80000000000 */
        /* <DEDUP_REMOVED lines=10> */
[----:B------:R-:W-:Y:S01]  /*ee10*/  LOP3.LUT R4, R13, 0x3, RZ, 0xc0, !PT ;  /* 0x000000030d047812 */ /* 0x000fe200078ec0ff */
[----:B--2---:R-:W-:Y:S01]  /*ee20*/  VIADD R14, R5, 0x2 ;  /* 0x00000002050e7836 */ /* 0x004fe20000000000 */
[----:B------:R-:W-:Y:S01]  /*ee30*/  SHF.R.S32.HI R10, RZ, 0x1f, R5 ;  /* 0x0000001fff0a7819 */ /* 0x000fe20000011405 */
[----:B------:R-:W-:Y:S01]  /*ee40*/  IMAD.MOV.U32 R16, RZ, RZ, RZ ;  /* 0x000000ffff107224 */ /* 0x000fe200078e00ff */
[----:B------:R-:W-:-:S07]  /*ee50*/  ISETP.NE.AND P2, PT, R4, RZ, PT ;  /* 0x000000ff0400720c */ /* 0x000fce0003f45270 */
[----:B------:R-:W-:Y:S06]  /*ee60*/  @!P0 BRA `(.L_x_718) ;  /* 0x00000004002c8947 */ /* 0x000fec0003800000 */
[----:B0--3--:R-:W0:Y:S01]  /*ee70*/  LDC R17, c[0x3][RZ] ;  /* 0x00c00000ff117b82 */ /* 0x009e220000000800 */
[----:B------:R-:W-:Y:S01]  /*ee80*/  IADD3 R3, PT, PT, R11, 0x2, RZ ;  /* 0x000000020b037810 */ /* 0x000fe20007ffe0ff */
[-C--:B------:R-:W-:Y:S01]  /*ee90*/  IMAD R18, R15, R14.reuse, RZ ;  /* 0x0000000e0f127224 */ /* 0x080fe200078e02ff */
[----:B------:R-:W-:Y:S01]  /*eea0*/  LOP3.LUT R16, R13, 0xfffffffc, RZ, 0xc0, !PT ;  /* 0xfffffffc0d107812 */ /* 0x000fe200078ec0ff */
[----:B------:R-:W-:Y:S02]  /*eeb0*/  VIADD R7, R11, 0x3 ;  /* 0x000000030b077836 */ /* 0x000fe40000000000 */
[-C--:B------:R-:W-:Y:S02]  /*eec0*/  IMAD R22, R3, R14.reuse, RZ ;  /* 0x0000000e03167224 */ /* 0x080fe400078e02ff */
[----:B----4-:R-:W-:Y:S02]  /*eed0*/  IMAD R20, R0, R14, RZ ;  /* 0x0000000e00147224 */ /* 0x010fe400078e02ff */
[----:B------:R-:W-:Y:S01]  /*eee0*/  IMAD R18, R13, R18, RZ ;  /* 0x000000120d127224 */ /* 0x000fe200078e02ff */
[----:B------:R-:W-:Y:S01]  /*eef0*/  LEA R13, R5, 0x8, 0x2 ;  /* 0x00000008050d7811 */ /* 0x000fe200078e10ff */
[----:B------:R-:W-:Y:S01]  /*ef00*/  IMAD R24, R7, R14, RZ ;  /* 0x0000000e07187224 */ /* 0x000fe200078e02ff */
[----:B------:R-:W-:Y:S01]  /*ef10*/  IADD3 R15, PT, PT, R22, R5, RZ ;  /* 0x00000005160f7210 */ /* 0x000fe20007ffe0ff */
[----:B------:R-:W-:-:S02]  /*ef20*/  IMAD.IADD R21, R20, 0x1, R5 ;  /* 0x0000000114157824 */ /* 0x000fc400078e0205 */
[----:B------:R-:W-:Y:S02]  /*ef30*/  IMAD.MOV R23, RZ, RZ, -R16 ;  /* 0x000000ffff177224 */ /* 0x000fe400078e0a10 */
[--C-:B------:R-:W-:Y:S02]  /*ef40*/  IMAD.IADD R26, R18, 0x1, R5.reuse ;  /* 0x00000001121a7824 */ /* 0x100fe400078e0205 */
[----:B------:R-:W-:-:S07]  /*ef50*/  IMAD.IADD R19, R24, 0x1, R5 ;  /* 0x0000000118137824 */ /* 0x000fce00078e0205 */
.L_x_719:
[----:B------:R-:W-:Y:S01]  /*ef60*/  VIADD R2, R0, 0xffffffff ;  /* 0xffffffff00027836 */ /* 0x000fe20000000000 */
[----:B0-----:R-:W-:-:S04]  /*ef70*/  MOV R5, R17 ;  /* 0x0000001100057202 */ /* 0x001fc80000000f00 */
[----:B------:R-:W-:-:S04]  /*ef80*/  ISETP.GT.AND P0, PT, R2, R5, PT ;  /* 0x000000050200720c */ /* 0x000fc80003f04270 */
[----:B------:R-:W-:-:S13]  /*ef90*/  ISETP.LT.OR P1, PT, R2, 0x1, P0 ;  /* 0x000000010200780c */ /* 0x000fda0000721670 */
[----:B------:R-:W0:Y:S02]  /*efa0*/  @!P1 LDC.64 R8, c[0x0][0x390] ;  /* 0x0000e400ff089b82 */ /* 0x000e240000000a00 */
[----:B0-----:R-:W-:-:S05]  /*efb0*/  @!P1 IMAD.WIDE R8, R26, 0x4, R8 ;  /* 0x000000041a089825 */ /* 0x001fca00078e0208 */
[----:B------:R-:W2:Y:S01]  /*efc0*/  @!P1 LDG.E R25, desc[UR12][R8.64] ;  /* 0x0000000c08199981 */ /* 0x000ea2000c1e1900 */
[-C--:B------:R-:W-:Y:S02]  /*efd0*/  ISETP.GT.AND P0, PT, R0, R5.reuse, PT ;  /* 0x000000050000720c */ /* 0x080fe40003f04270 */
[----:B------:R-:W-:Y:S02]  /*efe0*/  @!P1 IADD3 R27, P3, PT, R18, R5, RZ ;  /* 0x00000005121b9210 */ /* 0x000fe40007f7e0ff */
[----:B------:R-:W-:Y:S02]  /*eff0*/  ISETP.GT.U32.OR P0, PT, R2, 0x7ffffffe, P0 ;  /* 0x7ffffffe0200780c */ /* 0x000fe40000704470 */
[----:B------:R-:W0:Y:S01]  /*f000*/  @!P1 LDC.64 R2, c[0x0][0x390] ;  /* 0x0000e400ff029b82 */ /* 0x000e220000000a00 */
[----:B------:R-:W-:-:S10]  /*f010*/  @!P1 LEA.HI.X.SX32 R28, R18, R10, 0x1, P3 ;  /* 0x0000000a121c9211 */ /* 0x000fd400018f0eff */
        /* <DEDUP_REMOVED lines=42> */
[C---:B------:R-:W-:Y:S01]  /*f2c0*/  IMAD.IADD R21, R13.reuse, 0x1, R21 ;  /* 0x000000010d157824 */ /* 0x040fe200078e0215 */
[C---:B------:R-:W-:Y:S01]  /*f2d0*/  IADD3 R19, PT, PT, R13.reuse, R19, RZ ;  /* 0x000000130d137210 */ /* 0x040fe20007ffe0ff */
[----:B------:R-:W-:-:S02]  /*f2e0*/  IMAD.IADD R15, R13, 0x1, R15 ;  /* 0x000000010d0f7824 */ /* 0x000fc400078e020f */
[----:B--2---:R1:W-:Y:S01]  /*f2f0*/  @!P0 STG.E desc[UR12][R6.64+0x4], R9 ;  /* 0x0000040906008986 */ /* 0x0043e2000c10190c */
[----:B------:R-:W-:-:S13]  /*f300*/  ISETP.NE.AND P0, PT, R23, RZ, PT ;  /* 0x000000ff1700720c */ /* 0x000fda0003f05270 */
[----:B-1----:R-:W-:Y:S05]  /*f310*/  @P0 BRA `(.L_x_719) ;  /* 0xfffffffc00100947 */ /* 0x002fea000383ffff */
.L_x_718:
[----:B------:R-:W-:Y:S05]  /*f320*/  BSYNC.RECONVERGENT B2 ;  /* 0x0000000000027941 */ /* 0x000fea0003800200 */
.L_x_717:
[----:B------:R-:W-:Y:S05]  /*f330*/  @!P2 BRA `(.L_x_716) ;  /* 0x00000000005ca947 */ /* 0x000fea0003800000 */
[----:B------:R-:W1:Y:S01]  /*f340*/  LDC R13, c[0x3][RZ] ;  /* 0x00c00000ff0d7b82 */ /* 0x000e620000000800 */
[----:B------:R-:W-:Y:S02]  /*f350*/  IMAD.IADD R11, R11, 0x1, R16 ;  /* 0x000000010b0b7824 */ /* 0x000fe400078e0210 */
[----:B------:R-:W-:Y:S02]  /*f360*/  IMAD.MOV R4, RZ, RZ, -R4 ;  /* 0x000000ffff047224 */ /* 0x000fe400078e0a04 */
[----:B------:R-:W-:-:S04]  /*f370*/  IMAD R0, R11, R14, RZ ;  /* 0x0000000e0b007224 */ /* 0x000fc800078e02ff */
[----:B0---4-:R-:W-:-:S07]  /*f380*/  IMAD.IADD R9, R0, 0x1, R5 ;  /* 0x0000000100097824 */ /* 0x011fce00078e0205 */
.L_x_720:
[----:B-1----:R-:W-:-:S04]  /*f390*/  MOV R5, R13 ;  /* 0x0000000d00057202 */ /* 0x002fc80000000f00 */
[----:B------:R-:W-:-:S04]  /*f3a0*/  ISETP.GT.AND P0, PT, R11, R5, PT ;  /* 0x000000050b00720c */ /* 0x000fc80003f04270 */
[----:B------:R-:W-:-:S13]  /*f3b0*/  ISETP.LT.OR P0, PT, R11, 0x1, P0 ;  /* 0x000000010b00780c */ /* 0x000fda0000701670 */
[----:B------:R-:W0:Y:S08]  /*f3c0*/  @!P0 LDC.64 R2, c[0x0][0x390] ;  /* 0x0000e400ff028b82 */ /* 0x000e300000000a00 */
[----:B---3--:R-:W1:Y:S01]  /*f3d0*/  @!P0 LDC.64 R16, c[0x0][0x390] ;  /* 0x0000e400ff108b82 */ /* 0x008e620000000a00 */
[----:B0-----:R-:W-:-:S06]  /*f3e0*/  @!P0 IMAD.WIDE R2, R9, 0x4, R2 ;  /* 0x0000000409028825 */ /* 0x001fcc00078e0202 */
[----:B------:R-:W2:Y:S01]  /*f3f0*/  @!P0 LDG.E R3, desc[UR12][R2.64] ;  /* 0x0000000c02038981 */ /* 0x000ea2000c1e1900 */
[----:B------:R-:W-:Y:S01]  /*f400*/  @!P0 IADD3 R7, P1, PT, R0, R5, RZ ;  /* 0x0000000500078210 */ /* 0x000fe20007f3e0ff */
[----:B------:R-:W-:Y:S01]  /*f410*/  VIADD R4, R4, 0x1 ;  /* 0x0000000104047836 */ /* 0x000fe20000000000 */
[----:B------:R-:W-:Y:S01]  /*f420*/  IADD3 R9, PT, PT, R9, R14, RZ ;  /* 0x0000000e09097210 */ /* 0x000fe20007ffe0ff */
[----:B------:R-:W-:Y:S01]  /*f430*/  VIADD R11, R11, 0x1 ;  /* 0x000000010b0b7836 */ /* 0x000fe20000000000 */
[C---:B------:R-:W-:Y:S01]  /*f440*/  @!P0 LEA.HI.X.SX32 R8, R0.reuse, R10, 0x1, P1 ;  /* 0x0000000a00088211 */ /* 0x040fe200008f0eff */
[----:B------:R-:W-:Y:S01]  /*f450*/  IMAD.IADD R0, R0, 0x1, R14 ;  /* 0x0000000100007824 */ /* 0x000fe200078e020e */
[----:B-1----:R-:W-:-:S04]  /*f460*/  @!P0 LEA R6, P1, R7, R16, 0x2 ;  /* 0x0000001007068211 */ /* 0x002fc800078210ff */
[----:B------:R-:W-:-:S05]  /*f470*/  @!P0 LEA.HI.X R7, R7, R17, R8, 0x2, P1 ;  /* 0x0000001107078211 */ /* 0x000fca00008f1408 */
[----:B--2---:R0:W-:Y:S01]  /*f480*/  @!P0 STG.E desc[UR12][R6.64+0x4], R3 ;  /* 0x0000040306008986 */ /* 0x0041e2000c10190c */
[----:B------:R-:W-:-:S13]  /*f490*/  ISETP.NE.AND P0, PT, R4, RZ, PT ;  /* 0x000000ff0400720c */ /* 0x000fda0003f05270 */
[----:B0-----:R-:W-:Y:S05]  /*f4a0*/  @P0 BRA `(.L_x_720) ;  /* 0xfffffffc00b80947 */ /* 0x001fea000383ffff */
.L_x_716:
[----:B------:R-:W-:Y:S05]  /*f4b0*/  BSYNC.RECONVERGENT B1 ;  /* 0x0000000000017941 */ /* 0x000fea0003800200 */
.L_x_715:
[----:B------:R-:W-:Y:S01]  /*f4c0*/  ISETP.GT.U32.AND P0, PT, R30, 0x7ffffffe, PT ;  /* 0x7ffffffe1e00780c */ /* 0x000fe20003f04070 */
[----:B------:R-:W-:-:S12]  /*f4d0*/  BSSY.RECONVERGENT B1, `(.L_x_721) ;  /* 0x0000041000017945 */ /* 0x000fd80003800200 */
[----:B------:R-:W-:Y:S05]  /*f4e0*/  @P0 BRA `(.L_x_722) ;  /* 0x0000000000fc0947 */ /* 0x000fea0003800000 */
[----:B------:R-:W-:Y:S01]  /*f4f0*/  ISETP.GE.U32.AND P0, PT, R30, 0x3, PT ;  /* 0x000000031e00780c */ /* 0x000fe20003f06070 */
[----:B------:R-:W-:Y:S01]  /*f500*/  IMAD.U32 R16, RZ, RZ, UR7 ;  /* 0x00000007ff107e24 */ /* 0x000fe2000f8e00ff */
[----:B------:R-:W-:Y:S01]  /*f510*/  BSSY.RECONVERGENT B2, `(.L_x_723) ;  /* 0x000002b000027945 */ /* 0x000fe20003800200 */
[----:B--234-:R-:W-:Y:S02]  /*f520*/  VIADD R21, R5, 0x2 ;  /* 0x0000000205157836 */ /* 0x01cfe40000000000 */
[----:B------:R-:W-:Y:S01]  /*f530*/  IMAD.MOV.U32 R11, RZ, RZ, RZ ;  /* 0x000000ffff0b7224 */ /* 0x000fe200078e00ff */
[----:B------:R-:W-:Y:S01]  /*f540*/  LOP3.LUT R16, R16, 0x3, RZ, 0xc0, !PT ;  /* 0x0000000310107812 */ /* 0x000fe200078ec0ff */
[----:B------:R-:W-:-:S03]  /*f550*/  IMAD R14, R21, R5, R21 ;  /* 0x00000005150e7224 */ /* 0x000fc600078e0215 */
[----:B------:R-:W-:-:S03]  /*f560*/  ISETP.NE.AND P2, PT, R16, RZ, PT ;  /* 0x000000ff1000720c */ /* 0x000fc60003f45270 */
[----:B------:R-:W-:Y:S10]  /*f570*/  @!P0 BRA `(.L_x_724) ;  /* 0x0000000000908947 */ /* 0x000ff40003800000 */
[----:B0-----:R-:W0:Y:S01]  /*f580*/  LDC.64 R8, c[0x0][0x390] ;  /* 0x0000e400ff087b82 */ /* 0x001e220000000a00 */
[----:B------:R-:W-:Y:S01]  /*f590*/  ULOP3.LUT UR4, UR7, 0xfffffffc, URZ, 0xc0, !UPT ;  /* 0xfffffffc07047892 */ /* 0x000fe2000f8ec0ff */
[----:B------:R-:W-:-:S03]  /*f5a0*/  HFMA2 R13, -RZ, RZ, 0, 0 ;  /* 0x00000000ff0d7431 */ /* 0x000fc600000001ff */
[----:B------:R-:W-:Y:S02]  /*f5b0*/  UIADD3 UR9, UPT, UPT, -UR4, URZ, URZ ;  /* 0x000000ff04097290 */ /* 0x000fe4000fffe1ff */
[----:B------:R-:W-:-:S04]  /*f5c0*/  IMAD.U32 R11, RZ, RZ, UR4 ;  /* 0x00000004ff0b7e24 */ /* 0x000fc8000f8e00ff */
[----:B------:R-:W-:-:S07]  /*f5d0*/  IMAD.U32 R0, RZ, RZ, UR9 ;  /* 0x00000009ff007e24 */ /* 0x000fce000f8e00ff */
.L_x_725:
[----:B-1----:R-:W1:Y:S01]  /*f5e0*/  LDCU UR4, c[0x3][URZ] ;  /* 0x00c00000ff0477ac */ /* 0x002e620008000800 */
[----:B------:R-:W-:Y:S01]  /*f5f0*/  IMAD.IADD R10, R12, 0x1, R13 ;  /* 0x000000010c0a7824 */ /* 0x000fe200078e020d */
[----:B-1----:R-:W-:-:S04]  /*f600*/  MOV R5, UR4 ;  /* 0x0000000400057c02 */ /* 0x002fc80008000f00 */
[-C--:B------:R-:W-:Y:S02]  /*f610*/  ISETP.GT.AND P0, PT, R10, R5.reuse, PT ;  /* 0x000000050a00720c */ /* 0x080fe40003f04270 */
[----:B------:R-:W-:Y:S02]  /*f620*/  IADD3 R2, PT, PT, R14, -R5, R10 ;  /* 0x800000050e027210 */ /* 0x000fe40007ffe00a */
[----:B------:R-:W-:-:S03]  /*f630*/  ISETP.LT.OR P0, PT, R10, 0x1, P0 ;  /* 0x000000010a00780c */ /* 0x000fc60000701670 */
[----:B------:R-:W-:-:S04]  /*f640*/  VIADD R3, R2, 0xfffffffe ;  /* 0xfffffffe02037836 */ /* 0x000fc80000000000 */
[----:B0-----:R-:W-:-:S06]  /*f650*/  IMAD.WIDE R2, R3, 0x4, R8 ;  /* 0x0000000403027825 */ /* 0x001fcc00078e0208 */
[----:B------:R-:W2:Y:S01]  /*f660*/  @!P0 LDG.E R15, desc[UR12][R2.64] ;  /* 0x0000000c020f8981 */ /* 0x000ea2000c1e1900 */
[----:B------:R-:W-:Y:S02]  /*f670*/  VIADD R4, R10, 0x1 ;  /* 0x000000010a047836 */ /* 0x000fe40000000000 */
[----:B------:R-:W-:-:S03]  /*f680*/  IMAD.WIDE R6, R21, 0x4, R2 ;  /* 0x0000000415067825 */ /* 0x000fc600078e0202 */
[----:B------:R-:W-:-:S04]  /*f690*/  ISETP.GT.AND P1, PT, R4, R5, PT ;  /* 0x000000050400720c */ /* 0x000fc80003f24270 */
[C---:B------:R-:W-:Y:S01]  /*f6a0*/  ISETP.GT.U32.OR P1, PT, R10.reuse, 0x7ffffffe, P1 ;  /* 0x7ffffffe0a00780c */ /* 0x040fe20000f24470 */
[----:B------:R-:W-:Y:S01]  /*f6b0*/  VIADD R4, R10, 0x2 ;  /* 0x000000020a047836 */ /* 0x000fe20000000000 */
[----:B--2---:R0:W-:Y:S11]  /*f6c0*/  @!P0 STG.E desc[UR12][R6.64], R15 ;  /* 0x0000000f06008986 */ /* 0x0041f6000c10190c */
[----:B------:R-:W2:Y:S01]  /*f6d0*/  @!P1 LDG.E R17, desc[UR12][R2.64+0x4] ;  /* 0x0000040c02119981 */ /* 0x000ea2000c1e1900 */
[----:B------:R-:W-:-:S04]  /*f6e0*/  ISETP.GT.AND P0, PT, R4, R5, PT ;  /* 0x000000050400720c */ /* 0x000fc80003f04270 */
[----:B------:R-:W-:Y:S02]  /*f6f0*/  ISETP.LT.OR P0, PT, R4, 0x1, P0 ;  /* 0x000000010400780c */ /* 0x000fe40000701670 */
[----:B------:R-:W-:Y:S01]  /*f700*/  IADD3 R4, PT, PT, R10, 0x3, RZ ;  /* 0x000000030a047810 */ /* 0x000fe20007ffe0ff */
[----:B--2---:R1:W-:Y:S10]  /*f710*/  @!P1 STG.E desc[UR12][R6.64+0x4], R17 ;  /* 0x0000041106009986 */ /* 0x0043f4000c10190c */
        /* <DEDUP_REMOVED lines=10> */
.L_x_724:
[----:B------:R-:W-:Y:S05]  /*f7c0*/  BSYNC.RECONVERGENT B2 ;  /* 0x0000000000027941 */ /* 0x000fea0003800200 */
.L_x_723:
[----:B------:R-:W-:Y:S05]  /*f7d0*/  @!P2 BRA `(.L_x_722) ;  /* 0x000000000040a947 */ /* 0x000fea0003800000 */
[----:B------:R-:W2:Y:S01]  /*f7e0*/  LDC R5, c[0x3][RZ] ;  /* 0x00c00000ff057b82 */ /* 0x000ea20000000800 */
[----:B------:R-:W-:-:S07]  /*f7f0*/  IMAD.MOV R0, RZ, RZ, -R16 ;  /* 0x000000ffff007224 */ /* 0x000fce00078e0a10 */
.L_x_726:
[----:B------:R-:W-:-:S04]  /*f800*/  IADD3 R4, PT, PT, R12, R11, RZ ;  /* 0x0000000b0c047210 */ /* 0x000fc80007ffe0ff */
[----:B--2---:R-:W-:-:S04]  /*f810*/  ISETP.GT.AND P0, PT, R4, R5, PT ;  /* 0x000000050400720c */ /* 0x004fc80003f04270 */
[----:B------:R-:W-:-:S13]  /*f820*/  ISETP.LT.OR P0, PT, R4, 0x1, P0 ;  /* 0x000000010400780c */ /* 0x000fda0000701670 */
[----:B------:R-:W2:Y:S01]  /*f830*/  @!P0 LDC.64 R2, c[0x0][0x390] ;  /* 0x0000e400ff028b82 */ /* 0x000ea20000000a00 */
[----:B------:R-:W-:-:S05]  /*f840*/  @!P0 IADD3 R4, PT, PT, R14, -R5, R4 ;  /* 0x800000050e048210 */ /* 0x000fca0007ffe004 */
[----:B01----:R-:W-:-:S04]  /*f850*/  @!P0 VIADD R7, R4, 0xfffffffe ;  /* 0xfffffffe04078836 */ /* 0x003fc80000000000 */
[----:B--2---:R-:W-:-:S05]  /*f860*/  @!P0 IMAD.WIDE R2, R7, 0x4, R2 ;  /* 0x0000000407028825 */ /* 0x004fca00078e0202 */
[----:B------:R-:W2:Y:S01]  /*f870*/  @!P0 LDG.E R9, desc[UR12][R2.64] ;  /* 0x0000000c02098981 */ /* 0x000ea2000c1e1900 */
[----:B------:R-:W-:-:S04]  /*f880*/  @!P0 IMAD.WIDE R6, R21, 0x4, R2 ;  /* 0x0000000415068825 */ /* 0x000fc800078e0202 */
[----:B------:R-:W-:Y:S02]  /*f890*/  VIADD R0, R0, 0x1 ;  /* 0x0000000100007836 */ /* 0x000fe40000000000 */
[----:B------:R-:W-:Y:S01]  /*f8a0*/  VIADD R11, R11, 0x1 ;  /* 0x000000010b0b7836 */ /* 0x000fe20000000000 */
[----:B--2---:R0:W-:Y:S02]  /*f8b0*/  @!P0 STG.E desc[UR12][R6.64], R9 ;  /* 0x0000000906008986 */ /* 0x0041e4000c10190c */
[----:B------:R-:W-:-:S13]  /*f8c0*/  ISETP.NE.AND P0, PT, R0, RZ, PT ;  /* 0x000000ff0000720c */ /* 0x000fda0003f05270 */
[----:B0-----:R-:W-:Y:S05]  /*f8d0*/  @P0 BRA `(.L_x_726) ;  /* 0xfffffffc00c80947 */ /* 0x001fea000383ffff */
.L_x_722:
[----:B------:R-:W-:Y:S05]  /*f8e0*/  BSYNC.RECONVERGENT B1 ;  /* 0x0000000000017941 */ /* 0x000fea0003800200 */
.L_x_721:
[C---:B------:R-:W-:Y:S01]  /*f8f0*/  IADD3 R0, PT, PT, R5.reuse, 0x1, RZ ;  /* 0x0000000105007810 */ /* 0x040fe20007ffe0ff */
[----:B------:R-:W-:-:S03]  /*f900*/  VIADD R2, R5, 0x2 ;  /* 0x0000000205027836 */ /* 0x000fc60000000000 */
[----:B------:R-:W-:Y:S01]  /*f910*/  ISETP.NE.AND P0, PT, R0, RZ, PT ;  /* 0x000000ff0000720c */ /* 0x000fe20003f05270 */
[----:B------:R-:W-:-:S04]  /*f920*/  IMAD R4, R2, R5, R2 ;  /* 0x0000000502047224 */ /* 0x000fc800078e0202 */
[----:B------:R-:W-:-:S08]  /*f930*/  IMAD.IADD R0, R0, 0x1, R4 ;  /* 0x0000000100007824 */ /* 0x000fd000078e0204 */
[----:B------:R-:W-:Y:S05]  /*f940*/  @P0 BRA `(.L_x_727) ;  /* 0x00000000001c0947 */ /* 0x000fea0003800000 */
[----:B------:R-:W5:Y:S02]  /*f950*/  LDC.64 R2, c[0x0][0x390] ;  /* 0x0000e400ff027b82 */ /* 0x000f640000000a00 */
[----:B-----5:R-:W-:-:S05]  /*f960*/  IMAD.WIDE.U32 R2, R0, 0x4, R2 ;  /* 0x0000000400027825 */ /* 0x020fca00078e0002 */
[----:B------:R-:W5:Y:S02]  /*f970*/  LDG.E R0, desc[UR12][R2.64+0x4] ;  /* 0x0000040c02007981 */ /* 0x000f64000c1e1900 */
[----:B-----5:R-:W-:-:S04]  /*f980*/  FADD R0, R0, R0 ;  /* 0x0000000000007221 */ /* 0x020fc80000000000 */
[----:B------:R-:W-:-:S05]  /*f990*/  FMUL R5, R0, 0.5 ;  /* 0x3f00000000057820 */ /* 0x000fca0000400000 */
[----:B------:R-:W-:Y:S01]  /*f9a0*/  STG.E desc[UR12][R2.64], R5 ;  /* 0x0000000502007986 */ /* 0x000fe2000c10190c */
[----:B------:R-:W-:Y:S05]  /*f9b0*/  EXIT ;  /* 0x000000000000794d */ /* 0x000fea0003800000 */
.L_x_727:
[----:B01-3--:R-:W0:Y:S01]  /*f9c0*/  LDC.64 R6, c[0x0][0x390] ;  /* 0x0000e400ff067b82 */ /* 0x00be220000000a00 */
[--C-:B------:R-:W-:Y:S01]  /*f9d0*/  IMAD.IADD R3, R4, 0x1, R5.reuse ;  /* 0x0000000104037824 */ /* 0x100fe200078e0205 */
[----:B----4-:R-:W-:Y:S01]  /*f9e0*/  IADD3 R9, PT, PT, R0, -0x2, -R5 ;  /* 0xfffffffe00097810 */ /* 0x010fe20007ffe805 */
[----:B------:R-:W1:Y:S02]  /*f9f0*/  LDCU.64 UR10, c[0x0][0x390] ;  /* 0x00007200ff0a77ac */ /* 0x000e640008000a00 */
[----:B0-----:R-:W-:-:S04]  /*fa00*/  IMAD.WIDE R2, R3, 0x4, R6 ;  /* 0x0000000403027825 */ /* 0x001fc800078e0206 */
[----:B------:R-:W-:Y:S02]  /*fa10*/  IMAD.WIDE R6, R9, 0x4, R6 ;  /* 0x0000000409067825 */ /* 0x000fe400078e0206 */
[----:B------:R-:W3:Y:S04]  /*fa20*/  LDG.E R2, desc[UR12][R2.64] ;  /* 0x0000000c02027981 */ /* 0x000ee8000c1e1900 */
[----:B------:R-:W3:Y:S01]  /*fa30*/  LDG.E R7, desc[UR12][R6.64] ;  /* 0x0000000c06077981 */ /* 0x000ee2000c1e1900 */
[----:B------:R-:W-:Y:S02]  /*fa40*/  SHF.R.S32.HI R0, RZ, 0x1f, R4 ;  /* 0x0000001fff007819 */ /* 0x000fe40000011404 */
[----:B------:R-:W-:-:S04]  /*fa50*/  IADD3 R8, P0, PT, R4, R5, RZ ;  /* 0x0000000504087210 */ /* 0x000fc80007f1e0ff */
[----:B------:R-:W-:Y:S02]  /*fa60*/  LEA.HI.X.SX32 R5, R5, R0, 0x1, P0 ;  /* 0x0000000005057211 */ /* 0x000fe400000f0eff */
[----:B-1----:R-:W-:-:S04]  /*fa70*/  LEA R4, P0, R8, UR10, 0x2 ;  /* 0x0000000a08047c11 */ /* 0x002fc8000f8010ff */
[----:B------:R-:W-:Y:S01]  /*fa80*/  LEA.HI.X R5, R8, UR11, R5, 0x2, P0 ;  /* 0x0000000b08057c11 */ /* 0x000fe200080f1405 */
[----:B---3--:R-:W-:-:S04]  /*fa90*/  FADD R0, R2, R7 ;  /* 0x0000000702007221 */ /* 0x008fc80000000000 */
[----:B------:R-:W-:-:S05]  /*faa0*/  FMUL R9, R0, 0.5 ;  /* 0x3f00000000097820 */ /* 0x000fca0000400000 */
[----:B------:R-:W-:Y:S01]  /*fab0*/  STG.E desc[UR12][R4.64+0x4], R9 ;  /* 0x0000040904007986 */ /* 0x000fe2000c10190c */
[----:B------:R-:W-:Y:S05]  /*fac0*/  EXIT ;  /* 0x000000000000794d */ /* 0x000fea0003800000 */
.L_x_714:
[----:B------:R-:W-:-:S13]  /*fad0*/  ISETP.NE.AND P1, PT, R15, RZ, PT ;  /* 0x000000ff0f00720c */ /* 0x000fda0003f25270 */
[----:B------:R-:W-:Y:S05]  /*fae0*/  @P1 BRA `(.L_x_728) ;  /* 0x0000000c000c1947 */ /* 0x000fea0003800000 */
[----:B------:R-:W-:Y:S01]  /*faf0*/  ISETP.GT.U32.AND P0, PT, R30, 0x7ffffffe, PT ;  /* 0x7ffffffe1e00780c */ /* 0x000fe20003f04070 */
[----:B------:R-:W-:-:S12]  /*fb00*/  BSSY.RECONVERGENT B1, `(.L_x_729) ;  /* 0x0000041000017945 */ /* 0x000fd80003800200 */
[----:B------:R-:W-:Y:S05]  /*fb10*/  @P0 BRA `(.L_x_730) ;  /* 0x0000000000fc0947 */ /* 0x000fea0003800000 */
[----:B------:R-:W-:Y:S01]  /*fb20*/  ISETP.GE.U32.AND P0, PT, R30, 0x3, PT ;  /* 0x000000031e00780c */ /* 0x000fe20003f06070 */
[----:B------:R-:W-:Y:S01]  /*fb30*/  BSSY.RECONVERGENT B2, `(.L_x_731) ;  /* 0x000002d000027945 */ /* 0x000fe20003800200 */
[----:B--234-:R-:W-:Y:S01]  /*fb40*/  MOV R20, UR7 ;  /* 0x0000000700147c02 */ /* 0x01cfe20008000f00 */
[----:B------:R-:W-:Y:S02]  /*fb50*/  VIADD R29, R5, 0x2 ;  /* 0x00000002051d7836 */ /* 0x000fe40000000000 */
[----:B0-----:R-:W-:Y:S01]  /*fb60*/  IMAD.MOV.U32 R19, RZ, RZ, RZ ;  /* 0x000000ffff137224 */ /* 0x001fe200078e00ff */
[----:B------:R-:W-:-:S04]  /*fb70*/  LOP3.LUT R20, R20, 0x3, RZ, 0xc0, !PT ;  /* 0x0000000314147812 */ /* 0x000fc800078ec0ff */
[----:B------:R-:W-:-:S03]  /*fb80*/  ISETP.NE.AND P2, PT, R20, RZ, PT ;  /* 0x000000ff1400720c */ /* 0x000fc60003f45270 */
[----:B------:R-:W-:Y:S10]  /*fb90*/  @!P0 BRA `(.L_x_732) ;  /* 0x0000000000988947 */ /* 0x000ff40003800000 */
[----:B------:R-:W0:Y:S01]  /*fba0*/  LDC.64 R2, c[0x0][0x390] ;  /* 0x0000e400ff027b82 */ /* 0x000e220000000a00 */
[----:B------:R-:W-:Y:S01]  /*fbb0*/  ULOP3.LUT UR4, UR7, 0xfffffffc, URZ, 0xc0, !UPT ;  /* 0xfffffffc07047892 */ /* 0x000fe2000f8ec0ff */
[----:B------:R-:W-:-:S03]  /*fbc0*/  IMAD.MOV.U32 R21, RZ, RZ, RZ ;  /* 0x000000ffff157224 */ /* 0x000fc600078e00ff */
[----:B------:R-:W-:Y:S02]  /*fbd0*/  UIADD3 UR9, UPT, UPT, -UR4, URZ, URZ ;  /* 0x000000ff04097290 */ /* 0x000fe4000fffe1ff */
[----:B------:R-:W-:-:S04]  /*fbe0*/  MOV R19, UR4 ;  /* 0x0000000400137c02 */ /* 0x000fc80008000f00 */
[----:B------:R-:W-:-:S07]  /*fbf0*/  IMAD.U32 R0, RZ, RZ, UR9 ;  /* 0x00000009ff007e24 */ /* 0x000fce000f8e00ff */
.L_x_733:
[----:B-1----:R-:W1:Y:S01]  /*fc00*/  LDCU UR4, c[0x3][URZ] ;  /* 0x00c00000ff0477ac */ /* 0x002e620008000800 */
[----:B------:R-:W-:-:S05]  /*fc10*/  IMAD.IADD R4, R12, 0x1, R21 ;  /* 0x000000010c047824 */ /* 0x000fca00078e0215 */
[----:B------:R-:W-:-:S05]  /*fc20*/  IADD3 R17, PT, PT, R4, R29, RZ ;  /* 0x0000001d04117210 */ /* 0x000fca0007ffe0ff */
[----:B0-----:R-:W-:-:S04]  /*fc30*/  IMAD.WIDE R16, R17, 0x4, R2 ;  /* 0x0000000411107825 */ /* 0x001fc800078e0202 */
[----:B-1----:R-:W-:-:S05]  /*fc40*/  IMAD.U32 R5, RZ, RZ, UR4 ;  /* 0x00000004ff057e24 */ /* 0x002fca000f8e00ff */
[----:B------:R-:W-:-:S04]  /*fc50*/  ISETP.GT.AND P0, PT, R4, R5, PT ;  /* 0x000000050400720c */ /* 0x000fc80003f04270 */
        /* <DEDUP_REMOVED lines=21> */
[----:B------:R-:W-:-:S03]  /*fdb0*/  IADD3 R0, PT, PT, R0, 0x4, RZ ;  /* 0x0000000400007810 */ /* 0x000fc60007ffe0ff */
[----:B------:R-:W-:Y:S01]  /*fdc0*/  VIADD R21, R21, 0x4 ;  /* 0x0000000415157836 */ /* 0x000fe20000000000 */
[----:B------:R-:W-:Y:S01]  /*fdd0*/  ISETP.NE.AND P0, PT, R0, RZ, PT ;  /* 0x000000ff0000720c */ /* 0x000fe20003f05270 */
[----:B--2---:R1:W-:-:S12]  /*fde0*/  @!P1 STG.E desc[UR12][R14.64], R27 ;  /* 0x0000001b0e009986 */ /* 0x0043d8000c10190c */
[----:B------:R-:W-:Y:S05]  /*fdf0*/  @P0 BRA `(.L_x_733) ;  /* 0xfffffffc00800947 */ /* 0x000fea000383ffff */
.L_x_732:
[----:B------:R-:W-:Y:S05]  /*fe00*/  BSYNC.RECONVERGENT B2 ;  /* 0x0000000000027941 */ /* 0x000fea0003800200 */
.L_x_731:
[----:B------:R-:W-:Y:S05]  /*fe10*/  @!P2 BRA `(.L_x_730) ;  /* 0x00000000003ca947 */ /* 0x000fea0003800000 */
[----:B------:R-:W0:Y:S01]  /*fe20*/  LDC R5, c[0x3][RZ] ;  /* 0x00c00000ff057b82 */ /* 0x000e220000000800 */
[----:B------:R-:W-:-:S07]  /*fe30*/  IMAD.MOV R0, RZ, RZ, -R20 ;  /* 0x000000ffff007224 */ /* 0x000fce00078e0a14 */
.L_x_734:
[----:B------:R-:W-:-:S05]  /*fe40*/  IMAD.IADD R4, R12, 0x1, R19 ;  /* 0x000000010c047824 */ /* 0x000fca00078e0213 */
[----:B0-----:R-:W-:-:S04]  /*fe50*/  ISETP.GT.AND P0, PT, R4, R5, PT ;  /* 0x000000050400720c */ /* 0x001fc80003f04270 */
[----:B------:R-:W-:-:S13]  /*fe60*/  ISETP.LT.OR P0, PT, R4, 0x1, P0 ;  /* 0x000000010400780c */ /* 0x000fda0000701670 */
[----:B-1----:R-:W0:Y:S01]  /*fe70*/  @!P0 LDC.64 R6, c[0x0][0x390] ;  /* 0x0000e400ff068b82 */ /* 0x002e220000000a00 */
[----:B------:R-:W-:-:S05]  /*fe80*/  @!P0 IADD3 R3, PT, PT, R4, R29, RZ ;  /* 0x0000001d04038210 */ /* 0x000fca0007ffe0ff */
[----:B0-----:R-:W-:-:S06]  /*fe90*/  @!P0 IMAD.WIDE R2, R3, 0x4, R6 ;  /* 0x0000000403028825 */ /* 0x001fcc00078e0206 */
[----:B------:R-:W2:Y:S01]  /*fea0*/  @!P0 LDG.E R3, desc[UR12][R2.64] ;  /* 0x0000000c02038981 */ /* 0x000ea2000c1e1900 */
[----:B------:R-:W-:-:S04]  /*feb0*/  @!P0 IMAD.WIDE.U32 R6, R4, 0x4, R6 ;  /* 0x0000000404068825 */ /* 0x000fc800078e0006 */
[----:B------:R-:W-:Y:S02]  /*fec0*/  VIADD R0, R0, 0x1 ;  /* 0x0000000100007836 */ /* 0x000fe40000000000 */
[----:B------:R-:W-:Y:S01]  /*fed0*/  VIADD R19, R19, 0x1 ;  /* 0x0000000113137836 */ /* 0x000fe20000000000 */
[----:B--2---:R0:W-:Y:S02]  /*fee0*/  @!P0 STG.E desc[UR12][R6.64], R3 ;  /* 0x0000000306008986 */ /* 0x0041e4000c10190c */
[----:B------:R-:W-:-:S13]  /*fef0*/  ISETP.NE.AND P0, PT, R0, RZ, PT ;  /* 0x000000ff0000720c */ /* 0x000fda0003f05270 */
[----:B0-----:R-:W-:Y:S05]  /*ff00*/  @P0 BRA `(.L_x_734) ;  /* 0xfffffffc00cc0947 */ /* 0x001fea000383ffff */
.L_x_730:
[----:B------:R-:W-:Y:S05]  /*ff10*/  BSYNC.RECONVERGENT B1 ;  /* 0x0000000000017941 */ /* 0x000fea0003800200 */
.L_x_729:
[----:B------:R-:W-:Y:S01]  /*ff20*/  ISETP.GT.U32.AND P0, PT, R18, 0x7ffffffe, PT ;  /* 0x7ffffffe1200780c */ /* 0x000fe20003f04070 */
[----:B------:R-:W-:-:S12]  /*ff30*/  BSSY.RECONVERGENT B1, `(.L_x_735) ;  /* 0x000006d000017945 */ /* 0x000fd80003800200 */
[----:B------:R-:W-:Y:S05]  /*ff40*/  @P0 BRA `(.L_x_736) ;  /* 0x0000000400ac0947 */ /* 0x000fea0003800000 */
[----:B------:R-:W-:Y:S01]  /*ff50*/  ISETP.GE.U32.AND P0, PT, R18, 0x3, PT ;  /* 0x000000031200780c */ /* 0x000fe20003f06070 */
[----:B------:R-:W-:Y:S01]  /*ff60*/  BSSY.RECONVERGENT B2, `(.L_x_737) ;  /* 0x000004f000027945 */ /* 0x000fe20003800200 */
[----:B------:R-:W-:Y:S01]  /*ff70*/  LOP3.LUT R2, R13, 0x3, RZ, 0xc0, !PT ;  /* 0x000000030d027812 */ /* 0x000fe200078ec0ff */
[----:B------:R-:W-:Y:S01]  /*ff80*/  VIADD R0, R5, 0x2 ;  /* 0x0000000205007836 */ /* 0x000fe20000000000 */
[----:B------:R-:W-:Y:S02]  /*ff90*/  MOV R4, RZ ;  /* 0x000000ff00047202 */ /* 0x000fe40000000f00 */
[----:B------:R-:W-:-:S07]  /*ffa0*/  ISETP.NE.AND P1, PT, R2, RZ, PT ;  /* 0x000000ff0200720c */ /* 0x000fce0003f25270 */
[----:B------:R-:W-:Y:S06]  /*ffb0*/  @!P0 BRA `(.L_x_738) ;  /* 0x0000000400248947 */ /* 0x000fec0003800000 */
[----:B------:R-:W2:Y:S01]  /*ffc0*/  LDC R3, c[0x3][RZ] ;  /* 0x00c00000ff037b82 */ /* 0x000ea20000000800 */
[----:B------:R-:W5:Y:S01]  /*ffd0*/  LDCU UR4, c[0x3][URZ] ;  /* 0x00c00000ff0477ac */ /* 0x000f620008000800 */
[----:B------:R-:W-:Y:S01]  /*ffe0*/  LOP3.LUT R4, R13, 0xfffffffc, RZ, 0xc0, !PT ;  /* 0xfffffffc0d047812 */ /* 0x000fe200078ec0ff */
[C---:B------:R-:W-:Y:S02]  /*fff0*/  VIADD R13, R11.reuse, 0x3 ;  /* 0x000000030b0d7836 */ /* 0x040fe40000000000 */
[----:B------:R-:W-:Y:S02]  /*10000*/  HFMA2 R10, -RZ, RZ, 0, 1.1920928955078125e-07 ;  /* 0x00000002ff0a7431 */ /* 0x000fe400000001ff */
[----:B01--4-:R-:W-:Y:S01]  /*10010*/  VIADD R9, R11, 0x2 ;  /* 0x000000020b097836 */ /* 0x013fe20000000000 */
[----:B---3--:R-:W-:Y:S01]  /*10020*/  LEA R7, R5, 0x8, 0x2 ;  /* 0x0000000805077811 */ /* 0x008fe200078e10ff */
[-C--:B------:R-:W-:Y:S01]  /*10030*/  IMAD R12, R13, R0.reuse, RZ ;  /* 0x000000000d0c7224 */ /* 0x080fe200078e02ff */
[----:B------:R-:W-:Y:S01]  /*10040*/  SHF.R.S32.HI R8, RZ, 0x1f, R5 ;  /* 0x0000001fff087819 */ /* 0x000fe20000011405 */
[----:B------:R-:W-:-:S02]  /*10050*/  IMAD R16, R9, R0, RZ ;  /* 0x0000000009107224 */ /* 0x000fc400078e02ff */
[----:B------:R-:W-:Y:S01]  /*10060*/  IMAD.SHL.U32 R6, R5, 0x2, RZ ;  /* 0x0000000205067824 */ /* 0x000fe200078e00ff */
[----:B--2---:R-:W-:Y:S01]  /*10070*/  IADD3 R20, PT, PT, R12, R5, RZ ;  /* 0x000000050c147210 */ /* 0x004fe20007ffe0ff */
[----:B------:R-:W-:Y:S02]  /*10080*/  IMAD.MOV R13, RZ, RZ, -R4 ;  /* 0x000000ffff0d7224 */ /* 0x000fe400078e0a04 */
[----:B------:R-:W-:Y:S02]  /*10090*/  IMAD.IADD R14, R16, 0x1, R5 ;  /* 0x00000001100e7824 */ /* 0x000fe400078e0205 */
[----:B-----5:R-:W-:-:S07]  /*100a0*/  IMAD.U32 R18, RZ, RZ, UR4 ;  /* 0x00000004ff127e24 */ /* 0x020fce000f8e00ff */
.L_x_739:
[----:B-1----:R-:W-:Y:S02]  /*100b0*/  VIADD R22, R9, 0xfffffffe ;  /* 0xfffffffe09167836 */ /* 0x002fe40000000000 */
[----:B------:R-:W-:-:S05]  /*100c0*/  IMAD.MOV.U32 R5, RZ, RZ, R3 ;  /* 0x000000ffff057224 */ /* 0x000fca00078e0003 */
[----:B------:R-:W-:-:S04]  /*100d0*/  ISETP.GT.AND P0, PT, R22, R5, PT ;  /* 0x000000051600720c */ /* 0x000fc80003f04270 */
[----:B------:R-:W-:-:S13]  /*100e0*/  ISETP.LT.OR P0, PT, R22, 0x1, P0 ;  /* 0x000000011600780c */ /* 0x000fda0000701670 */
[----:B------:R-:W0:Y:S02]  /*100f0*/  @!P0 LDC.64 R26, c[0x0][0x390] ;  /* 0x0000e400ff1a8b82 */ /* 0x000e240000000a00 */
[----:B0-----:R-:W-:-:S05]  /*10100*/  @!P0 IMAD.WIDE R26, R18, 0x4, R26 ;  /* 0x00000004121a8825 */ /* 0x001fca00078e021a */
[----:B------:R0:W2:Y:S01]  /*10110*/  @!P0 LDG.E R15, desc[UR12][R26.64] ;  /* 0x0000000c1a0f8981 */ /* 0x0000a2000c1e1900 */
[-C--:B------:R-:W-:Y:S01]  /*10120*/  ISETP.GE.AND P2, PT, R22, R5.reuse, PT ;  /* 0x000000051600720c */ /* 0x080fe20003f46270 */
[----:B------:R-:W-:Y:S01]  /*10130*/  @!P0 VIADD R17, R10, 0xfffffffe ;  /* 0xfffffffe0a118836 */ /* 0x000fe20000000000 */
[----:B------:R-:W1:Y:S04]  /*10140*/  @!P0 LDC.64 R22, c[0x0][0x390] ;  /* 0x0000e400ff168b82 */ /* 0x000e680000000a00 */
[----:B------:R-:W-:-:S04]  /*10150*/  @!P0 IADD3 R19, P3, PT, R17, R5, RZ ;  /* 0x0000000511138210 */ /* 0x000fc80007f7e0ff */
[----:B------:R-:W-:-:S03]  /*10160*/  @!P0 LEA.HI.X.SX32 R28, R17, R8, 0x1, P3 ;  /* 0x00000008111c8211 */ /* 0x000fc600018f0eff */
[----:B------:R-:W3:Y:S01]  /*10170*/  @!P2 LDC.64 R24, c[0x0][0x390] ;  /* 0x0000e400ff18ab82 */ /* 0x000ee20000000a00 */
[----:B------:R-:W-:-:S07]  /*10180*/  @!P2 IADD3 R29, PT, PT, R6, 0x2, RZ ;  /* 0x00000002061da810 */ /* 0x000fce0007ffe0ff */
[----:B0-----:R-:W0:Y:S01]  /*10190*/  @!P2 LDC.64 R26, c[0x0][0x390] ;  /* 0x0000e400ff1aab82 */ /* 0x001e220000000a00 */
[----:B-1----:R-:W-:-:S04]  /*101a0*/  @!P0 LEA R22, P3, R19, R22, 0x2 ;  /* 0x0000001613168211 */ /* 0x002fc800078610ff */
[----:B------:R-:W-:Y:S01]  /*101b0*/  @!P0 LEA.HI.X R23, R19, R23, R28, 0x2, P3 ;  /* 0x0000001713178211 */ /* 0x000fe200018f141c */
[----:B---3--:R-:W-:-:S04]  /*101c0*/  @!P2 IMAD.WIDE R28, R29, 0x4, R24 ;  /* 0x000000041d1ca825 */ /* 0x008fc800078e0218 */
        /* <DEDUP_REMOVED lines=24> */
[C---:B------:R-:W-:Y:S01]  /*10350*/  @!P2 IADD3 R15, P0, PT, R12.reuse, R5, RZ ;  /* 0x000000050c0fa210 */ /* 0x040fe20007f1e0ff */
        /* <DEDUP_REMOVED lines=15> */
.L_x_738:
[----:B------:R-:W-:Y:S05]  /*10450*/  BSYNC.RECONVERGENT B2 ;  /* 0x0000000000027941 */ /* 0x000fea0003800200 */
.L_x_737:
[----:B------:R-:W-:Y:S05]  /*10460*/  @!P1 BRA `(.L_x_736) ;  /* 0x0000000000649947 */ /* 0x000fea0003800000 */
[----:B------:R-:W2:Y:S01]  /*10470*/  LDC R13, c[0x3][RZ] ;  /* 0x00c00000ff0d7b82 */ /* 0x000ea20000000800 */
[----:B------:R-:W-:Y:S01]  /*10480*/  IADD3 R4, PT, PT, R11, R4, RZ ;  /* 0x000000040b047210 */ /* 0x000fe20007ffe0ff */
[----:B------:R-:W-:Y:S01]  /*10490*/  IMAD.MOV R10, RZ, RZ, -R2 ;  /* 0x000000ffff0a7224 */ /* 0x000fe200078e0a02 */
[----:B------:R-:W-:-:S03]  /*104a0*/  SHF.R.S32.HI R11, RZ, 0x1f, R5 ;  /* 0x0000001fff0b7819 */ /* 0x000fc60000011405 */
[----:B01--4-:R-:W-:-:S04]  /*104b0*/  IMAD R8, R4, R0, RZ ;  /* 0x0000000004087224 */ /* 0x013fc800078e02ff */
[----:B------:R-:W-:-:S07]  /*104c0*/  IMAD.IADD R9, R8, 0x1, R5 ;  /* 0x0000000108097824 */ /* 0x000fce00078e0205 */
.L_x_740:
[----:B--2---:R-:W-:-:S05]  /*104d0*/  IMAD.MOV.U32 R5, RZ, RZ, R13 ;  /* 0x000000ffff057224 */ /* 0x004fca00078e000d */
[----:B------:R-:W-:-:S04]  /*104e0*/  ISETP.GT.AND P0, PT, R4, R5, PT ;  /* 0x000000050400720c */ /* 0x000fc80003f04270 */
[----:B------:R-:W-:-:S13]  /*104f0*/  ISETP.LT.OR P0, PT, R4, 0x1, P0 ;  /* 0x000000010400780c */ /* 0x000fda0000701670 */
[----:B------:R-:W0:Y:S08]  /*10500*/  @!P0 LDC.64 R2, c[0x0][0x390] ;  /* 0x0000e400ff028b82 */ /* 0x000e300000000a00 */
[----:B------:R-:W1:Y:S01]  /*10510*/  @!P0 LDC.64 R14, c[0x0][0x390] ;  /* 0x0000e400ff0e8b82 */ /* 0x000e620000000a00 */
[----:B0-----:R-:W-:-:S06]  /*10520*/  @!P0 IMAD.WIDE R2, R9, 0x4, R2 ;  /* 0x0000000409028825 */ /* 0x001fcc00078e0202 */
[----:B------:R-:W2:Y:S01]  /*10530*/  @!P0 LDG.E R3, desc[UR12][R2.64] ;  /* 0x0000000c02038981 */ /* 0x000ea2000c1e1900 */
[----:B---3--:R-:W-:Y:S01]  /*10540*/  @!P0 SHF.R.S32.HI R6, RZ, 0x1f, R8 ;  /* 0x0000001fff068819 */ /* 0x008fe20000011408 */
[----:B------:R-:W-:Y:S01]  /*10550*/  VIADD R10, R10, 0x1 ;  /* 0x000000010a0a7836 */ /* 0x000fe20000000000 */
[----:B------:R-:W-:Y:S01]  /*10560*/  @!P0 IADD3 R7, P1, PT, R8, R5, RZ ;  /* 0x0000000508078210 */ /* 0x000fe20007f3e0ff */
[----:B------:R-:W-:Y:S01]  /*10570*/  VIADD R4, R4, 0x1 ;  /* 0x0000000104047836 */ /* 0x000fe20000000000 */
[----:B------:R-:W-:Y:S01]  /*10580*/  IADD3 R9, PT, PT, R9, R0, RZ ;  /* 0x0000000009097210 */ /* 0x000fe20007ffe0ff */
[----:B------:R-:W-:Y:S01]  /*10590*/  IMAD.IADD R8, R8, 0x1, R0 ;  /* 0x0000000108087824 */ /* 0x000fe200078e0200 */
[----:B------:R-:W-:Y:S02]  /*105a0*/  @!P0 IADD3.X R12, PT, PT, R11, R6, RZ, P1, !PT ;  /* 0x000000060b0c8210 */ /* 0x000fe40000ffe4ff */
[----:B-1----:R-:W-:-:S04]  /*105b0*/  @!P0 LEA R6, P1, R7, R14, 0x2 ;  /* 0x0000000e07068211 */ /* 0x002fc800078210ff */
[----:B------:R-:W-:-:S05]  /*105c0*/  @!P0 LEA.HI.X R7, R7, R15, R12, 0x2, P1 ;  /* 0x0000000f07078211 */ /* 0x000fca00008f140c */
[----:B--2---:R0:W-:Y:S01]  /*105d0*/  @!P0 STG.E desc[UR12][R6.64+0x4], R3 ;  /* 0x0000040306008986 */ /* 0x0041e2000c10190c */
[----:B------:R-:W-:-:S13]  /*105e0*/  ISETP.NE.AND P0, PT, R10, RZ, PT ;  /* 0x000000ff0a00720c */ /* 0x000fda0003f05270 */
[----:B0-----:R-:W-:Y:S05]  /*105f0*/  @P0 BRA `(.L_x_740) ;  /* 0xfffffffc00b40947 */ /* 0x001fea000383ffff */
.L_x_736:
[----:B------:R-:W-:Y:S05]  /*10600*/  BSYNC.RECONVERGENT B1 ;  /* 0x0000000000017941 */ /* 0x000fea0003800200 */
.L_x_735:
[----:B------:R-:W-:-:S13]  /*10610*/  ISETP.NE.AND P0, PT, R5, -0x1, PT ;  /* 0xffffffff0500780c */ /* 0x000fda0003f05270 */
[----:B------:R-:W-:Y:S05]  /*10620*/  @P0 BRA `(.L_x_741) ;  /* 0x0000000000180947 */ /* 0x000fea0003800000 */
[----:B------:R-:W5:Y:S02]  /*10630*/  LDC.64 R2, c[0x0][0x390] ;  /* 0x0000e400ff027b82 */ /* 0x000f640000000a00 */
[----:B-----5:R-:W5:Y:S02]  /*10640*/  LDG.E R0, desc[UR12][R2.64+0x4] ;  /* 0x0000040c02007981 */ /* 0x020f64000c1e1900 */
[----:B-----5:R-:W-:-:S04]  /*10650*/  FADD R0, R0, R0 ;  /* 0x0000000000007221 */ /* 0x020fc80000000000 */
[----:B------:R-:W-:-:S05]  /*10660*/  FMUL R5, R0, 0.5 ;  /* 0x3f00000000057820 */ /* 0x000fca0000400000 */
[----:B------:R-:W-:Y:S01]  /*10670*/  STG.E desc[UR12][R2.64], R5 ;  /* 0x0000000502007986 */ /* 0x000fe2000c10190c */
[----:B------:R-:W-:Y:S05]  /*10680*/  EXIT ;  /* 0x000000000000794d */ /* 0x000fea0003800000 */
.L_x_741:
[----:B------:R-:W0:Y:S02]  /*10690*/  LDC.64 R2, c[0x0][0x390] ;  /* 0x0000e400ff027b82 */ /* 0x000e240000000a00 */
[----:B01-3--:R-:W-:-:S05]  /*106a0*/  IMAD.WIDE R6, R5, 0x4, R2 ;  /* 0x0000000405067825 */ /* 0x00bfca00078e0202 */
[----:B------:R-:W3:Y:S01]  /*106b0*/  LDG.E R0, desc[UR12][R6.64] ;  /* 0x0000000c06007981 */ /* 0x000ee2000c1e1900 */
[----:B------:R-:W-:-:S06]  /*106c0*/  IMAD.WIDE R2, R5, 0x4, R6 ;  /* 0x0000000405027825 */ /* 0x000fcc00078e0206 */
[----:B------:R-:W3:Y:S02]  /*106d0*/  LDG.E R3, desc[UR12][R2.64+0xc] ;  /* 0x00000c0c02037981 */ /* 0x000ee4000c1e1900 */
[----:B---3--:R-:W-:-:S04]  /*106e0*/  FADD R0, R0, R3 ;  /* 0x0000000300007221 */ /* 0x008fc80000000000 */
[----:B------:R-:W-:-:S05]  /*106f0*/  FMUL R5, R0, 0.5 ;  /* 0x3f00000000057820 */ /* 0x000fca0000400000 */
[----:B------:R-:W-:Y:S01]  /*10700*/  STG.E desc[UR12][R6.64+0x4], R5 ;  /* 0x0000040506007986 */ /* 0x000fe2000c10190c */
[----:B------:R-:W-:Y:S05]  /*10710*/  EXIT ;  /* 0x000000000000794d */ /* 0x000fea0003800000 */
.L_x_728:
[----:B------:R-:W-:-:S13]  /*10720*/  ISETP.NE.AND P1, PT, R16, RZ, PT ;  /* 0x000000ff1000720c */ /* 0x000fda0003f25270 */
[----:B------:R-:W-:Y:S05]  /*10730*/  @P1 BRA `(.L_x_742) ;  /* 0x0000000400181947 */ /* 0x000fea0003800000 */
[----:B------:R-:W-:Y:S05]  /*10740*/  BRA `(.L_x_743) ;  /* 0x0000000c00dc7947 */ /* 0x000fea0003800000 */
.L_x_713:
[----:B------:R-:W-:-:S13]  /*10750*/  ISETP.NE.AND P1, PT, R16, RZ, PT ;  /* 0x000000ff1000720c */ /* 0x000fda0003f25270 */
[----:B------:R-:W-:Y:S05]  /*10760*/  @!P1 BRA `(.L_x_743) ;  /* 0x0000000c00d49947 */ /* 0x000fea0003800000 */
[----:B------:R-:W-:-:S13]  /*10770*/  ISETP.NE.AND P1, PT, R15, RZ, PT ;  /* 0x000000ff0f00720c */ /* 0x000fda0003f25270 */
[----:B------:R-:W-:Y:S05]  /*10780*/  @P1 BRA `(.L_x_742) ;  /* 0x0000000400041947 */ /* 0x000fea0003800000 */
[----:B------:R-:W-:-:S13]  /*10790*/  ISETP.GT.U32.AND P0, PT, R30, 0x7ffffffe, PT ;  /* 0x7ffffffe1e00780c */ /* 0x000fda0003f04070 */
[----:B------:R-:W-:Y:S05]  /*107a0*/  @P0 EXIT ;  /* 0x000000000000094d */ /* 0x000fea0003800000 */
[----:B------:R-:W-:Y:S01]  /*107b0*/  ISETP.GE.U32.AND P0, PT, R30, 0x3, PT ;  /* 0x000000031e00780c */ /* 0x000fe20003f06070 */
[----:B------:R-:W-:Y:S01]  /*107c0*/  IMAD.U32 R16, RZ, RZ, UR7 ;  /* 0x00000007ff107e24 */ /* 0x000fe2000f8e00ff */
[----:B------:R-:W-:Y:S01]  /*107d0*/  BSSY.RECONVERGENT B1, `(.L_x_744) ;  /* 0x000002b000017945 */ /* 0x000fe20003800200 */
[----:B--2---:R-:W-:Y:S02]  /*107e0*/  VIADD R14, R5, 0x2 ;  /* 0x00000002050e7836 */ /* 0x004fe40000000000 */
[----:B------:R-:W-:Y:S01]  /*107f0*/  IMAD.MOV.U32 R13, RZ, RZ, RZ ;  /* 0x000000ffff0d7224 */ /* 0x000fe200078e00ff */
[----:B------:R-:W-:-:S04]  /*10800*/  LOP3.LUT R16, R16, 0x3, RZ, 0xc0, !PT ;  /* 0x0000000310107812 */ /* 0x000fc800078ec0ff */
[----:B------:R-:W-:-:S03]  /*10810*/  ISETP.NE.AND P2, PT, R16, RZ, PT ;  /* 0x000000ff1000720c */ /* 0x000fc60003f45270 */
[----:B------:R-:W-:Y:S10]  /*10820*/  @!P0 BRA `(.L_x_745) ;  /* 0x0000000000948947 */ /* 0x000ff40003800000 */
[----:B------:R-:W1:Y:S01]  /*10830*/  LDC.64 R10, c[0x0][0x390] ;  /* 0x0000e400ff0a7b82 */ /* 0x000e620000000a00 */
[----:B------:R-:W-:Y:S01]  /*10840*/  ULOP3.LUT UR4, UR7, 0xfffffffc, URZ, 0xc0, !UPT ;  /* 0xfffffffc07047892 */ /* 0x000fe2000f8ec0ff */
[----:B------:R-:W-:-:S03]  /*10850*/  HFMA2 R15, -RZ, RZ, 0, 0 ;  /* 0x00000000ff0f7431 */ /* 0x000fc600000001ff */
[----:B------:R-:W-:Y:S02]  /*10860*/  UIADD3 UR9, UPT, UPT, -UR4, URZ, URZ ;  /* 0x000000ff04097290 */ /* 0x000fe4000fffe1ff */
[----:B------:R-:W-:-:S04]  /*10870*/  IMAD.U32 R13, RZ, RZ, UR4 ;  /* 0x00000004ff0d7e24 */ /* 0x000fc8000f8e00ff */
[----:B------:R-:W-:-:S07]  /*10880*/  IMAD.U32 R0, RZ, RZ, UR9 ;  /* 0x00000009ff007e24 */ /* 0x000fce000f8e00ff */
.L_x_746:
[----:B--2---:R-:W2:Y:S01]  /*10890*/  LDCU UR4, c[0x3][URZ] ;  /* 0x00c00000ff0477ac */ /* 0x004ea20008000800 */
[----:B---34-:R-:W-:-:S05]  /*108a0*/  IMAD.IADD R21, R12, 0x1, R15 ;  /* 0x000000010c157824 */ /* 0x018fca00078e020f */
[----:B0-----:R-:W-:-:S05]  /*108b0*/  IADD3 R9, PT, PT, R21, R14, RZ ;  /* 0x0000000e15097210 */ /* 0x001fca0007ffe0ff */
[----:B-1----:R-:W-:Y:S01]  /*108c0*/  IMAD.WIDE R8, R9, 0x4, R10 ;  /* 0x0000000409087825 */ /* 0x002fe200078e020a */
[----:B--2---:R-:W-:-:S04]  /*108d0*/  ISETP.GT.AND P0, PT, R21, UR4, PT ;  /* 0x0000000415007c0c */ /* 0x004fc8000bf04270 */
[----:B------:R-:W-:-:S13]  /*108e0*/  ISETP.LT.OR P0, PT, R21, 0x1, P0 ;  /* 0x000000011500780c */ /* 0x000fda0000701670 */
[----:B------:R-:W2:Y:S01]  /*108f0*/  @!P0 LDG.E R7, desc[UR12][R8.64] ;  /* 0x0000000c08078981 */ /* 0x000ea2000c1e1900 */
[C---:B------:R-:W-:Y:S02]  /*10900*/  VIADD R5, R21.reuse, 0x1 ;  /* 0x0000000115057836 */ /* 0x040fe40000000000 */
[----:B------:R-:W-:-:S03]  /*10910*/  @!P0 IMAD.WIDE.U32 R2, R21, 0x4, R10 ;  /* 0x0000000415028825 */ /* 0x000fc600078e000a */
[----:B------:R-:W-:-:S04]  /*10920*/  ISETP.GT.AND P1, PT, R5, UR4, PT ;  /* 0x0000000405007c0c */ /* 0x000fc8000bf24270 */
[C---:B------:R-:W-:Y:S01]  /*10930*/  ISETP.GT.U32.OR P1, PT, R21.reuse, 0x7ffffffe, P1 ;  /* 0x7ffffffe1500780c */ /* 0x040fe20000f24470 */
[----:B------:R-:W-:Y:S01]  /*10940*/  VIADD R23, R21, 0x2 ;  /* 0x0000000215177836 */ /* 0x000fe20000000000 */
[----:B--2---:R0:W-:Y:S11]  /*10950*/  @!P0 STG.E desc[UR12][R2.64], R7 ;  /* 0x0000000702008986 */ /* 0x0041f6000c10190c */
[----:B------:R-:W2:Y:S01]  /*10960*/  @!P1 LDG.E R17, desc[UR12][R8.64+0x4] ;  /* 0x0000040c08119981 */ /* 0x000ea2000c1e1900 */
[----:B------:R-:W-:Y:S01]  /*10970*/  ISETP.GT.AND P0, PT, R23, UR4, PT ;  /* 0x0000000417007c0c */ /* 0x000fe2000bf04270 */
[----:B------:R-:W-:-:S03]  /*10980*/  @!P1 IMAD.WIDE.U32 R4, R5, 0x4, R10 ;  /* 0x0000000405049825 */ /* 0x000fc600078e000a */
[----:B------:R-:W-:Y:S01]  /*10990*/  ISETP.LT.OR P0, PT, R23, 0x1, P0 ;  /* 0x000000011700780c */ /* 0x000fe20000701670 */
[----:B------:R-:W-:Y:S01]  /*109a0*/  VIADD R25, R21, 0x3 ;  /* 0x0000000315197836 */ /* 0x000fe20000000000 */
[----:B--2---:R2:W-:Y:S11]  /*109b0*/  @!P1 STG.E desc[UR12][R4.64], R17 ;  /* 0x0000001104009986 */ /* 0x0045f6000c10190c */
[----:B------:R-:W3:Y:S01]  /*109c0*/  @!P0 LDG.E R19, desc[UR12][R8.64+0x8] ;  /* 0x0000080c08138981 */ /* 0x000ee2000c1e1900 */
[----:B------:R-:W-:Y:S01]  /*109d0*/  ISETP.GT.AND P1, PT, R25, UR4, PT ;  /* 0x0000000419007c0c */ /* 0x000fe2000bf24270 */
[----:B0-----:R-:W-:-:S03]  /*109e0*/  @!P0 IMAD.WIDE.U32 R2, R23, 0x4, R10 ;  /* 0x0000000417028825 */ /* 0x001fc600078e000a */
[C---:B------:R-:W-:Y:S02]  /*109f0*/  ISETP.LT.OR P1, PT, R25.reuse, 0x1, P1 ;  /* 0x000000011900780c */ /* 0x040fe40000f21670 */
[----:B---3--:R2:W-:Y:S11]  /*10a00*/  @!P0 STG.E desc[UR12][R2.64], R19 ;  /* 0x0000001302008986 */ /* 0x0085f6000c10190c */
[----:B------:R-:W3:Y:S01]  /*10a10*/  @!P1 LDG.E R21, desc[UR12][R8.64+0xc] ;  /* 0x00000c0c08159981 */ /* 0x000ee2000c1e1900 */
[----:B------:R-:W-:Y:S01]  /*10a20*/  @!P1 IMAD.WIDE.U32 R6, R25, 0x4, R10 ;  /* 0x0000000419069825 */ /* 0x000fe200078e000a */
[----:B------:R-:W-:-:S03]  /*10a30*/  IADD3 R0, PT, PT, R0, 0x4, RZ ;  /* 0x0000000400007810 */ /* 0x000fc60007ffe0ff */
[----:B------:R-:W-:Y:S01]  /*10a40*/  VIADD R15, R15, 0x4 ;  /* 0x000000040f0f7836 */ /* 0x000fe20000000000 */
[----:B------:R-:W-:Y:S01]  /*10a50*/  ISETP.NE.AND P0, PT, R0, RZ, PT ;  /* 0x000000ff0000720c */ /* 0x000fe20003f05270 */
[----:B---3--:R2:W-:-:S12]  /*10a60*/  @!P1 STG.E desc[UR12][R6.64], R21 ;  /* 0x0000001506009986 */ /* 0x0085d8000c10190c */
[----:B------:R-:W-:Y:S05]  /*10a70*/  @P0 BRA `(.L_x_746) ;  /* 0xfffffffc00840947 */ /* 0x000fea000383ffff */
.L_x_745:
[----:B------:R-:W-:Y:S05]  /*10a80*/  BSYNC.RECONVERGENT B1 ;  /* 0x0000000000017941 */ /* 0x000fea0003800200 */
.L_x_744:
[----:B------:R-:W-:Y:S05]  /*10a90*/  @!P2 EXIT ;  /* 0x000000000000a94d */ /* 0x000fea0003800000 */
[----:B------:R-:W-:-:S07]  /*10aa0*/  IMAD.MOV R0, RZ, RZ, -R16 ;  /* 0x000000ffff007224 */ /* 0x000fce00078e0a10 */
.L_x_747:
[----:B------:R-:W1:Y:S01]  /*10ab0*/  LDCU UR4, c[0x3][URZ] ;  /* 0x00c00000ff0477ac */ /* 0x000e620008000800 */
[----:B0-23--:R-:W-:-:S05]  /*10ac0*/  IMAD.IADD R7, R12, 0x1, R13 ;  /* 0x000000010c077824 */ /* 0x00dfca00078e020d */
[----:B-1----:R-:W-:-:S04]  /*10ad0*/  ISETP.GT.AND P0, PT, R7, UR4, PT ;  /* 0x0000000407007c0c */ /* 0x002fc8000bf04270 */
[----:B------:R-:W-:-:S13]  /*10ae0*/  ISETP.LT.OR P0, PT, R7, 0x1, P0 ;  /* 0x000000010700780c */ /* 0x000fda0000701670 */
[----:B------:R-:W0:Y:S01]  /*10af0*/  @!P0 LDC.64 R4, c[0x0][0x390] ;  /* 0x0000e400ff048b82 */ /* 0x000e220000000a00 */
        /* <DEDUP_REMOVED lines=8> */
[----:B-1----:R-:W-:Y:S05]  /*10b80*/  @P0 BRA `(.L_x_747) ;  /* 0xfffffffc00c80947 */ /* 0x002fea000383ffff */
[----:B------:R-:W-:Y:S05]  /*10b90*/  EXIT ;  /* 0x000000000000794d */ /* 0x000fea0003800000 */
.L_x_742:
[----:B------:R-:W-:Y:S05]  /*10ba0*/  @P0 BRA `(.L_x_748) ;  /* 0x0000000400b80947 */ /* 0x000fea0003800000 */
[----:B------:R-:W-:-:S13]  /*10bb0*/  ISETP.GT.U32.AND P0, PT, R18, 0x7ffffffe, PT ;  /* 0x7ffffffe1200780c */ /* 0x000fda0003f04070 */
[----:B------:R-:W-:Y:S05]  /*10bc0*/  @P0 EXIT ;  /* 0x000000000000094d */ /* 0x000fea0003800000 */
[----:B------:R-:W-:Y:S01]  /*10bd0*/  ISETP.GE.U32.AND P0, PT, R18, 0x3, PT ;  /* 0x000000031200780c */ /* 0x000fe20003f06070 */
[----:B------:R-:W-:Y:S01]  /*10be0*/  BSSY.RECONVERGENT B0, `(.L_x_749) ;  /* 0x0000052000007945 */ /* 0x000fe20003800200 */
[----:B------:R-:W-:Y:S01]  /*10bf0*/  LOP3.LUT R2, R13, 0x3, RZ, 0xc0, !PT ;  /* 0x000000030d027812 */ /* 0x000fe200078ec0ff */
[----:B------:R-:W-:Y:S01]  /*10c00*/  VIADD R4, R5, 0x2 ;  /* 0x0000000205047836 */ /* 0x000fe20000000000 */
[----:B------:R-:W-:Y:S02]  /*10c10*/  SHF.R.S32.HI R3, RZ, 0x1f, R5 ;  /* 0x0000001fff037819 */ /* 0x000fe40000011405 */
[----:B------:R-:W-:Y:S02]  /*10c20*/  ISETP.NE.AND P2, PT, R2, RZ, PT ;  /* 0x000000ff0200720c */ /* 0x000fe40003f45270 */
[----:B0--3--:R-:W-:-:S05]  /*10c30*/  MOV R6, RZ ;  /* 0x000000ff00067202 */ /* 0x009fca0000000f00 */
[----:B------:R-:W-:Y:S06]  /*10c40*/  @!P0 BRA `(.L_x_750) ;  /* 0x00000004002c8947 */ /* 0x000fec0003800000 */
[----:B------:R-:W0:Y:S01]  /*10c50*/  LDC R7, c[0x3][RZ] ;  /* 0x00c00000ff077b82 */ /* 0x000e220000000800 */
[-C--:B----4-:R-:W-:Y:S01]  /*10c60*/  IMAD R8, R15, R4.reuse, RZ ;  /* 0x000000040f087224 */ /* 0x090fe200078e02ff */
[----:B------:R-:W-:Y:S01]  /*10c70*/  LOP3.LUT R6, R13, 0xfffffffc, RZ, 0xc0, !PT ;  /* 0xfffffffc0d067812 */ /* 0x000fe200078ec0ff */
[C---:B------:R-:W-:Y:S02]  /*10c80*/  VIADD R9, R11.reuse, 0x2 ;  /* 0x000000020b097836 */ /* 0x040fe40000000000 */
[----:B------:R-:W-:Y:S02]  /*10c90*/  VIADD R15, R11, 0x3 ;  /* 0x000000030b0f7836 */ /* 0x000fe40000000000 */
[----:B------:R-:W-:Y:S02]  /*10ca0*/  IMAD R12, R0, R4, RZ ;  /* 0x00000004000c7224 */ /* 0x000fe400078e02ff */
[----:B------:R-:W-:Y:S01]  /*10cb0*/  IMAD R8, R13, R8, RZ ;  /* 0x000000080d087224 */ /* 0x000fe200078e02ff */
[----:B------:R-:W-:Y:S01]  /*10cc0*/  IADD3 R13, PT, PT, -R6, RZ, RZ ;  /* 0x000000ff060d7210 */ /* 0x000fe20007ffe1ff */
[-C--:B------:R-:W-:Y:S01]  /*10cd0*/  IMAD R10, R9, R4.reuse, RZ ;  /* 0x00000004090a7224 */ /* 0x080fe200078e02ff */
[----:B------:R-:W-:Y:S01]  /*10ce0*/  LEA R9, R5, 0x8, 0x2 ;  /* 0x0000000805097811 */ /* 0x000fe200078e10ff */
[----:B--2---:R-:W-:-:S02]  /*10cf0*/  IMAD R14, R15, R4, RZ ;  /* 0x000000040f0e7224 */ /* 0x004fc400078e02ff */
[--C-:B------:R-:W-:Y:S02]  /*10d00*/  IMAD.IADD R22, R12, 0x1, R5.reuse ;  /* 0x000000010c167824 */ /* 0x100fe400078e0205 */
[--C-:B------:R-:W-:Y:S02]  /*10d10*/  IMAD.IADD R18, R10, 0x1, R5.reuse ;  /* 0x000000010a127824 */ /* 0x100fe400078e0205 */
[--C-:B------:R-:W-:Y:S02]  /*10d20*/  IMAD.IADD R16, R8, 0x1, R5.reuse ;  /* 0x0000000108107824 */ /* 0x100fe400078e0205 */
[----:B------:R-:W-:-:S07]  /*10d30*/  IMAD.IADD R20, R14, 0x1, R5 ;  /* 0x000000010e147824 */ /* 0x000fce00078e0205 */
.L_x_751:
[----:B0-----:R-:W-:Y:S01]  /*10d40*/  IMAD.MOV.U32 R5, RZ, RZ, R7 ;  /* 0x000000ffff057224 */ /* 0x001fe200078e0007 */
[----:B------:R-:W-:-:S04]  /*10d50*/  IADD3 R24, PT, PT, R0, -0x1, RZ ;  /* 0xffffffff00187810 */ /* 0x000fc80007ffe0ff */
        /* <DEDUP_REMOVED lines=58> */
.L_x_750:
[----:B------:R-:W-:Y:S05]  /*11100*/  BSYNC.RECONVERGENT B0 ;  /* 0x0000000000007941 */ /* 0x000fea0003800200 */
.L_x_749:
[----:B------:R-:W-:Y:S05]  /*11110*/  @!P2 EXIT ;  /* 0x000000000000a94d */ /* 0x000fea0003800000 */
[----:B------:R-:W-:Y:S02]  /*11120*/  IMAD.IADD R11, R11, 0x1, R6 ;  /* 0x000000010b0b7824 */ /* 0x000fe400078e0206 */
[----:B------:R-:W-:Y:S02]  /*11130*/  IMAD.MOV R2, RZ, RZ, -R2 ;  /* 0x000000ffff027224 */ /* 0x000fe400078e0a02 */
[----:B------:R-:W-:-:S05]  /*11140*/  IMAD R0, R11, R4, RZ ;  /* 0x000000040b007224 */ /* 0x000fca00078e02ff */
[----:B------:R-:W-:-:S07]  /*11150*/  IADD3 R5, PT, PT, R0, R5, RZ ;  /* 0x0000000500057210 */ /* 0x000fce0007ffe0ff */
.L_x_752:
[----:B0-----:R-:W0:Y:S02]  /*11160*/  LDCU UR4, c[0x3][URZ] ;  /* 0x00c00000ff0477ac */ /* 0x001e240008000800 */
[----:B0-----:R-:W-:-:S04]  /*11170*/  ISETP.GT.AND P0, PT, R11, UR4, PT ;  /* 0x000000040b007c0c */ /* 0x001fc8000bf04270 */
[----:B------:R-:W-:-:S13]  /*11180*/  ISETP.LT.OR P0, PT, R11, 0x1, P0 ;  /* 0x000000010b00780c */ /* 0x000fda0000701670 */
[----:B------:R-:W0:Y:S08]  /*11190*/  @!P0 LDC.64 R6, c[0x0][0x390] ;  /* 0x0000e400ff068b82 */ /* 0x000e300000000a00 */
[----:B------:R-:W1:Y:S01]  /*111a0*/  @!P0 LDC.64 R12, c[0x0][0x390] ;  /* 0x0000e400ff0c8b82 */ /* 0x000e620000000a00 */
[----:B0-----:R-:W-:-:S06]  /*111b0*/  @!P0 IMAD.WIDE R6, R5, 0x4, R6 ;  /* 0x0000000405068825 */ /* 0x001fcc00078e0206 */
[----:B------:R-:W3:Y:S01]  /*111c0*/  @!P0 LDG.E R7, desc[UR12][R6.64] ;  /* 0x0000000c06078981 */ /* 0x000ee2000c1e1900 */
[----:B----4-:R-:W-:Y:S01]  /*111d0*/  @!P0 IADD3 R9, P1, PT, R0, UR4, RZ ;  /* 0x0000000400098c10 */ /* 0x010fe2000ff3e0ff */
[----:B------:R-:W-:-:S03]  /*111e0*/  VIADD R2, R2, 0x1 ;  /* 0x0000000102027836 */ /* 0x000fc60000000000 */
[----:B------:R-:W-:Y:S02]  /*111f0*/  @!P0 LEA.HI.X.SX32 R10, R0, R3, 0x1, P1 ;  /* 0x00000003000a8211 */ /* 0x000fe400008f0eff */
[----:B-1----:R-:W-:-:S04]  /*11200*/  @!P0 LEA R8, P1, R9, R12, 0x2 ;  /* 0x0000000c09088211 */ /* 0x002fc800078210ff */
[----:B------:R-:W-:Y:S02]  /*11210*/  @!P0 LEA.HI.X R9, R9, R13, R10, 0x2, P1 ;  /* 0x0000000d09098211 */ /* 0x000fe400008f140a */
[----:B------:R-:W-:-:S03]  /*11220*/  ISETP.NE.AND P1, PT, R2, RZ, PT ;  /* 0x000000ff0200720c */ /* 0x000fc60003f25270 */
[----:B---3--:R0:W-:Y:S10]  /*11230*/  @!P0 STG.E desc[UR12][R8.64+0x4], R7 ;  /* 0x0000040708008986 */ /* 0x0081f4000c10190c */
[----:B------:R-:W-:Y:S05]  /*11240*/  @!P1 EXIT ;  /* 0x000000000000994d */ /* 0x000fea0003800000 */
[----:B------:R-:W-:Y:S01]  /*11250*/  VIADD R11, R11, 0x1 ;  /* 0x000000010b0b7836 */ /* 0x000fe20000000000 */
[----:B------:R-:W-:Y:S01]  /*11260*/  IADD3 R5, PT, PT, R5, R4, RZ ;  /* 0x0000000405057210 */ /* 0x000fe20007ffe0ff */
[----:B------:R-:W-:Y:S01]  /*11270*/  IMAD.IADD R0, R0, 0x1, R4 ;  /* 0x0000000100007824 */ /* 0x000fe200078e0204 */
[----:B------:R-:W-:Y:S06]  /*11280*/  BRA `(.L_x_752) ;  /* 0xfffffffc00b47947 */ /* 0x000fec000383ffff */
.L_x_748:
[----:B------:R-:W-:Y:S01]  /*11290*/  UIADD3 UR4, UPT, UPT, UR6, -0x1, URZ ;  /* 0xffffffff06047890 */ /* 0x000fe2000fffe0ff */
[----:B------:R-:W-:-:S05]  /*112a0*/  ISETP.GT.U32.AND P0, PT, R30, 0x7ffffffe, PT ;  /* 0x7ffffffe1e00780c */ /* 0x000fca0003f04070 */
[----:B------:R-:W-:-:S13]  /*112b0*/  ISETP.NE.OR P0, PT, R15, UR4, P0 ;  /* 0x000000040f007c0c */ /* 0x000fda0008705670 */
[----:B------:R-:W-:Y:S05]  /*112c0*/  @P0 EXIT ;  /* 0x000000000000094d */ /* 0x000fea0003800000 */
[----:B------:R-:W-:Y:S01]  /*112d0*/  ISETP.GE.U32.AND P0, PT, R30, 0x3, PT ;  /* 0x000000031e00780c */ /* 0x000fe20003f06070 */
[----:B--2---:R-:W-:Y:S01]  /*112e0*/  IMAD.U32 R14, RZ, RZ, UR7 ;  /* 0x00000007ff0e7e24 */ /* 0x004fe2000f8e00ff */
[----:B------:R-:W-:Y:S01]  /*112f0*/  BSSY.RECONVERGENT B0, `(.L_x_753) ;  /* 0x000002a000007945 */ /* 0x000fe20003800200 */
[----:B0--34-:R-:W-:Y:S02]  /*11300*/  VIADD R19, R5, 0x2 ;  /* 0x0000000205137836 */ /* 0x019fe40000000000 */
[----:B------:R-:W-:Y:S01]  /*11310*/  IMAD.MOV.U32 R9, RZ, RZ, RZ ;  /* 0x000000ffff097224 */ /* 0x000fe200078e00ff */
[----:B------:R-:W-:Y:S01]  /*11320*/  LOP3.LUT R14, R14, 0x3, RZ, 0xc0, !PT ;  /* 0x000000030e0e7812 */ /* 0x000fe200078ec0ff */
[----:B------:R-:W-:-:S03]  /*11330*/  IMAD R21, R19, R5, R19 ;  /* 0x0000000513157224 */ /* 0x000fc600078e0213 */
[----:B------:R-:W-:-:S03]  /*11340*/  ISETP.NE.AND P2, PT, R14, RZ, PT ;  /* 0x000000ff0e00720c */ /* 0x000fc60003f45270 */
[----:B------:R-:W-:Y:S10]  /*11350*/  @!P0 BRA `(.L_x_754) ;  /* 0x00000000008c8947 */ /* 0x000ff40003800000 */
[----:B------:R-:W0:Y:S01]  /*11360*/  LDC.64 R6, c[0x0][0x390] ;  /* 0x0000e400ff067b82 */ /* 0x000e220000000a00 */
[----:B------:R-:W-:Y:S01]  /*11370*/  ULOP3.LUT UR4, UR7, 0xfffffffc, URZ, 0xc0, !UPT ;  /* 0xfffffffc07047892 */ /* 0x000fe2000f8ec0ff */
[----:B------:R-:W-:-:S03]  /*11380*/  HFMA2 R11, -RZ, RZ, 0, 0 ;  /* 0x00000000ff0b7431 */ /* 0x000fc600000001ff */
[----:B------:R-:W-:Y:S02]  /*11390*/  UIADD3 UR9, UPT, UPT, -UR4, URZ, URZ ;  /* 0x000000ff04097290 */ /* 0x000fe4000fffe1ff */
[----:B------:R-:W-:-:S04]  /*113a0*/  IMAD.U32 R9, RZ, RZ, UR4 ;  /* 0x00000004ff097e24 */ /* 0x000fc8000f8e00ff */
[----:B------:R-:W-:-:S07]  /*113b0*/  IMAD.U32 R0, RZ, RZ, UR9 ;  /* 0x00000009ff007e24 */ /* 0x000fce000f8e00ff */
.L_x_755:
        /* <DEDUP_REMOVED lines=29> */
.L_x_754:
[----:B------:R-:W-:Y:S05]  /*11590*/  BSYNC.RECONVERGENT B0 ;  /* 0x0000000000007941 */ /* 0x000fea0003800200 */
.L_x_753:
[----:B------:R-:W-:Y:S05]  /*115a0*/  @!P2 EXIT ;  /* 0x000000000000a94d */ /* 0x000fea0003800000 */
[----:B------:R-:W-:-:S07]  /*115b0*/  IMAD.MOV R0, RZ, RZ, -R14 ;  /* 0x000000ffff007224 */ /* 0x000fce00078e0a0e */
.L_x_756:
[----:B------:R-:W0:Y:S01]  /*115c0*/  LDCU UR4, c[0x3][URZ] ;  /* 0x00c00000ff0477ac */ /* 0x000e220008000800 */
[----:B-1----:R-:W-:-:S05]  /*115d0*/  IMAD.IADD R4, R12, 0x1, R9 ;  /* 0x000000010c047824 */ /* 0x002fca00078e0209 */
[----:B0-----:R-:W-:-:S04]  /*115e0*/  ISETP.GT.AND P0, PT, R4, UR4, PT ;  /* 0x0000000404007c0c */ /* 0x001fc8000bf04270 */
[----:B------:R-:W-:-:S13]  /*115f0*/  ISETP.LT.OR P0, PT, R4, 0x1, P0 ;  /* 0x000000010400780c */ /* 0x000fda0000701670 */
[----:B------:R-:W0:Y:S01]  /*11600*/  @!P0 LDC.64 R2, c[0x0][0x390] ;  /* 0x0000e400ff028b82 */ /* 0x000e220000000a00 */
[----:B------:R-:W-:-:S04]  /*11610*/  @!P0 IADD3 R4, PT, PT, R21, -UR4, R4 ;  /* 0x8000000415048c10 */ /* 0x000fc8000fffe004 */
[----:B------:R-:W-:-:S05]  /*11620*/  @!P0 IADD3 R5, PT, PT, R4, -0x2, RZ ;  /* 0xfffffffe04058810 */ /* 0x000fca0007ffe0ff */
[----:B0-----:R-:W-:-:S05]  /*11630*/  @!P0 IMAD.WIDE R2, R5, 0x4, R2 ;  /* 0x0000000405028825 */ /* 0x001fca00078e0202 */
[----:B------:R-:W2:Y:S01]  /*11640*/  @!P0 LDG.E R7, desc[UR12][R2.64] ;  /* 0x0000000c02078981 */ /* 0x000ea2000c1e1900 */
[----:B------:R-:W-:-:S04]  /*11650*/  @!P0 IMAD.WIDE R4, R19, 0x4, R2 ;  /* 0x0000000413048825 */ /* 0x000fc800078e0202 */
[----:B------:R-:W-:Y:S01]  /*11660*/  VIADD R0, R0, 0x1 ;  /* 0x0000000100007836 */ /* 0x000fe20000000000 */
[----:B--2---:R0:W-:Y:S04]  /*11670*/  @!P0 STG.E desc[UR12][R4.64], R7 ;  /* 0x0000000704008986 */ /* 0x0041e8000c10190c */
[----:B------:R-:W-:-:S13]  /*11680*/  ISETP.NE.AND P0, PT, R0, RZ, PT ;  /* 0x000000ff0000720c */ /* 0x000fda0003f05270 */
[----:B0-----:R-:W-:Y:S05]  /*11690*/  @!P0 EXIT ;  /* 0x000000000000894d */ /* 0x001fea0003800000 */
[----:B------:R-:W-:Y:S01]  /*116a0*/  VIADD R9, R9, 0x1 ;  /* 0x0000000109097836 */ /* 0x000fe20000000000 */
[----:B------:R-:W-:Y:S06]  /*116b0*/  BRA `(.L_x_756) ;  /* 0xfffffffc00c07947 */ /* 0x000fec000383ffff */
.L_x_743:
[----:B------:R-:W-:Y:S05]  /*116c0*/  BSYNC.RECONVERGENT B0 ;  /* 0x0000000000007941 */ /* 0x000fea0003800200 */
.L_x_712:
[----:B------:R-:W-:-:S06]  /*116d0*/  UIADD3 UR4, UPT, UPT, UR6, -0x1, URZ ;  /* 0xffffffff06047890 */ /* 0x000fcc000fffe0ff */
[----:B------:R-:W-:-:S13]  /*116e0*/  ISETP.NE.AND P0, PT, R15, UR4, PT ;  /* 0x000000040f007c0c */ /* 0x000fda000bf05270 */
[----:B------:R-:W-:Y:S05]  /*116f0*/  @!P0 BRA `(.L_x_757) ;  /* 0x0000000400248947 */ /* 0x000fea0003800000 */
[----:B------:R-:W-:-:S13]  /*11700*/  ISETP.GT.U32.AND P0, PT, R18, 0x7ffffffe, PT ;  /* 0x7ffffffe1200780c */ /* 0x000fda0003f04070 */
[----:B------:R-:W-:Y:S05]  /*11710*/  @P0 EXIT ;  /* 0x000000000000094d */ /* 0x000fea0003800000 */
[----:B------:R-:W-:Y:S01]  /*11720*/  ISETP.GE.U32.AND P0, PT, R18, 0x3, PT ;  /* 0x000000031200780c */ /* 0x000fe20003f06070 */
[----:B------:R-:W-:Y:S01]  /*11730*/  BSSY.RECONVERGENT B0, `(.L_x_758) ;  /* 0x0000034000007945 */ /* 0x000fe20003800200 */
[----:B--2---:R-:W-:Y:S01]  /*11740*/  LOP3.LUT R14, R13, 0x3, RZ, 0xc0, !PT ;  /* 0x000000030d0e7812 */ /* 0x004fe200078ec0ff */
[----:B------:R-:W-:Y:S01]  /*11750*/  VIADD R2, R5, 0x2 ;  /* 0x0000000205027836 */ /* 0x000fe20000000000 */
[----:B------:R-:W-:Y:S02]  /*11760*/  MOV R10, RZ ;  /* 0x000000ff000a7202 */ /* 0x000fe40000000f00 */
[----:B------:R-:W-:-:S07]  /*11770*/  ISETP.NE.AND P2, PT, R14, RZ, PT ;  /* 0x000000ff0e00720c */ /* 0x000fce0003f45270 */
[----:B------:R-:W-:Y:S06]  /*11780*/  @!P0 BRA `(.L_x_759) ;  /* 0x0000000000b88947 */ /* 0x000fec0003800000 */
[----:B------:R-:W-:Y:S01]  /*11790*/  IMAD R4, R15, R2, RZ ;  /* 0x000000020f047224 */ /* 0x000fe200078e02ff */
[----:B------:R-:W-:Y:S01]  /*117a0*/  LOP3.LUT R10, R13, 0xfffffffc, RZ, 0xc0, !PT ;  /* 0xfffffffc0d0a7812 */ /* 0x000fe200078ec0ff */
[----:B------:R-:W-:Y:S01]  /*117b0*/  VIADD R15, R11, 0x2 ;  /* 0x000000020b0f7836 */ /* 0x000fe20000000000 */
[----:B------:R-:W-:Y:S01]  /*117c0*/  LEA R16, R5, 0x8, 0x2 ;  /* 0x0000000805107811 */ /* 0x000fe200078e10ff */
[----:B0--3--:R-:W-:Y:S02]  /*117d0*/  VIADD R17, R11, 0x3 ;  /* 0x000000030b117836 */ /* 0x009fe40000000000 */
[----:B----4-:R-:W-:Y:S02]  /*117e0*/  IMAD R19, R13, R4, RZ ;  /* 0x000000040d137224 */ /* 0x010fe400078e02ff */
[-C--:B------:R-:W-:Y:S02]  /*117f0*/  IMAD R13, R0, R2.reuse, RZ ;  /* 0x00000002000d7224 */ /* 0x080fe400078e02ff */
[----:B------:R-:W-:-:S02]  /*11800*/  IMAD R15, R15, R2, RZ ;  /* 0x000000020f0f7224 */ /* 0x000fc400078e02ff */
[----:B------:R-:W-:Y:S02]  /*11810*/  IMAD R17, R17, R2, RZ ;  /* 0x0000000211117224 */ /* 0x000fe400078e02ff */
[----:B------:R-:W-:-:S07]  /*11820*/  IMAD.MOV R3, RZ, RZ, -R10 ;  /* 0x000000ffff037224 */ /* 0x000fce00078e0a0a */
.L_x_760:
        /* <DEDUP_REMOVED lines=36> */
.L_x_759:
[----:B------:R-:W-:Y:S05]  /*11a70*/  BSYNC.RECONVERGENT B0 ;  /* 0x0000000000007941 */ /* 0x000fea0003800200 */
.L_x_758:
[----:B------:R-:W-:Y:S05]  /*11a80*/  @!P2 EXIT ;  /* 0x000000000000a94d */ /* 0x000fea0003800000 */
[----:B------:R-:W-:Y:S02]  /*11a90*/  IMAD.IADD R11, R11, 0x1, R10 ;  /* 0x000000010b0b7824 */ /* 0x000fe400078e020a */
[----:B------:R-:W-:Y:S02]  /*11aa0*/  IMAD.MOV R0, RZ, RZ, -R14 ;  /* 0x000000ffff007224 */ /* 0x000fe400078e0a0e */
[----:B------:R-:W-:-:S07]  /*11ab0*/  IMAD R3, R11, R2, RZ ;  /* 0x000000020b037224 */ /* 0x000fce00078e02ff */
.L_x_761:
[----:B------:R-:W2:Y:S02]  /*11ac0*/  LDCU UR4, c[0x3][URZ] ;  /* 0x00c00000ff0477ac */ /* 0x000ea40008000800 */
[----:B--2---:R-:W-:-:S04]  /*11ad0*/  ISETP.GT.AND P0, PT, R11, UR4, PT ;  /* 0x000000040b007c0c */ /* 0x004fc8000bf04270 */
[----:B------:R-:W-:-:S13]  /*11ae0*/  ISETP.LT.OR P0, PT, R11, 0x1, P0 ;  /* 0x000000010b00780c */ /* 0x000fda0000701670 */
[----:B01----:R-:W1:Y:S02]  /*11af0*/  @!P0 LDC.64 R4, c[0x0][0x390] ;  /* 0x0000e400ff048b82 */ /* 0x003e640000000a00 */
[----:B-1----:R-:W-:-:S05]  /*11b00*/  @!P0 IMAD.WIDE R4, R3, 0x4, R4 ;  /* 0x0000000403048825 */ /* 0x002fca00078e0204 */
[----:B0--3--:R-:W2:Y:S01]  /*11b10*/  @!P0 LDG.E R7, desc[UR12][R4.64+0x4] ;  /* 0x0000040c04078981 */ /* 0x009ea2000c1e1900 */
[----:B------:R-:W-:-:S05]  /*11b20*/  VIADD R0, R0, 0x1 ;  /* 0x0000000100007836 */ /* 0x000fca0000000000 */
[----:B------:R-:W-:Y:S01]  /*11b30*/  ISETP.NE.AND P1, PT, R0, RZ, PT ;  /* 0x000000ff0000720c */ /* 0x000fe20003f25270 */
[----:B--2---:R0:W-:-:S12]  /*11b40*/  @!P0 STG.E desc[UR12][R4.64], R7 ;  /* 0x0000000704008986 */ /* 0x0041d8000c10190c */
[----:B------:R-:W-:Y:S05]  /*11b50*/  @!P1 EXIT ;  /* 0x000000000000994d */ /* 0x000fea0003800000 */
[----:B------:R-:W-:Y:S01]  /*11b60*/  IADD3 R11, PT, PT, R11, 0x1, RZ ;  /* 0x000000010b0b7810 */ /* 0x000fe20007ffe0ff */
[----:B------:R-:W-:Y:S01]  /*11b70*/  IMAD.IADD R3, R3, 0x1, R2 ;  /* 0x0000000103037824 */ /* 0x000fe200078e0202 */
[----:B------:R-:W-:Y:S06]  /*11b80*/  BRA `(.L_x_761) ;  /* 0xfffffffc00cc7947 */ /* 0x000fec000383ffff */
.L_x_757:
[----:B------:R-:W-:Y:S01]  /*11b90*/  ISETP.GT.U32.AND P0, PT, R18, 0x7ffffffe, PT ;  /* 0x7ffffffe1200780c */ /* 0x000fe20003f04070 */
[----:B------:R-:W-:-:S12]  /*11ba0*/  BSSY.RECONVERGENT B0, `(.L_x_762) ;  /* 0x0000049000007945 */ /* 0x000fd80003800200 */
[----:B------:R-:W-:Y:S05]  /*11bb0*/  @P0 BRA `(.L_x_763) ;  /* 0x00000004001c0947 */ /* 0x000fea0003800000 */
[----:B------:R-:W-:Y:S01]  /*11bc0*/  ISETP.GE.U32.AND P0, PT, R18, 0x3, PT ;  /* 0x000000031200780c */ /* 0x000fe20003f06070 */
[----:B------:R-:W-:Y:S01]  /*11bd0*/  BSSY.RECONVERGENT B1, `(.L_x_764) ;  /* 0x0000035000017945 */ /* 0x000fe20003800200 */
[----:B------:R-:W-:Y:S01]  /*11be0*/  LOP3.LUT R3, R13, 0x3, RZ, 0xc0, !PT ;  /* 0x000000030d037812 */ /* 0x000fe200078ec0ff */
[----:B------:R-:W-:Y:S02]  /*11bf0*/  VIADD R2, R5, 0x2 ;  /* 0x0000000205027836 */ /* 0x000fe40000000000 */
[----:B------:R-:W-:Y:S01]  /*11c00*/  IMAD.MOV.U32 R4, RZ, RZ, RZ ;  /* 0x000000ffff047224 */ /* 0x000fe200078e00ff */
[----:B------:R-:W-:-:S07]  /*11c10*/  ISETP.NE.AND P2, PT, R3, RZ, PT ;  /* 0x000000ff0300720c */ /* 0x000fce0003f45270 */
[----:B------:R-:W-:Y:S06]  /*11c20*/  @!P0 BRA `(.L_x_765) ;  /* 0x0000000000bc8947 */ /* 0x000fec0003800000 */
[----:B--234-:R-:W1:Y:S01]  /*11c30*/  LDC R20, c[0x3][RZ] ;  /* 0x00c00000ff147b82 */ /* 0x01ce620000000800 */
[----:B------:R-:W-:Y:S01]  /*11c40*/  IMAD R4, R15, R2, RZ ;  /* 0x000000020f047224 */ /* 0x000fe200078e02ff */
[C---:B0-----:R-:W-:Y:S01]  /*11c50*/  IADD3 R17, PT, PT, R11.reuse, 0x2, RZ ;  /* 0x000000020b117810 */ /* 0x041fe20007ffe0ff */
[----:B------:R-:W-:Y:S01]  /*11c60*/  VIADD R19, R11, 0x3 ;  /* 0x000000030b137836 */ /* 0x000fe20000000000 */
[----:B------:R-:W-:Y:S01]  /*11c70*/  LEA R18, R5, 0x8, 0x2 ;  /* 0x0000000805127811 */ /* 0x000fe200078e10ff */
[C---:B------:R-:W-:Y:S01]  /*11c80*/  IMAD R21, R13.reuse, R4, RZ ;  /* 0x000000040d157224 */ /* 0x040fe200078e02ff */
[----:B------:R-:W-:Y:S01]  /*11c90*/  LOP3.LUT R4, R13, 0xfffffffc, RZ, 0xc0, !PT ;  /* 0xfffffffc0d047812 */ /* 0x000fe200078ec0ff */
[-C--:B------:R-:W-:Y:S02]  /*11ca0*/  IMAD R13, R0, R2.reuse, RZ ;  /* 0x00000002000d7224 */ /* 0x080fe400078e02ff */
[-C--:B------:R-:W-:Y:S02]  /*11cb0*/  IMAD R17, R17, R2.reuse, RZ ;  /* 0x0000000211117224 */ /* 0x080fe400078e02ff */
[----:B------:R-:W-:-:S02]  /*11cc0*/  IMAD R19, R19, R2, RZ ;  /* 0x0000000213137224 */ /* 0x000fc400078e02ff */
[----:B------:R-:W-:-:S07]  /*11cd0*/  IMAD.MOV R10, RZ, RZ, -R4 ;  /* 0x000000ffff0a7224 */ /* 0x000fce00078e0a04 */
.L_x_766:
[----:B-1----:R-:W-:Y:S01]  /*11ce0*/  VIADD R8, R0, 0xffffffff ;  /* 0xffffffff00087836 */ /* 0x002fe20000000000 */
[----:B-1----:R-:W-:-:S04]  /*11cf0*/  MOV R5, R20 ;  /* 0x0000001400057202 */ /* 0x002fc80000000f00 */
        /* <DEDUP_REMOVED lines=29> */
[----:B------:R-:W-:Y:S01]  /*11ed0*/  IMAD.IADD R13, R18, 0x1, R13 ;  /* 0x00000001120d7824 */ /* 0x000fe200078e020d */
[----:B------:R-:W-:Y:S01]  /*11ee0*/  ISETP.NE.AND P0, PT, R10, RZ, PT ;  /* 0x000000ff0a00720c */ /* 0x000fe20003f05270 */
[----:B------:R-:W-:Y:S01]  /*11ef0*/  IMAD.IADD R17, R18, 0x1, R17 ;  /* 0x0000000112117824 */ /* 0x000fe200078e0211 */
[----:B--2---:R1:W-:Y:S11]  /*11f00*/  @!P1 STG.E desc[UR12][R6.64], R23 ;  /* 0x0000001706009986 */ /* 0x0043f6000c10190c */
[----:B------:R-:W-:Y:S05]  /*11f10*/  @P0 BRA `(.L_x_766) ;  /* 0xfffffffc00700947 */ /* 0x000fea000383ffff */
.L_x_765:
[----:B------:R-:W-:Y:S05]  /*11f20*/  BSYNC.RECONVERGENT B1 ;  /* 0x0000000000017941 */ /* 0x000fea0003800200 */
.L_x_764:
[----:B------:R-:W-:Y:S05]  /*11f30*/  @!P2 BRA `(.L_x_763) ;  /* 0x00000000003ca947 */ /* 0x000fea0003800000 */
[----:B------:R-:W0:Y:S01]  /*11f40*/  LDC R5, c[0x3][RZ] ;  /* 0x00c00000ff057b82 */ /* 0x000e220000000800 */
[----:B------:R-:W-:Y:S02]  /*11f50*/  IMAD.IADD R4, R11, 0x1, R4 ;  /* 0x000000010b047824 */ /* 0x000fe400078e0204 */
[----:B------:R-:W-:Y:S02]  /*11f60*/  IMAD.MOV R0, RZ, RZ, -R3 ;  /* 0x000000ffff007224 */ /* 0x000fe400078e0a03 */
[----:B------:R-:W-:-:S07]  /*11f70*/  IMAD R3, R4, R2, RZ ;  /* 0x0000000204037224 */ /* 0x000fce00078e02ff */
.L_x_767:
[----:B0-----:R-:W-:-:S04]  /*11f80*/  ISETP.GT.AND P0, PT, R4, R5, PT ;  /* 0x000000050400720c */ /* 0x001fc80003f04270 */
[----:B------:R-:W-:-:S13]  /*11f90*/  ISETP.LT.OR P0, PT, R4, 0x1, P0 ;  /* 0x000000010400780c */ /* 0x000fda0000701670 */
[----:B-1-3--:R-:W0:Y:S02]  /*11fa0*/  @!P0 LDC.64 R6, c[0x0][0x390] ;  /* 0x0000e400ff068b82 */ /* 0x00ae240000000a00 */
[----:B0-----:R-:W-:-:S05]  /*11fb0*/  @!P0 IMAD.WIDE R6, R3, 0x4, R6 ;  /* 0x0000000403068825 */ /* 0x001fca00078e0206 */
[----:B----4-:R-:W3:Y:S01]  /*11fc0*/  @!P0 LDG.E R9, desc[UR12][R6.64+0x4] ;  /* 0x0000040c06098981 */ /* 0x010ee2000c1e1900 */
[----:B------:R-:W-:Y:S01]  /*11fd0*/  VIADD R0, R0, 0x1 ;  /* 0x0000000100007836 */ /* 0x000fe20000000000 */
[----:B------:R-:W-:Y:S01]  /*11fe0*/  IADD3 R4, PT, PT, R4, 0x1, RZ ;  /* 0x0000000104047810 */ /* 0x000fe20007ffe0ff */
[----:B------:R-:W-:Y:S01]  /*11ff0*/  IMAD.IADD R3, R3, 0x1, R2 ;  /* 0x0000000103037824 */ /* 0x000fe200078e0202 */
[----:B---3--:R0:W-:Y:S02]  /*12000*/  @!P0 STG.E desc[UR12][R6.64], R9 ;  /* 0x0000000906008986 */ /* 0x0081e4000c10190c */
[----:B------:R-:W-:-:S13]  /*12010*/  ISETP.NE.AND P0, PT, R0, RZ, PT ;  /* 0x000000ff0000720c */ /* 0x000fda0003f05270 */
[----:B0-----:R-:W-:Y:S05]  /*12020*/  @P0 BRA `(.L_x_767) ;  /* 0xfffffffc00d40947 */ /* 0x001fea000383ffff */
.L_x_763:
[----:B------:R-:W-:Y:S05]  /*12030*/  BSYNC.RECONVERGENT B0 ;  /* 0x0000000000007941 */ /* 0x000fea0003800200 */
.L_x_762:
[----:B------:R-:W-:Y:S01]  /*12040*/  ISETP.GT.U32.AND P0, PT, R30, 0x7ffffffe, PT ;  /* 0x7ffffffe1e00780c */ /* 0x000fe20003f04070 */
[----:B------:R-:W-:-:S12]  /*12050*/  BSSY.RECONVERGENT B0, `(.L_x_768) ;  /* 0x0000041000007945 */ /* 0x000fd80003800200 */
[----:B------:R-:W-:Y:S05]  /*12060*/  @P0 BRA `(.L_x_769) ;  /* 0x0000000000fc0947 */ /* 0x000fea0003800000 */
[----:B------:R-:W-:Y:S01]  /*12070*/  ISETP.GE.U32.AND P0, PT, R30, 0x3, PT ;  /* 0x000000031e00780c */ /* 0x000fe20003f06070 */
[----:B------:R-:W-:Y:S01]  /*12080*/  IMAD.U32 R16, RZ, RZ, UR7 ;  /* 0x00000007ff107e24 */ /* 0x000fe2000f8e00ff */
[----:B------:R-:W-:Y:S01]  /*12090*/  BSSY.RECONVERGENT B1, `(.L_x_770) ;  /* 0x000002b000017945 */ /* 0x000fe20003800200 */
[----:B--234-:R-:W-:Y:S02]  /*120a0*/  VIADD R21, R5, 0x2 ;  /* 0x0000000205157836 */ /* 0x01cfe40000000000 */
[----:B------:R-:W-:Y:S01]  /*120b0*/  HFMA2 R11, -RZ, RZ, 0, 0 ;  /* 0x00000000ff0b7431 */ /* 0x000fe200000001ff */
[----:B------:R-:W-:Y:S01]  /*120c0*/  LOP3.LUT R16, R16, 0x3, RZ, 0xc0, !PT ;  /* 0x0000000310107812 */ /* 0x000fe200078ec0ff */
[----:B-1----:R-:W-:-:S03]  /*120d0*/  IMAD R14, R21, R5, R21 ;  /* 0x00000005150e7224 */ /* 0x002fc600078e0215 */
[----:B------:R-:W-:-:S03]  /*120e0*/  ISETP.NE.AND P2, PT, R16, RZ, PT ;  /* 0x000000ff1000720c */ /* 0x000fc60003f45270 */
[----:B------:R-:W-:Y:S10]  /*120f0*/  @!P0 BRA `(.L_x_771) ;  /* 0x0000000000908947 */ /* 0x000ff40003800000 */
[----:B0-----:R-:W0:Y:S01]  /*12100*/  LDC.64 R8, c[0x0][0x390] ;  /* 0x0000e400ff087b82 */ /* 0x001e220000000a00 */
[----:B------:R-:W-:Y:S01]  /*12110*/  ULOP3.LUT UR4, UR7, 0xfffffffc, URZ, 0xc0, !UPT ;  /* 0xfffffffc07047892 */ /* 0x000fe2000f8ec0ff */
[----:B------:R-:W-:-:S03]  /*12120*/  IMAD.MOV.U32 R13, RZ, RZ, RZ ;  /* 0x000000ffff0d7224 */ /* 0x000fc600078e00ff */
[----:B------:R-:W-:Y:S02]  /*12130*/  UIADD3 UR9, UPT, UPT, -UR4, URZ, URZ ;  /* 0x000000ff04097290 */ /* 0x000fe4000fffe1ff */
[----:B------:R-:W-:-:S04]  /*12140*/  IMAD.U32 R11, RZ, RZ, UR4 ;  /* 0x00000004ff0b7e24 */ /* 0x000fc8000f8e00ff */
[----:B------:R-:W-:-:S07]  /*12150*/  IMAD.U32 R0, RZ, RZ, UR9 ;  /* 0x00000009ff007e24 */ /* 0x000fce000f8e00ff */
.L_x_772:
[----:B-1----:R-:W1:Y:S01]  /*12160*/  LDCU UR4, c[0x3][URZ] ;  /* 0x00c00000ff0477ac */ /* 0x002e620008000800 */
[----:B------:R-:W-:Y:S01]  /*12170*/  IADD3 R10, PT, PT, R12, R13, RZ ;  /* 0x0000000d0c0a7210 */ /* 0x000fe20007ffe0ff */
[----:B-1----:R-:W-:-:S05]  /*12180*/  IMAD.U32 R5, RZ, RZ, UR4 ;  /* 0x00000004ff057e24 */ /* 0x002fca000f8e00ff */
        /* <DEDUP_REMOVED lines=27> */
.L_x_771:
[----:B------:R-:W-:Y:S05]  /*12340*/  BSYNC.RECONVERGENT B1 ;  /* 0x0000000000017941 */ /* 0x000fea0003800200 */
.L_x_770:
[----:B------:R-:W-:Y:S05]  /*12350*/  @!P2 BRA `(.L_x_769) ;  /* 0x000000000040a947 */ /* 0x000fea0003800000 */
[----:B------:R-:W2:Y:S01]  /*12360*/  LDC R5, c[0x3][RZ] ;  /* 0x00c00000ff057b82 */ /* 0x000ea20000000800 */
[----:B------:R-:W-:-:S07]  /*12370*/  IADD3 R0, PT, PT, -R16, RZ, RZ ;  /* 0x000000ff10007210 */ /* 0x000fce0007ffe1ff */
.L_x_773:
[----:B------:R-:W-:-:S05]  /*12380*/  IMAD.IADD R4, R12, 0x1, R11 ;  /* 0x000000010c047824 */ /* 0x000fca00078e020b */
[----:B--2---:R-:W-:-:S04]  /*12390*/  ISETP.GT.AND P0, PT, R4, R5, PT ;  /* 0x000000050400720c */ /* 0x004fc80003f04270 */
[----:B------:R-:W-:-:S13]  /*123a0*/  ISETP.LT.OR P0, PT, R4, 0x1, P0 ;  /* 0x000000010400780c */ /* 0x000fda0000701670 */
[----:B------:R-:W2:Y:S01]  /*123b0*/  @!P0 LDC.64 R2, c[0x0][0x390] ;  /* 0x0000e400ff028b82 */ /* 0x000ea20000000a00 */
[----:B------:R-:W-:-:S05]  /*123c0*/  @!P0 IADD3 R4, PT, PT, R14, -R5, R4 ;  /* 0x800000050e048210 */ /* 0x000fca0007ffe004 */
[----:B01----:R-:W-:-:S04]  /*123d0*/  @!P0 VIADD R7, R4, 0xfffffffe ;  /* 0xfffffffe04078836 */ /* 0x003fc80000000000 */
[----:B--2---:R-:W-:-:S05]  /*123e0*/  @!P0 IMAD.WIDE R2, R7, 0x4, R2 ;  /* 0x0000000407028825 */ /* 0x004fca00078e0202 */
[----:B------:R-:W2:Y:S01]  /*123f0*/  @!P0 LDG.E R9, desc[UR12][R2.64] ;  /* 0x0000000c02098981 */ /* 0x000ea2000c1e1900 */
[----:B------:R-:W-:Y:S01]  /*12400*/  @!P0 IMAD.WIDE R6, R21, 0x4, R2 ;  /* 0x0000000415068825 */ /* 0x000fe200078e0202 */
[----:B------:R-:W-:-:S03]  /*12410*/  IADD3 R11, PT, PT, R11, 0x1, RZ ;  /* 0x000000010b0b7810 */ /* 0x000fc60007ffe0ff */
[----:B------:R-:W-:Y:S01]  /*12420*/  VIADD R0, R0, 0x1 ;  /* 0x0000000100007836 */ /* 0x000fe20000000000 */
[----:B--2---:R0:W-:Y:S04]  /*12430*/  @!P0 STG.E desc[UR12][R6.64], R9 ;  /* 0x0000000906008986 */ /* 0x0041e8000c10190c */
[----:B------:R-:W-:-:S13]  /*12440*/  ISETP.NE.AND P0, PT, R0, RZ, PT ;  /* 0x000000ff0000720c */ /* 0x000fda0003f05270 */
[----:B0-----:R-:W-:Y:S05]  /*12450*/  @P0 BRA `(.L_x_773) ;  /* 0xfffffffc00c80947 */ /* 0x001fea000383ffff */
.L_x_769:
[----:B------:R-:W-:Y:S05]  /*12460*/  BSYNC.RECONVERGENT B0 ;  /* 0x0000000000007941 */ /* 0x000fea0003800200 */
.L_x_768:
[----:B------:R-:W-:-:S05]  /*12470*/  VIADD R0, R5, 0x1 ;  /* 0x0000000105007836 */ /* 0x000fca0000000000 */
[----:B------:R-:W-:Y:S01]  /*12480*/  ISETP.NE.AND P0, PT, R0, RZ, PT ;  /* 0x000000ff0000720c */ /* 0x000fe20003f05270 */
[----:B------:R-:W-:-:S04]  /*12490*/  VIADD R0, R5, 0x2 ;  /* 0x0000000205007836 */ /* 0x000fc80000000000 */
[----:B01-3--:R-:W-:-:S08]  /*124a0*/  IMAD R7, R0, R5, R0 ;  /* 0x0000000500077224 */ /* 0x00bfd000078e0200 */
[----:B------:R-:W-:Y:S05]  /*124b0*/  @P0 BRA `(.L_x_774) ;  /* 0x00000000001c0947 */ /* 0x000fea0003800000 */
[----:B------:R-:W0:Y:S02]  /*124c0*/  LDC.64 R2, c[0x0][0x390] ;  /* 0x0000e400ff027b82 */ /* 0x000e240000000a00 */
[----:B0-----:R-:W-:-:S05]  /*124d0*/  IMAD.WIDE.U32 R2, R7, 0x4, R2 ;  /* 0x0000000407027825 */ /* 0x001fca00078e0002 */
[----:B------:R-:W3:Y:S02]  /*124e0*/  LDG.E R0, desc[UR12][R2.64+0x4] ;  /* 0x0000040c02007981 */ /* 0x000ee4000c1e1900 */
[----:B---3--:R-:W-:-:S04]  /*124f0*/  FADD R0, R0, R0 ;  /* 0x0000000000007221 */ /* 0x008fc80000000000 */
[----:B------:R-:W-:-:S05]  /*12500*/  FMUL R5, R0, 0.5 ;  /* 0x3f00000000057820 */ /* 0x000fca0000400000 */
[----:B------:R-:W-:Y:S01]  /*12510*/  STG.E desc[UR12][R2.64], R5 ;  /* 0x0000000502007986 */ /* 0x000fe2000c10190c */
[----:B------:R-:W-:Y:S05]  /*12520*/  EXIT ;  /* 0x000000000000794d */ /* 0x000fea0003800000 */
.L_x_774:
[----:B------:R-:W0:Y:S01]  /*12530*/  LDC.64 R2, c[0x0][0x390] ;  /* 0x0000e400ff027b82 */ /* 0x000e220000000a00 */
[----:B------:R-:W-:-:S05]  /*12540*/  IADD3 R5, PT, PT, R7, -0x2, -R5 ;  /* 0xfffffffe07057810 */ /* 0x000fca0007ffe805 */
[----:B0-----:R-:W-:-:S04]  /*12550*/  IMAD.WIDE R4, R5, 0x4, R2 ;  /* 0x0000000405047825 */ /* 0x001fc800078e0202 */
[----:B------:R-:W-:Y:S02]  /*12560*/  IMAD.WIDE R2, R7, 0x4, R2 ;  /* 0x0000000407027825 */ /* 0x000fe400078e0202 */
[----:B------:R-:W3:Y:S04]  /*12570*/  LDG.E R5, desc[UR12][R4.64] ;  /* 0x0000000c04057981 */ /* 0x000ee8000c1e1900 */
[----:B------:R-:W3:Y:S02]  /*12580*/  LDG.E R0, desc[UR12][R2.64+0x4] ;  /* 0x0000040c02007981 */ /* 0x000ee4000c1e1900 */
[----:B---3--:R-:W-:-:S04]  /*12590*/  FADD R0, R0, R5 ;  /* 0x0000000500007221 */ /* 0x008fc80000000000 */
[----:B------:R-:W-:-:S05]  /*125a0*/  FMUL R7, R0, 0.5 ;  /* 0x3f00000000077820 */ /* 0x000fca0000400000 */
[----:B------:R-:W-:Y:S01]  /*125b0*/  STG.E desc[UR12][R2.64], R7 ;  /* 0x0000000702007986 */ /* 0x000fe2000c10190c */
[----:B------:R-:W-:Y:S05]  /*125c0*/  EXIT ;  /* 0x000000000000794d */ /* 0x000fea0003800000 */
        .weak           $__internal_2_$__cuda_sm20_rcp_rn_f32_slowpath
        .type           $__internal_2_$__cuda_sm20_rcp_rn_f32_slowpath,@function
        .size           $__internal_2_$__cuda_sm20_rcp_rn_f32_slowpath,(.L_x_1483 - $__internal_2_$__cuda_sm20_rcp_rn_f32_slowpath)
$__internal_2_$__cuda_sm20_rcp_rn_f32_slowpath:
[----:B------:R-:W-:-:S05]  /*125d0*/  IMAD.SHL.U32 R3, R2, 0x2, RZ ;  /* 0x0000000202037824 */ /* 0x000fca00078e00ff */
[----:B------:R-:W-:-:S04]  /*125e0*/  SHF.R.U32.HI R3, RZ, 0x18, R3 ;  /* 0x00000018ff037819 */ /* 0x000fc80000011603 */
[----:B------:R-:W-:-:S13]  /*125f0*/  ISETP.NE.U32.AND P0, PT, R3, RZ, PT ;  /* 0x000000ff0300720c */ /* 0x000fda0003f05070 */
[----:B------:R-:W-:Y:S05]  /*12600*/  @P0 BRA `(.L_x_775) ;  /* 0x00000000002c0947 */ /* 0x000fea0003800000 */
[----:B------:R-:W-:-:S04]  /*12610*/  SHF.L.U32 R3, R2, 0x1, RZ ;  /* 0x0000000102037819 */ /* 0x000fc800000006ff */
[----:B------:R-:W-:-:S13]  /*12620*/  ISETP.NE.AND P0, PT, R3, RZ, PT ;  /* 0x000000ff0300720c */ /* 0x000fda0003f05270 */
[----:B------:R2:W3:Y:S01]  /*12630*/  @!P0 MUFU.RCP R3, R2 ;  /* 0x0000000200038308 */ /* 0x0004e20000001000 */
[----:B------:R-:W-:Y:S05]  /*12640*/  @!P0 BRA `(.L_x_776) ;  /* 0x0000000000a48947 */ /* 0x000fea0003800000 */
[----:B------:R-:W-:-:S04]  /*12650*/  FFMA R4, R2, 1.84467440737095516160e+19, RZ ;  /* 0x5f80000002047823 */ /* 0x000fc800000000ff */
[----:B---3--:R-:W2:Y:S02]  /*12660*/  MUFU.RCP R3, R4 ;  /* 0x0000000400037308 */ /* 0x008ea40000001000 */
[----:B--2---:R-:W-:-:S04]  /*12670*/  FFMA R2, R4, R3, -1 ;  /* 0xbf80000004027423 */ /* 0x004fc80000000003 */
[----:B------:R-:W-:-:S04]  /*12680*/  FADD.FTZ R2, -R2, -RZ ;  /* 0x800000ff02027221 */ /* 0x000fc80000010100 */
[----:B------:R-:W-:-:S04]  /*12690*/  FFMA R2, R3, R2, R3 ;  /* 0x0000000203027223 */ /* 0x000fc80000000003 */
[----:B------:R-:W-:Y:S01]  /*126a0*/  FFMA R3, R2, 1.84467440737095516160e+19, RZ ;  /* 0x5f80000002037823 */ /* 0x000fe200000000ff */
[----:B------:R-:W-:Y:S06]  /*126b0*/  BRA `(.L_x_776) ;  /* 0x0000000000887947 */ /* 0x000fec0003800000 */
.L_x_775:
[----:B------:R-:W-:-:S05]  /*126c0*/  VIADD R4, R3, 0xffffff03 ;  /* 0xffffff0303047836 */ /* 0x000fca0000000000 */
[----:B------:R-:W-:-:S13]  /*126d0*/  ISETP.GT.U32.AND P0, PT, R4, 0x1, PT ;  /* 0x000000010400780c */ /* 0x000fda0003f04070 */
[----:B------:R-:W-:Y:S05]  /*126e0*/  @P0 BRA `(.L_x_777) ;  /* 0x0000000000780947 */ /* 0x000fea0003800000 */
[----:B------:R-:W-:Y:S01]  /*126f0*/  LOP3.LUT R5, R2, 0x7fffff, RZ, 0xc0, !PT ;  /* 0x007fffff02057812 */ /* 0x000fe200078ec0ff */
[----:B------:R-:W-:-:S03]  /*12700*/  IMAD.MOV.U32 R17, RZ, RZ, 0x3 ;  /* 0x00000003ff117424 */ /* 0x000fc600078e00ff */
        /* <DEDUP_REMOVED lines=19> */
[----:B------:R-:W-:-:S04]  /*12840*/  SEL R4, RZ, 0x1, !P0 ;  /* 0x00000001ff047807 */ /* 0x000fc80004000000 */
[----:B------:R-:W-:-:S04]  /*12850*/  IADD3 R4, PT, PT, -R4, RZ, RZ ;  /* 0x000000ff04047210 */ /* 0x000fc80007ffe1ff */
[----:B------:R-:W-:Y:S01]  /*12860*/  ISETP.GE.AND P0, PT, R4, RZ, PT ;  /* 0x000000ff0400720c */ /* 0x000fe20003f06270 */
[----:B------:R-:W-:-:S05]  /*12870*/  VIADD R4, R3, 0xffffff04 ;  /* 0xffffff0403047836 */ /* 0x000fca0000000000 */
[----:B------:R-:W-:-:S07]  /*12880*/  SHF.R.U32.HI R3, RZ, R4, R7 ;  /* 0x00000004ff037219 */ /* 0x000fce0000011607 */
[----:B------:R-:W-:-:S04]  /*12890*/  @!P0 VIADD R3, R3, 0x1 ;  /* 0x0000000103038836 */ /* 0x000fc80000000000 */
[----:B------:R-:W-:-:S05]  /*128a0*/  @!P1 IMAD.SHL.U32 R3, R3, 0x2, RZ ;  /* 0x0000000203039824 */ /* 0x000fca00078e00ff */
[----:B------:R-:W-:Y:S01]  /*128b0*/  LOP3.LUT R3, R3, 0x80000000, R2, 0xf8, !PT ;  /* 0x8000000003037812 */ /* 0x000fe200078ef802 */
[----:B------:R-:W-:Y:S06]  /*128c0*/  BRA `(.L_x_776) ;  /* 0x0000000000047947 */ /* 0x000fec0003800000 */
.L_x_777:
[----:B------:R0:W1:Y:S02]  /*128d0*/  MUFU.RCP R3, R2 ;  /* 0x0000000200037308 */ /* 0x0000640000001000 */
.L_x_776:
[----:B-1-3--:R-:W-:Y:S01]  /*128e0*/  MOV R10, R3 ;  /* 0x00000003000a7202 */ /* 0x00afe20000000f00 */
[----:B0-2---:R-:W-:Y:S02]  /*128f0*/  IMAD.MOV.U32 R2, RZ, RZ, R9 ;  /* 0x000000ffff027224 */ /* 0x005fe400078e0009 */
[----:B------:R-:W-:-:S04]  /*12900*/  IMAD.MOV.U32 R3, RZ, RZ, 0x0 ;  /* 0x00000000ff037424 */ /* 0x000fc800078e00ff */
[----:B------:R-:W-:Y:S05]  /*12910*/  RET.REL.NODEC R2 `(_Z33computeDivergenceAndPressureOnGPUILi4EEvPfS0_S0_S0_) ;  /* 0xfffffed402b87950 */ /* 0x000fea0003c3ffff */
.L_x_778:
        /* <DEDUP_REMOVED lines=14> */
.L_x_1483:


//--------------------- .text._Z11advectOnGPUILi4EEviPfS0_S0_S0_ --------------------------
	.section	.text._Z11advectOnGPUILi4EEviPfS0_S0_S0_,"ax",@progbits
	.align	128
        .global         _Z11advectOnGPUILi4EEviPfS0_S0_S0_
        .type           _Z11advectOnGPUILi4EEviPfS0_S0_S0_,@function
        .size           _Z11advectOnGPUILi4EEviPfS0_S0_S0_,(.L_x_1487 - _Z11advectOnGPUILi4EEviPfS0_S0_S0_)
        .other          _Z11advectOnGPUILi4EEviPfS0_S0_S0_,@"STO_CUDA_ENTRY STV_DEFAULT"
_Z11advectOnGPUILi4EEviPfS0_S0_S0_:
.text._Z11advectOnGPUILi4EEviPfS0_S0_S0_:
[----:B------:R-:W-:Y:S01]  /*0000*/  LDC R1, c[0x0][0x37c] ;  /* 0x0000df00ff017b82 */ /* 0x000fe20000000800 */
[----:B------:R-:W0:Y:S07]  /*0010*/  LDCU UR10, c[0x0][0x360] ;  /* 0x00006c00ff0a77ac */ /* 0x000e2e0008000800 */
[----:B------:R-:W1:Y:S01]  /*0020*/  LDC R11, c[0x0][0x360] ;  /* 0x0000d800ff0b7b82 */ /* 0x000e620000000800 */
[----:B------:R-:W-:Y:S01]  /*0030*/  BSSY.RECONVERGENT B0, `(.L_x_779) ;  /* 0x00003ff000007945 */ /* 0x000fe20003800200 */
[----:B------:R-:W2:Y:S01]  /*0040*/  LDCU UR11, c[0x0][0x364] ;  /* 0x00006c80ff0b77ac */ /* 0x000ea20008000800 */
[----:B------:R-:W3:Y:S05]  /*0050*/  LDCU.64 UR14, c[0x3][URZ] ;  /* 0x00c00000ff0e77ac */ /* 0x000eea0008000a00 */
[----:B------:R-:W4:Y:S01]  /*0060*/  LDC R8, c[0x0][0x364] ;  /* 0x0000d900ff087b82 */ /* 0x000f220000000800 */
[----:B------:R-:W0:Y:S01]  /*0070*/  LDCU UR7, c[0x0][0x370] ;  /* 0x00006e00ff0777ac */ /* 0x000e220008000800 */
[----:B------:R-:W2:Y:S06]  /*0080*/  LDCU UR6, c[0x0][0x374] ;  /* 0x00006e80ff0677ac */ /* 0x000eac0008000800 */
[----:B------:R-:W-:Y:S01]  /*0090*/  S2UR UR17, SR_CTAID.Y ;  /* 0x00000000001179c3 */ /* 0x000fe20000002600 */
[----:B------:R-:W1:Y:S01]  /*00a0*/  LDCU.64 UR12, c[0x0][0x358] ;  /* 0x00006b00ff0c77ac */ /* 0x000e620008000a00 */
[----:B---3--:R-:W-:-:S02]  /*00b0*/  UIADD3 UR4, UPT, UPT, UR14, 0x1, URZ ;  /* 0x000000010e047890 */ /* 0x008fc4000fffe0ff */
[----:B0-----:R-:W-:Y:S02]  /*00c0*/  UIMAD UR7, UR10, UR7, URZ ;  /* 0x000000070a0772a4 */ /* 0x001fe4000f8e02ff */
[----:B--2---:R-:W-:-:S04]  /*00d0*/  UIMAD UR6, UR11, UR6, URZ ;  /* 0x000000060b0672a4 */ /* 0x004fc8000f8e02ff */
[----:B------:R-:W-:Y:S02]  /*00e0*/  IADD3 R7, PT, PT, RZ, -UR7, RZ ;  /* 0x80000007ff077c10 */ /* 0x000fe4000fffe0ff */
[----:B------:R-:W-:Y:S01]  /*00f0*/  ISETP.NE.U32.AND P0, PT, RZ, UR7, PT ;  /* 0x00000007ff007c0c */ /* 0x000fe2000bf05070 */
[----:B------:R-:W0:Y:S01]  /*0100*/  I2F.U32.RP R0, UR7 ;  /* 0x0000000700007d06 */ /* 0x000e220008209000 */
[----:B------:R-:W-:Y:S01]  /*0110*/  IMAD R9, RZ, RZ, -UR6 ;  /* 0x80000006ff097e24 */ /* 0x000fe2000f8e02ff */
[----:B------:R-:W-:-:S06]  /*0120*/  ISETP.NE.U32.AND P1, PT, RZ, UR6, PT ;  /* 0x00000006ff007c0c */ /* 0x000fcc000bf25070 */
[----:B------:R-:W2:Y:S08]  /*0130*/  I2F.U32.RP R6, UR6 ;  /* 0x0000000600067d06 */ /* 0x000eb00008209000 */
[----:B0-----:R-:W0:Y:S08]  /*0140*/  MUFU.RCP R0, R0 ;  /* 0x0000000000007308 */ /* 0x001e300000001000 */
[----:B--2---:R-:W2:Y:S01]  /*0150*/  MUFU.RCP R6, R6 ;  /* 0x0000000600067308 */ /* 0x004ea20000001000 */
[----:B0-----:R-:W-:-:S07]  /*0160*/  VIADD R2, R0, 0xffffffe ;  /* 0x0ffffffe00027836 */ /* 0x001fce0000000000 */
[----:B------:R0:W3:Y:S01]  /*0170*/  F2I.FTZ.U32.TRUNC.NTZ R3, R2 ;  /* 0x0000000200037305 */ /* 0x0000e2000021f000 */
[----:B--2---:R-:W-:Y:S02]  /*0180*/  VIADD R4, R6, 0xffffffe ;  /* 0x0ffffffe06047836 */ /* 0x004fe40000000000 */
[----:B------:R-:W1:Y:S05]  /*0190*/  S2R R6, SR_TID.X ;  /* 0x0000000000067919 */ /* 0x000e6a0000002100 */
[----:B------:R2:W5:Y:S01]  /*01a0*/  F2I.FTZ.U32.TRUNC.NTZ R5, R4 ;  /* 0x0000000400057305 */ /* 0x000562000021f000 */
[----:B0-----:R-:W-:Y:S02]  /*01b0*/  IMAD.MOV.U32 R2, RZ, RZ, RZ ;  /* 0x000000ffff027224 */ /* 0x001fe400078e00ff */
[----:B---3--:R-:W-:-:S02]  /*01c0*/  IMAD R7, R7, R3, RZ ;  /* 0x0000000307077224 */ /* 0x008fc400078e02ff */
[----:B--2---:R-:W-:Y:S02]  /*01d0*/  IMAD.MOV.U32 R4, RZ, RZ, RZ ;  /* 0x000000ffff047224 */ /* 0x004fe400078e00ff */
[----:B------:R-:W-:Y:S01]  /*01e0*/  IMAD.HI.U32 R3, R3, R7, R2 ;  /* 0x0000000703037227 */ /* 0x000fe200078e0002 */
[----:B------:R-:W-:-:S03]  /*01f0*/  I2FP.F32.S32 R2, UR14 ;  /* 0x0000000e00027c45 */ /* 0x000fc60008201400 */
[----:B-----5:R-:W-:Y:S02]  /*0200*/  IMAD R9, R9, R5, RZ ;  /* 0x0000000509097224 */ /* 0x020fe400078e02ff */
[----:B------:R-:W-:-:S04]  /*0210*/  IMAD.HI.U32 R3, R3, UR4, RZ ;  /* 0x0000000403037c27 */ /* 0x000fc8000f8e00ff */
[----:B------:R-:W-:Y:S01]  /*0220*/  FMUL R2, R2, UR15 ;  /* 0x0000000f02027c20 */ /* 0x000fe20008400000 */
[----:B------:R-:W-:Y:S01]  /*0230*/  UIADD3 UR15, UPT, UPT, UR14, 0x2, URZ ;  /* 0x000000020e0f7890 */ /* 0x000fe2000fffe0ff */
[----:B------:R-:W-:Y:S01]  /*0240*/  IMAD.HI.U32 R0, R5, R9, R4 ;  /* 0x0000000905007227 */ /* 0x000fe200078e0004 */
[----:B------:R-:W-:Y:S01]  /*0250*/  R2UR UR8, R3 ;  /* 0x00000000030872ca */ /* 0x000fe200000e0000 */
[----:B------:R-:W0:Y:S01]  /*0260*/  S2R R5, SR_TID.Y ;  /* 0x0000000000057919 */ /* 0x000e220000002200 */
[----:B------:R-:W-:Y:S02]  /*0270*/  R2UR UR16, R2 ;  /* 0x00000000021072ca */ /* 0x000fe400000e0000 */
[----:B------:R-:W-:Y:S02]  /*0280*/  IMAD.U32 R7, RZ, RZ, UR15 ;  /* 0x0000000fff077e24 */ /* 0x000fe4000f8e00ff */
[----:B------:R-:W-:-:S05]  /*0290*/  IMAD.HI.U32 R0, R0, UR4, RZ ;  /* 0x0000000400007c27 */ /* 0x000fca000f8e00ff */
[----:B------:R-:W-:Y:S02]  /*02a0*/  R2UR UR5, R0 ;  /* 0x00000000000572ca */ /* 0x000fe400000e0000 */
[----:B------:R-:W-:-:S11]  /*02b0*/  UIADD3 UR8, UPT, UPT, -UR8, URZ, URZ ;  /* 0x000000ff08087290 */ /* 0x000fd6000fffe1ff */
[----:B------:R-:W-:-:S04]  /*02c0*/  UIADD3 UR5, UPT, UPT, -UR5, URZ, URZ ;  /* 0x000000ff05057290 */ /* 0x000fc8000fffe1ff */
        /* <DEDUP_REMOVED lines=10> */
[----:B------:R-:W-:Y:S02]  /*0370*/  @P4 VIADD R0, R0, 0x1 ;  /* 0x0000000100004836 */ /* 0x000fe40000000000 */
[----:B------:R-:W-:Y:S01]  /*0380*/  PLOP3.LUT P5, PT, PT, PT, UP1, 0x80, 0x8 ;  /* 0x000000000008781c */ /* 0x000fe20003faf018 */
[----:B------:R-:W-:Y:S01]  /*0390*/  @P2 VIADD R3, R3, 0x1 ;  /* 0x0000000103032836 */ /* 0x000fe20000000000 */
[----:B------:R-:W-:Y:S01]  /*03a0*/  PLOP3.LUT P3, PT, PT, PT, UP2, 0x80, 0x8 ;  /* 0x000000000008781c */ /* 0x000fe20003f6f028 */
[----:B------:R-:W1:Y:S08]  /*03b0*/  S2UR UR4, SR_CTAID.X ;  /* 0x00000000000479c3 */ /* 0x000e700000002500 */
[----:B------:R-:W2:Y:S02]  /*03c0*/  S2UR UR5, SR_CgaCtaId ;  /* 0x00000000000579c3 */ /* 0x000ea40000008800 */
[----:B------:R-:W-:-:S02]  /*03d0*/  @P5 IADD3 R0, PT, PT, R0, 0x1, RZ ;  /* 0x0000000100005810 */ /* 0x000fc40007ffe0ff */
[----:B------:R-:W-:Y:S01]  /*03e0*/  @!P1 LOP3.LUT R0, RZ, UR6, RZ, 0x33, !PT ;  /* 0x00000006ff009c12 */ /* 0x000fe2000f8e33ff */
[----:B------:R-:W-:Y:S01]  /*03f0*/  @P3 VIADD R3, R3, 0x1 ;  /* 0x0000000103033836 */ /* 0x000fe20000000000 */
[----:B------:R-:W-:Y:S02]  /*0400*/  @!P0 LOP3.LUT R3, RZ, UR7, RZ, 0x33, !PT ;  /* 0x00000007ff038c12 */ /* 0x000fe4000f8e33ff */
[----:B------:R-:W-:Y:S02]  /*0410*/  R2UR UR8, R0 ;  /* 0x00000000000872ca */ /* 0x000fe400000e0000 */
[C---:B------:R-:W-:Y:S01]  /*0420*/  R2UR UR9, R3.reuse ;  /* 0x00000000030972ca */ /* 0x040fe200000e0000 */
[----:B------:R-:W-:Y:S02]  /*0430*/  IMAD R4, R3, R0, R3 ;  /* 0x0000000003047224 */ /* 0x000fe400078e0203 */
[--C-:B-1----:R-:W-:Y:S01]  /*0440*/  IMAD R2, R11, UR4, R6.reuse ;  /* 0x000000040b027c24 */ /* 0x102fe2000f8e0206 */
[----:B------:R-:W-:Y:S01]  /*0450*/  UMOV UR4, 0x400 ;  /* 0x0000040000047882 */ /* 0x000fe20000000000 */
[----:B0-----:R-:W-:-:S02]  /*0460*/  IMAD R6, R5, UR10, R6 ;  /* 0x0000000a05067c24 */ /* 0x001fc4000f8e0206 */
[----:B----4-:R-:W-:-:S04]  /*0470*/  IMAD R5, R8, UR17, R5 ;  /* 0x0000001108057c24 */ /* 0x010fc8000f8e0205 */
[----:B------:R-:W-:Y:S01]  /*0480*/  UIADD3 UR8, UPT, UPT, UR8, 0x1, URZ ;  /* 0x0000000108087890 */ /* 0x000fe2000fffe0ff */
[----:B------:R-:W-:Y:S01]  /*0490*/  IMAD R9, R2, R3, R2 ;  /* 0x0000000302097224 */ /* 0x000fe200078e0202 */
[----:B------:R-:W-:Y:S02]  /*04a0*/  UIADD3 UR9, UPT, UPT, UR9, 0x1, URZ ;  /* 0x0000000109097890 */ /* 0x000fe4000fffe0ff */
[----:B--2---:R-:W-:Y:S02]  /*04b0*/  ULEA UR5, UR5, UR4, 0x18 ;  /* 0x0000000405057291 */ /* 0x004fe4000f8ec0ff */
[----:B------:R-:W-:Y:S01]  /*04c0*/  VIADD R11, R4, UR8 ;  /* 0x00000008040b7c36 */ /* 0x000fe20008000000 */
[----:B------:R-:W-:Y:S01]  /*04d0*/  UIMAD UR4, UR10, UR11, URZ ;  /* 0x0000000b0a0472a4 */ /* 0x000fe2000f8e02ff */
[----:B------:R-:W-:Y:S01]  /*04e0*/  MOV R23, UR9 ;  /* 0x0000000900177c02 */ /* 0x000fe20008000f00 */
[----:B------:R-:W-:Y:S02]  /*04f0*/  IMAD R4, R5, R0, R5 ;  /* 0x0000000005047224 */ /* 0x000fe400078e0205 */
[----:B------:R-:W-:-:S02]  /*0500*/  IMAD R6, R6, R11, RZ ;  /* 0x0000000b06067224 */ /* 0x000fc400078e02ff */
[----:B------:R-:W-:Y:S02]  /*0510*/  VIADD R8, R4, 0x1 ;  /* 0x0000000104087836 */ /* 0x000fe40000000000 */
[----:B------:R-:W-:Y:S01]  /*0520*/  IMAD R23, R23, 0x2, R6 ;  /* 0x0000000217177824 */ /* 0x000fe200078e0206 */
[----:B------:R-:W-:Y:S01]  /*0530*/  IADD3 R12, PT, PT, R3, R6, RZ ;  /* 0x00000006030c7210 */ /* 0x000fe20007ffe0ff */
[----:B------:R-:W-:Y:S01]  /*0540*/  IMAD R10, R11, UR4, RZ ;  /* 0x000000040b0a7c24 */ /* 0x000fe2000f8e02ff */
[----:B------:R-:W-:Y:S01]  /*0550*/  ISETP.GE.AND P0, PT, R8, UR14, PT ;  /* 0x0000000e08007c0c */ /* 0x000fe2000bf06270 */
[----:B------:R-:W-:Y:S01]  /*0560*/  VIADD R21, R23, UR9 ;  /* 0x0000000917157c36 */ /* 0x000fe20008000000 */
[----:B------:R-:W-:Y:S02]  /*0570*/  LEA R19, R6, UR5, 0x2 ;  /* 0x0000000506137c11 */ /* 0x000fe4000f8e10ff */
[----:B------:R-:W-:Y:S02]  /*0580*/  LEA R11, R12, UR5, 0x2 ;  /* 0x000000050c0b7c11 */ /* 0x000fe4000f8e10ff */
[----:B------:R-:W-:Y:S01]  /*0590*/  LEA R21, R21, UR5, 0x2 ;  /* 0x0000000515157c11 */ /* 0x000fe2000f8e10ff */
[C---:B------:R-:W-:Y:S01]  /*05a0*/  IMAD R13, R10.reuse, 0x4, R19 ;  /* 0x000000040a0d7824 */ /* 0x040fe200078e0213 */
[----:B------:R-:W-:Y:S01]  /*05b0*/  LEA R23, R23, UR5, 0x2 ;  /* 0x0000000517177c11 */ /* 0x000fe2000f8e10ff */
[C---:B------:R-:W-:Y:S01]  /*05c0*/  IMAD R15, R10.reuse, 0x4, R11 ;  /* 0x000000040a0f7824 */ /* 0x040fe200078e020b */
[C---:B------:R-:W-:Y:S01]  /*05d0*/  LEA R25, R10.reuse, R21, 0x2 ;  /* 0x000000150a197211 */ /* 0x040fe200078e10ff */
[----:B------:R-:W-:-:S02]  /*05e0*/  IMAD R37, R10, 0x4, R13 ;  /* 0x000000040a257824 */ /* 0x000fc400078e020d */
[C---:B------:R-:W-:Y:S01]  /*05f0*/  IMAD R33, R10.reuse, 0x4, R23 ;  /* 0x000000040a217824 */ /* 0x040fe200078e0217 */
[C---:B------:R-:W-:Y:S01]  /*0600*/  LEA R39, R10.reuse, R25, 0x2 ;  /* 0x000000190a277211 */ /* 0x040fe200078e10ff */
[C---:B------:R-:W-:Y:S02]  /*0610*/  IMAD R17, R10.reuse, 0x4, R15 ;  /* 0x000000040a117824 */ /* 0x040fe400078e020f */
[C---:B------:R-:W-:Y:S01]  /*0620*/  IMAD R41, R10.reuse, 0x4, R33 ;  /* 0x000000040a297824 */ /* 0x040fe200078e0221 */
[C---:B------:R-:W-:Y:S01]  /*0630*/  LEA R16, R10.reuse, R39, 0x2 ;  /* 0x000000270a107211 */ /* 0x040fe200078e10ff */
[C---:B------:R-:W-:Y:S02]  /*0640*/  IMAD R14, R10.reuse, 0x4, R37 ;  /* 0x000000040a0e7824 */ /* 0x040fe400078e0225 */
[----:B------:R-:W-:Y:S01]  /*0650*/  IMAD R12, R10, 0x4, R17 ;  /* 0x000000040a0c7824 */ /* 0x000fe200078e0211 */
[----:B------:R-:W-:Y:S06]  /*0660*/  @P0 BRA `(.L_x_780) ;  /* 0x00000038006c0947 */ /* 0x000fec0003800000 */
[----:B------:R-:W-:-:S05]  /*0670*/  VIADD R22, R9, 0x1 ;  /* 0x0000000109167836 */ /* 0x000fca0000000000 */
[----:B------:R-:W-:-:S13]  /*0680*/  ISETP.GE.AND P0, PT, R22, UR14, PT ;  /* 0x0000000e16007c0c */ /* 0x000fda000bf06270 */
[----:B------:R-:W-:Y:S05]  /*0690*/  @P0 BRA `(.L_x_780) ;  /* 0x0000003800600947 */ /* 0x000fea0003800000 */
[----:B------:R-:W0:Y:S01]  /*06a0*/  I2F.F64 R26, UR14 ;  /* 0x0000000e001a7d12 */ /* 0x000e220008201c00 */
[----:B------:R-:W-:Y:S01]  /*06b0*/  ISETP.GT.AND P2, PT, R9, UR14, PT ;  /* 0x0000000e09007c0c */ /* 0x000fe2000bf44270 */
[----:B------:R-:W-:Y:S01]  /*06c0*/  BSSY.RECONVERGENT B1, `(.L_x_781) ;  /* 0x000003b000017945 */ /* 0x000fe20003800200 */
[C---:B------:R-:W-:Y:S01]  /*06d0*/  ISETP.GE.AND P1, PT, R4.reuse, 0x1, PT ;  /* 0x000000010400780c */ /* 0x040fe20003f26270 */
[----:B------:R-:W-:Y:S01]  /*06e0*/  IMAD R18, R7, R4, RZ ;  /* 0x0000000407127224 */ /* 0x000fe200078e02ff */
[C---:B------:R-:W-:Y:S02]  /*06f0*/  ISETP.GT.AND P2, PT, R9.reuse, RZ, !P2 ;  /* 0x000000ff0900720c */ /* 0x040fe40005744270 */
[C---:B------:R-:W-:Y:S02]  /*0700*/  ISETP.LT.OR P1, PT, R9.reuse, RZ, !P1 ;  /* 0x000000ff0900720c */ /* 0x040fe40004f21670 */
[----:B------:R-:W-:Y:S02]  /*0710*/  ISETP.LT.OR P0, PT, R4, 0x1, !P2 ;  /* 0x000000010400780c */ /* 0x000fe40005701670 */
[----:B------:R-:W-:-:S02]  /*0720*/  ISETP.GE.OR P1, PT, R9, UR14, P1 ;  /* 0x0000000e09007c0c */ /* 0x000fc40008f26670 */
[C---:B------:R-:W-:Y:S01]  /*0730*/  ISETP.GT.OR P0, PT, R4.reuse, UR14, P0 ;  /* 0x0000000e04007c0c */ /* 0x040fe20008704670 */
[----:B0-----:R-:W-:Y:S01]  /*0740*/  DADD R26, R26, 0.5 ;  /* 0x3fe000001a1a7429 */ /* 0x001fe20000000000 */
[----:B------:R-:W-:-:S05]  /*0750*/  ISETP.GT.OR P1, PT, R4, UR14, P1 ;  /* 0x0000000e04007c0c */ /* 0x000fca0008f24670 */
[----:B------:R0:W1:Y:S06]  /*0760*/  F2F.F32.F64 R20, R26 ;  /* 0x0000001a00147310 */ /* 0x00006c0000301000 */
[----:B------:R-:W-:Y:S05]  /*0770*/  @P0 BRA `(.L_x_782) ;  /* 0x0000000000bc0947 */ /* 0x000fea0003800000 */
[----:B------:R-:W2:Y:S01]  /*0780*/  LDC.64 R30, c[0x0][0x398] ;  /* 0x0000e600ff1e7b82 */ /* 0x000ea20000000a00 */
[----:B------:R-:W-:-:S07]  /*0790*/  IMAD.IADD R43, R9, 0x1, R18 ;  /* 0x00000001092b7824 */ /* 0x000fce00078e0212 */
[----:B------:R-:W3:Y:S01]  /*07a0*/  LDC.64 R28, c[0x0][0x3a0] ;  /* 0x0000e800ff1c7b82 */ /* 0x000ee20000000a00 */
[----:B--2---:R-:W-:-:S06]  /*07b0*/  IMAD.WIDE R34, R43, 0x4, R30 ;  /* 0x000000042b227825 */ /* 0x004fcc00078e021e */
[----:B------:R-:W2:Y:S01]  /*07c0*/  LDG.E R35, desc[UR12][R34.64] ;  /* 0x0000000c22237981 */ /* 0x000ea2000c1e1900 */
[----:B---3--:R-:W-:-:S06]  /*07d0*/  IMAD.WIDE R42, R43, 0x4, R28 ;  /* 0x000000042b2a7825 */ /* 0x008fcc00078e021c */
[----:B------:R-:W3:Y:S01]  /*07e0*/  LDG.E R42, desc[UR12][R42.64] ;  /* 0x0000000c2a2a7981 */ /* 0x000ee2000c1e1900 */
[----:B------:R-:W-:Y:S02]  /*07f0*/  I2FP.F32.U32 R24, R9 ;  /* 0x0000000900187245 */ /* 0x000fe40000201000 */
[----:B------:R-:W-:-:S03]  /*0800*/  I2FP.F32.U32 R29, R4 ;  /* 0x00000004001d7245 */ /* 0x000fc60000201000 */
[----:B--2---:R-:W-:Y:S02]  /*0810*/  FFMA R24, R35, -UR16, R24 ;  /* 0x8000001023187c23 */ /* 0x004fe40008000018 */
[----:B---3--:R-:W-:-:S03]  /*0820*/  FFMA R29, R42, -UR16, R29 ;  /* 0x800000102a1d7c23 */ /* 0x008fc6000800001d */
[----:B------:R-:W-:Y:S02]  /*0830*/  FMNMX.NAN R45, R24, 0.5, !PT ;  /* 0x3f000000182d7809 */ /* 0x000fe40007820000 */
[----:B------:R-:W-:Y:S02]  /*0840*/  FMNMX.NAN R36, R29, 0.5, !PT ;  /* 0x3f0000001d247809 */ /* 0x000fe40007820000 */
[----:B------:R-:W2:Y:S08]  /*0850*/  F2F.F64.F32 R30, R45 ;  /* 0x0000002d001e7310 */ /* 0x000eb00000201800 */
[----:B------:R-:W3:Y:S01]  /*0860*/  F2F.F64.F32 R28, R36 ;  /* 0x00000024001c7310 */ /* 0x000ee20000201800 */
[C---:B--2---:R-:W-:Y:S01]  /*0870*/  DSETP.GEU.AND P0, PT, R26.reuse, R30, PT ;  /* 0x0000001e1a00722a */ /* 0x044fe20003f0e000 */
[----:B------:R-:W2:Y:S01]  /*0880*/  LDC.64 R30, c[0x0][0x390] ;  /* 0x0000e400ff1e7b82 */ /* 0x000ea20000000a00 */
[----:B---3--:R-:W-:-:S04]  /*0890*/  DSETP.GEU.AND P3, PT, R26, R28, PT ;  /* 0x0000001c1a00722a */ /* 0x008fc80003f6e000 */
[C---:B-1----:R-:W-:Y:S02]  /*08a0*/  FSEL R24, R20.reuse, R45, !P0 ;  /* 0x0000002d14187208 */ /* 0x042fe40004000000 */
[----:B------:R-:W-:Y:S02]  /*08b0*/  FSEL R32, R20, R36, !P3 ;  /* 0x0000002414207208 */ /* 0x000fe40005800000 */
[----:B------:R-:W-:Y:S08]  /*08c0*/  F2I.TRUNC.NTZ R38, R24 ;  /* 0x0000001800267305 */ /* 0x000ff0000020f100 */
[----:B------:R-:W1:Y:S02]  /*08d0*/  F2I.TRUNC.NTZ R40, R32 ;  /* 0x0000002000287305 */ /* 0x000e64000020f100 */
[----:B-1----:R-:W-:-:S04]  /*08e0*/  IMAD R29, R7, R40, R38 ;  /* 0x00000028071d7224 */ /* 0x002fc800078e0226 */
[----:B--2---:R-:W-:-:S05]  /*08f0*/  IMAD.WIDE R30, R29, 0x4, R30 ;  /* 0x000000041d1e7825 */ /* 0x004fca00078e021e */
[----:B------:R-:W2:Y:S01]  /*0900*/  LDG.E R34, desc[UR12][R30.64] ;  /* 0x0000000c1e227981 */ /* 0x000ea2000c1e1900 */
[----:B------:R-:W-:-:S03]  /*0910*/  IMAD.WIDE R28, R7, 0x4, R30 ;  /* 0x00000004071c7825 */ /* 0x000fc600078e021e */
[----:B------:R1:W3:Y:S04]  /*0920*/  LDG.E R36, desc[UR12][R30.64+0x4] ;  /* 0x0000040c1e247981 */ /* 0x0002e8000c1e1900 */
[----:B------:R-:W4:Y:S04]  /*0930*/  LDG.E R35, desc[UR12][R28.64] ;  /* 0x0000000c1c237981 */ /* 0x000f28000c1e1900 */
[----:B------:R-:W5:Y:S01]  /*0940*/  LDG.E R42, desc[UR12][R28.64+0x4] ;  /* 0x0000040c1c2a7981 */ /* 0x000f62000c1e1900 */
[----:B------:R-:W-:Y:S02]  /*0950*/  I2FP.F32.S32 R43, R38 ;  /* 0x00000026002b7245 */ /* 0x000fe40000201400 */
[----:B------:R-:W-:-:S03]  /*0960*/  I2FP.F32.S32 R45, R40 ;  /* 0x00000028002d7245 */ /* 0x000fc60000201400 */
[----:B------:R-:W-:Y:S02]  /*0970*/  FADD R43, R24, -R43 ;  /* 0x8000002b182b7221 */ /* 0x000fe40000000000 */
[----:B------:R-:W-:Y:S02]  /*0980*/  FADD R45, R32, -R45 ;  /* 0x8000002d202d7221 */ /* 0x000fe40000000000 */
[----:B------:R-:W-:Y:S02]  /*0990*/  FADD R24, -R43, 1 ;  /* 0x3f8000002b187421 */ /* 0x000fe40000000100 */
[----:B------:R-:W-:-:S04]  /*09a0*/  FADD R32, -R45, 1 ;  /* 0x3f8000002d207421 */ /* 0x000fc80000000100 */
[CC--:B------:R-:W-:Y:S01]  /*09b0*/  FMUL R38, R24.reuse, R32.reuse ;  /* 0x0000002018267220 */ /* 0x0c0fe20000400000 */
[-C--:B------:R-:W-:Y:S01]  /*09c0*/  FMUL R24, R24, R45.reuse ;  /* 0x0000002d18187220 */ /* 0x080fe20000400000 */
[C---:B-1----:R-:W-:Y:S01]  /*09d0*/  FMUL R31, R43.reuse, R32 ;  /* 0x000000202b1f7220 */ /* 0x042fe20000400000 */
[----:B------:R-:W-:Y:S01]  /*09e0*/  FMUL R43, R43, R45 ;  /* 0x0000002d2b2b7220 */ /* 0x000fe20000400000 */
[----:B--2---:R-:W-:Y:S02]  /*09f0*/  FMUL R34, R38, R34 ;  /* 0x0000002226227220 */ /* 0x004fe40000400000 */
[----:B---3--:R-:W-:Y:S01]  /*0a00*/  FMUL R36, R31, R36 ;  /* 0x000000241f247220 */ /* 0x008fe20000400000 */
[----:B----4-:R-:W-:Y:S02]  /*0a10*/  FMUL R24, R24, R35 ;  /* 0x0000002318187220 */ /* 0x010fe40000400000 */
[----:B------:R2:W-:Y:S01]  /*0a20*/  STS [R19], R34 ;  /* 0x0000002213007388 */ /* 0x0005e20000000800 */
[----:B-----5:R-:W-:-:S03]  /*0a30*/  FMUL R43, R43, R42 ;  /* 0x0000002a2b2b7220 */ /* 0x020fc60000400000 */
[----:B------:R2:W-:Y:S04]  /*0a40*/  STS [R13], R24 ;  /* 0x000000180d007388 */ /* 0x0005e80000000800 */
[----:B------:R2:W-:Y:S04]  /*0a50*/  STS [R37], R36 ;  /* 0x0000002425007388 */ /* 0x0005e80000000800 */
[----:B------:R2:W-:Y:S02]  /*0a60*/  STS [R14], R43 ;  /* 0x0000002b0e007388 */ /* 0x0005e40000000800 */
.L_x_782:
[----:B------:R-:W-:Y:S05]  /*0a70*/  BSYNC.RECONVERGENT B1 ;  /* 0x0000000000017941 */ /* 0x000fea0003800200 */
.L_x_781:
[----:B------:R-:W-:Y:S01]  /*0a80*/  BSSY.RECONVERGENT B1, `(.L_x_783) ;  /* 0x0000037000017945 */ /* 0x000fe20003800200 */
[----:B--2---:R-:W-:-:S03]  /*0a90*/  SHF.R.S32.HI R43, RZ, 0x1f, R9 ;  /* 0x0000001fff2b7819 */ /* 0x004fc60000011409 */
[----:B------:R-:W-:Y:S05]  /*0aa0*/  @P1 BRA `(.L_x_784) ;  /* 0x0000000000d01947 */ /* 0x000fea0003800000 */
[----:B------:R-:W2:Y:S01]  /*0ab0*/  LDCU.64 UR4, c[0x0][0x398] ;  /* 0x00007300ff0477ac */ /* 0x000ea20008000a00 */
[----:B------:R-:W-:Y:S01]  /*0ac0*/  IADD3 R24, P0, PT, R9, R18, RZ ;  /* 0x0000001209187210 */ /* 0x000fe20007f1e0ff */
[----:B------:R-:W3:Y:S03]  /*0ad0*/  LDCU.64 UR10, c[0x0][0x3a0] ;  /* 0x00007400ff0a77ac */ /* 0x000ee60008000a00 */
[----:B------:R-:W-:Y:S01]  /*0ae0*/  LEA.HI.X.SX32 R29, R18, R43, 0x1, P0 ;  /* 0x0000002b121d7211 */ /* 0x000fe200000f0eff */
[----:B------:R-:W-:-:S03]  /*0af0*/  IMAD.SHL.U32 R30, R24, 0x4, RZ ;  /* 0x00000004181e7824 */ /* 0x000fc600078e00ff */
[----:B------:R-:W-:Y:S02]  /*0b00*/  SHF.L.U64.HI R24, R24, 0x2, R29 ;  /* 0x0000000218187819 */ /* 0x000fe4000001021d */
[C---:B--2---:R-:W-:Y:S02]  /*0b10*/  IADD3 R28, P0, PT, R30.reuse, UR4, RZ ;  /* 0x000000041e1c7c10 */ /* 0x044fe4000ff1e0ff */
[----:B---3--:R-:W-:Y:S02]  /*0b20*/  IADD3 R30, P1, PT, R30, UR10, RZ ;  /* 0x0000000a1e1e7c10 */ /* 0x008fe4000ff3e0ff */
[C---:B------:R-:W-:Y:S02]  /*0b30*/  IADD3.X R29, PT, PT, R24.reuse, UR5, RZ, P0, !PT ;  /* 0x00000005181d7c10 */ /* 0x040fe400087fe4ff */
[----:B------:R-:W-:-:S04]  /*0b40*/  IADD3.X R31, PT, PT, R24, UR11, RZ, P1, !PT ;  /* 0x0000000b181f7c10 */ /* 0x000fc80008ffe4ff */
[----:B------:R-:W2:Y:S04]  /*0b50*/  LDG.E R29, desc[UR12][R28.64+0x4] ;  /* 0x0000040c1c1d7981 */ /* 0x000ea8000c1e1900 */
[----:B------:R-:W3:Y:S01]  /*0b60*/  LDG.E R30, desc[UR12][R30.64+0x4] ;  /* 0x0000040c1e1e7981 */ /* 0x000ee2000c1e1900 */
[----:B------:R-:W-:Y:S02]  /*0b70*/  I2FP.F32.U32 R22, R22 ;  /* 0x0000001600167245 */ /* 0x000fe40000201000 */
[----:B------:R-:W-:-:S03]  /*0b80*/  I2FP.F32.U32 R35, R4 ;  /* 0x0000000400237245 */ /* 0x000fc60000201000 */
[----:B--2---:R-:W-:Y:S02]  /*0b90*/  FFMA R22, R29, -UR16, R22 ;  /* 0x800000101d167c23 */ /* 0x004fe40008000016 */
[----:B---3--:R-:W-:-:S03]  /*0ba0*/  FFMA R24, R30, -UR16, R35 ;  /* 0x800000101e187c23 */ /* 0x008fc60008000023 */
[----:B------:R-:W-:Y:S01]  /*0bb0*/  FMNMX.NAN R32, R22, 0.5, !PT ;  /* 0x3f00000016207809 */ /* 0x000fe20007820000 */
[----:B------:R-:W2:Y:S01]  /*0bc0*/  LDC.64 R30, c[0x0][0x390] ;  /* 0x0000e400ff1e7b82 */ /* 0x000ea20000000a00 */
[----:B------:R-:W-:Y:S02]  /*0bd0*/  FMNMX.NAN R40, R24, 0.5, !PT ;  /* 0x3f00000018287809 */ /* 0x000fe40007820000 */
[----:B------:R-:W3:Y:S08]  /*0be0*/  F2F.F64.F32 R44, R32 ;  /* 0x00000020002c7310 */ /* 0x000ef00000201800 */
[----:B------:R-:W4:Y:S01]  /*0bf0*/  F2F.F64.F32 R34, R40 ;  /* 0x0000002800227310 */ /* 0x000f220000201800 */
[----:B---3--:R-:W-:-:S06]  /*0c00*/  DSETP.GEU.AND P0, PT, R26, R44, PT ;  /* 0x0000002c1a00722a */ /* 0x008fcc0003f0e000 */
[----:B-1----:R-:W-:Y:S01]  /*0c10*/  FSEL R22, R20, R32, !P0 ;  /* 0x0000002014167208 */ /* 0x002fe20004000000 */
[----:B----4-:R-:W-:-:S03]  /*0c20*/  DSETP.GEU.AND P1, PT, R26, R34, PT ;  /* 0x000000221a00722a */ /* 0x010fc60003f2e000 */
[----:B------:R-:W-:Y:S03]  /*0c30*/  F2I.TRUNC.NTZ R36, R22 ;  /* 0x0000001600247305 */ /* 0x000fe6000020f100 */
[----:B------:R-:W-:-:S05]  /*0c40*/  FSEL R24, R20, R40, !P1 ;  /* 0x0000002814187208 */ /* 0x000fca0004800000 */
[----:B------:R-:W1:Y:S02]  /*0c50*/  F2I.TRUNC.NTZ R38, R24 ;  /* 0x0000001800267305 */ /* 0x000e64000020f100 */
[----:B-1----:R-:W-:-:S04]  /*0c60*/  IMAD R29, R7, R38, R36 ;  /* 0x00000026071d7224 */ /* 0x002fc800078e0224 */
[----:B--2---:R-:W-:-:S05]  /*0c70*/  IMAD.WIDE R30, R29, 0x4, R30 ;  /* 0x000000041d1e7825 */ /* 0x004fca00078e021e */
[----:B------:R-:W2:Y:S01]  /*0c80*/  LDG.E R32, desc[UR12][R30.64] ;  /* 0x0000000c1e207981 */ /* 0x000ea2000c1e1900 */
[----:B------:R-:W-:-:S03]  /*0c90*/  IMAD.WIDE R28, R7, 0x4, R30 ;  /* 0x00000004071c7825 */ /* 0x000fc600078e021e */
[----:B------:R-:W3:Y:S04]  /*0ca0*/  LDG.E R35, desc[UR12][R30.64+0x4] ;  /* 0x0000040c1e237981 */ /* 0x000ee8000c1e1900 */
        /* <DEDUP_REMOVED lines=8> */
[C---:B------:R-:W-:Y:S01]  /*0d30*/  FMUL R36, R22.reuse, R24 ;  /* 0x0000001816247220 */ /* 0x040fe20000400000 */
[----:B------:R-:W-:Y:S01]  /*0d40*/  FMUL R22, R22, R38 ;  /* 0x0000002616167220 */ /* 0x000fe20000400000 */
[C---:B------:R-:W-:Y:S01]  /*0d50*/  FMUL R24, R45.reuse, R24 ;  /* 0x000000182d187220 */ /* 0x040fe20000400000 */
[----:B------:R-:W-:Y:S01]  /*0d60*/  FMUL R45, R45, R38 ;  /* 0x000000262d2d7220 */ /* 0x000fe20000400000 */
[----:B--2---:R-:W-:Y:S02]  /*0d70*/  FMUL R32, R36, R32 ;  /* 0x0000002024207220 */ /* 0x004fe40000400000 */
[----:B---3--:R-:W-:Y:S01]  /*0d80*/  FMUL R24, R24, R35 ;  /* 0x0000002318187220 */ /* 0x008fe20000400000 */
[----:B----4-:R-:W-:Y:S02]  /*0d90*/  FMUL R22, R22, R34 ;  /* 0x0000002216167220 */ /* 0x010fe40000400000 */
[----:B------:R2:W-:Y:S01]  /*0da0*/  STS [R19+0x4], R32 ;  /* 0x0000042013007388 */ /* 0x0005e20000000800 */
[----:B-----5:R-:W-:-:S03]  /*0db0*/  FMUL R45, R45, R40 ;  /* 0x000000282d2d7220 */ /* 0x020fc60000400000 */
[----:B------:R2:W-:Y:S04]  /*0dc0*/  STS [R13+0x4], R22 ;  /* 0x000004160d007388 */ /* 0x0005e80000000800 */
[----:B------:R2:W-:Y:S04]  /*0dd0*/  STS [R37+0x4], R24 ;  /* 0x0000041825007388 */ /* 0x0005e80000000800 */
[----:B------:R2:W-:Y:S02]  /*0de0*/  STS [R14+0x4], R45 ;  /* 0x0000042d0e007388 */ /* 0x0005e40000000800 */
.L_x_784:
[----:B------:R-:W-:Y:S05]  /*0df0*/  BSYNC.RECONVERGENT B1 ;  /* 0x0000000000017941 */ /* 0x000fea0003800200 */
.L_x_783:
[----:B--2---:R-:W-:Y:S01]  /*0e00*/  IADD3 R22, PT, PT, R9, 0x2, RZ ;  /* 0x0000000209167810 */ /* 0x004fe20007ffe0ff */
[----:B------:R-:W-:Y:S03]  /*0e10*/  BSSY.RECONVERGENT B1, `(.L_x_785) ;  /* 0x000003b000017945 */ /* 0x000fe60003800200 */
[----:B------:R-:W-:-:S04]  /*0e20*/  ISETP.GT.AND P0, PT, R22, UR14, PT ;  /* 0x0000000e16007c0c */ /* 0x000fc8000bf04270 */
[----:B------:R-:W-:-:S04]  /*0e30*/  ISETP.GT.AND P0, PT, R9, -0x2, !P0 ;  /* 0xfffffffe0900780c */ /* 0x000fc80004704270 */
[----:B------:R-:W-:-:S04]  /*0e40*/  ISETP.LT.OR P1, PT, R4, 0x1, !P0 ;  /* 0x000000010400780c */ /* 0x000fc80004721670 */
[----:B------:R-:W-:-:S13]  /*0e50*/  ISETP.GT.OR P1, PT, R4, UR14, P1 ;  /* 0x0000000e04007c0c */ /* 0x000fda0008f24670 */
        /* <DEDUP_REMOVED lines=16> */
[----:B------:R-:W2:Y:S01]  /*0f60*/  LDC.64 R28, c[0x0][0x390] ;  /* 0x0000e400ff1c7b82 */ /* 0x000ea20000000a00 */
[----:B---3--:R-:W-:Y:S02]  /*0f70*/  FFMA R24, R30, -UR16, R35 ;  /* 0x800000101e187c23 */ /* 0x008fe40008000023 */
[----:B------:R-:W-:-:S03]  /*0f80*/  FMNMX.NAN R32, R22, 0.5, !PT ;  /* 0x3f00000016207809 */ /* 0x000fc60007820000 */
[----:B------:R-:W-:Y:S01]  /*0f90*/  FMNMX.NAN R40, R24, 0.5, !PT ;  /* 0x3f00000018287809 */ /* 0x000fe20007820000 */
        /* <DEDUP_REMOVED lines=19> */
[C---:B------:R-:W-:Y:S02]  /*10d0*/  FADD R22, -R45.reuse, 1 ;  /* 0x3f8000002d167421 */ /* 0x040fe40000000100 */
[C---:B------:R-:W-:Y:S01]  /*10e0*/  FADD R24, -R38.reuse, 1 ;  /* 0x3f80000026187421 */ /* 0x040fe20000000100 */
[----:B------:R-:W-:Y:S01]  /*10f0*/  FADD R36, -R38, 1 ;  /* 0x3f80000026247421 */ /* 0x000fe20000000100 */
[C---:B-1----:R-:W-:Y:S02]  /*1100*/  FMUL R29, R22.reuse, R38 ;  /* 0x00000026161d7220 */ /* 0x042fe40000400000 */
[----:B------:R-:W-:Y:S01]  /*1110*/  FMUL R24, R22, R24 ;  /* 0x0000001816187220 */ /* 0x000fe20000400000 */
[C---:B------:R-:W-:Y:S01]  /*1120*/  FMUL R22, R45.reuse, R36 ;  /* 0x000000242d167220 */ /* 0x040fe20000400000 */
[----:B------:R-:W-:-:S02]  /*1130*/  FMUL R45, R45, R38 ;  /* 0x000000262d2d7220 */ /* 0x000fc40000400000 */
[----:B--2---:R-:W-:Y:S01]  /*1140*/  FMUL R24, R24, R32 ;  /* 0x0000002018187220 */ /* 0x004fe20000400000 */
[----:B---3--:R-:W-:Y:S01]  /*1150*/  FMUL R22, R22, R35 ;  /* 0x0000002316167220 */ /* 0x008fe20000400000 */
[----:B----4-:R-:W-:-:S03]  /*1160*/  FMUL R34, R29, R34 ;  /* 0x000000221d227220 */ /* 0x010fc60000400000 */
[----:B------:R2:W-:Y:S01]  /*1170*/  STS [R19+0x8], R24 ;  /* 0x0000081813007388 */ /* 0x0005e20000000800 */
[----:B-----5:R-:W-:-:S03]  /*1180*/  FMUL R45, R45, R40 ;  /* 0x000000282d2d7220 */ /* 0x020fc60000400000 */
[----:B------:R2:W-:Y:S04]  /*1190*/  STS [R13+0x8], R34 ;  /* 0x000008220d007388 */ /* 0x0005e80000000800 */
[----:B------:R2:W-:Y:S04]  /*11a0*/  STS [R37+0x8], R22 ;  /* 0x0000081625007388 */ /* 0x0005e80000000800 */
[----:B------:R2:W-:Y:S02]  /*11b0*/  STS [R14+0x8], R45 ;  /* 0x0000082d0e007388 */ /* 0x0005e40000000800 */
.L_x_786:
[----:B------:R-:W-:Y:S05]  /*11c0*/  BSYNC.RECONVERGENT B1 ;  /* 0x0000000000017941 */ /* 0x000fea0003800200 */
.L_x_785:
[C---:B--2---:R-:W-:Y:S01]  /*11d0*/  VIADD R22, R9.reuse, 0x3 ;  /* 0x0000000309167836 */ /* 0x044fe20000000000 */
[----:B------:R-:W-:Y:S01]  /*11e0*/  LOP3.LUT R24, R4, R9, RZ, 0xfc, !PT ;  /* 0x0000000904187212 */ /* 0x000fe200078efcff */
[----:B------:R-:W-:Y:S03]  /*11f0*/  BSSY.RECONVERGENT B1, `(.L_x_787) ;  /* 0x000003e000017945 */ /* 0x000fe60003800200 */
[----:B------:R-:W-:Y:S02]  /*1200*/  ISETP.GT.AND P1, PT, R22, UR14, PT ;  /* 0x0000000e16007c0c */ /* 0x000fe4000bf24270 */
[----:B------:R-:W-:Y:S02]  /*1210*/  ISETP.GE.AND P5, PT, R24, RZ, PT ;  /* 0x000000ff1800720c */ /* 0x000fe40003fa6270 */
[C---:B------:R-:W-:Y:S02]  /*1220*/  ISETP.GT.AND P1, PT, R9.reuse, -0x3, !P1 ;  /* 0xfffffffd0900780c */ /* 0x040fe40004f24270 */
[----:B------:R-:W-:-:S02]  /*1230*/  VIMNMX R24, PT, PT, R9, R4, !PT ;  /* 0x0000000409187248 */ /* 0x000fc40007fe0100 */
[----:B------:R-:W-:Y:S02]  /*1240*/  ISETP.LT.OR P3, PT, R4, 0x1, !P1 ;  /* 0x000000010400780c */ /* 0x000fe40004f61670 */
[----:B------:R-:W-:Y:S02]  /*1250*/  ISETP.GE.OR P5, PT, R24, UR14, !P5 ;  /* 0x0000000e18007c0c */ /* 0x000fe4000efa6670 */
[C---:B------:R-:W-:Y:S02]  /*1260*/  ISETP.GT.OR P4, PT, R4.reuse, UR14, P3 ;  /* 0x0000000e04007c0c */ /* 0x040fe40009f84670 */
[----:B------:R-:W-:-:S11]  /*1270*/  ISETP.LT.OR P3, PT, R4, RZ, !P2 ;  /* 0x000000ff0400720c */ /* 0x000fd60005761670 */
        /* <DEDUP_REMOVED lines=43> */
[C---:B-1----:R-:W-:Y:S01]  /*1530*/  FMUL R31, R45.reuse, R24 ;  /* 0x000000182d1f7220 */ /* 0x042fe20000400000 */
        /* <DEDUP_REMOVED lines=9> */
.L_x_788:
[----:B------:R-:W-:Y:S05]  /*15d0*/  BSYNC.RECONVERGENT B1 ;  /* 0x0000000000017941 */ /* 0x000fea0003800200 */
.L_x_787:
[C---:B------:R-:W-:Y:S01]  /*15e0*/  ISETP.GE.OR P6, PT, R4.reuse, UR14, P3 ;  /* 0x0000000e04007c0c */ /* 0x040fe20009fc6670 */
[----:B------:R-:W-:Y:S01]  /*15f0*/  BSSY.RECONVERGENT B1, `(.L_x_789) ;  /* 0x0000034000017945 */ /* 0x000fe20003800200 */
[C---:B------:R-:W-:Y:S02]  /*1600*/  ISETP.GE.AND P4, PT, R4.reuse, -0x1, PT ;  /* 0xffffffff0400780c */ /* 0x040fe40003f86270 */
[----:B------:R-:W-:-:S09]  /*1610*/  ISETP.LT.OR P3, PT, R4, RZ, !P0 ;  /* 0x000000ff0400720c */ /* 0x000fd20004761670 */
[----:B------:R-:W-:Y:S05]  /*1620*/  @P6 BRA `(.L_x_790) ;  /* 0x0000000000c06947 */ /* 0x000fea0003800000 */
[----:B------:R-:W3:Y:S01]  /*1630*/  LDC.64 R28, c[0x0][0x398] ;  /* 0x0000e600ff1c7b82 */ /* 0x000ee20000000a00 */
[----:B--2---:R-:W-:-:S05]  /*1640*/  IMAD R14, R7, R4, R9 ;  /* 0x00000004070e7224 */ /* 0x004fca00078e0209 */
[----:B------:R-:W-:Y:S02]  /*1650*/  IADD3 R35, PT, PT, R7, R14, RZ ;  /* 0x0000000e07237210 */ /* 0x000fe40007ffe0ff */
[----:B------:R-:W2:Y:S03]  /*1660*/  LDC.64 R18, c[0x0][0x3a0] ;  /* 0x0000e800ff127b82 */ /* 0x000ea60000000a00 */
[----:B---3--:R-:W-:-:S06]  /*1670*/  IMAD.WIDE R30, R35, 0x4, R28 ;  /* 0x00000004231e7825 */ /* 0x008fcc00078e021c */
[----:B------:R-:W3:Y:S01]  /*1680*/  LDG.E R30, desc[UR12][R30.64] ;  /* 0x0000000c1e1e7981 */ /* 0x000ee2000c1e1900 */
[----:B--2---:R-:W-:-:S06]  /*1690*/  IMAD.WIDE R34, R35, 0x4, R18 ;  /* 0x0000000423227825 */ /* 0x004fcc00078e0212 */
[----:B------:R-:W2:Y:S01]  /*16a0*/  LDG.E R34, desc[UR12][R34.64] ;  /* 0x0000000c22227981 */ /* 0x000ea2000c1e1900 */
[----:B------:R-:W-:-:S05]  /*16b0*/  I2FP.F32.U32 R19, R9 ;  /* 0x0000000900137245 */ /* 0x000fca0000201000 */
[----:B---3--:R-:W-:Y:S01]  /*16c0*/  FFMA R14, R30, -UR16, R19 ;  /* 0x800000101e0e7c23 */ /* 0x008fe20008000013 */
[----:B------:R-:W-:-:S04]  /*16d0*/  I2FP.F32.U32 R19, R8 ;  /* 0x0000000800137245 */ /* 0x000fc80000201000 */
[----:B------:R-:W-:Y:S01]  /*16e0*/  FMNMX.NAN R37, R14, 0.5, !PT ;  /* 0x3f0000000e257809 */ /* 0x000fe20007820000 */
[----:B--2---:R-:W-:-:S03]  /*16f0*/  FFMA R19, R34, -UR16, R19 ;  /* 0x8000001022137c23 */ /* 0x004fc60008000013 */
[----:B------:R-:W2:Y:S02]  /*1700*/  F2F.F64.F32 R28, R37 ;  /* 0x00000025001c7310 */ /* 0x000ea40000201800 */
[----:B------:R-:W-:-:S06]  /*1710*/  FMNMX.NAN R45, R19, 0.5, !PT ;  /* 0x3f000000132d7809 */ /* 0x000fcc0007820000 */
[----:B------:R-:W3:Y:S01]  /*1720*/  F2F.F64.F32 R18, R45 ;  /* 0x0000002d00127310 */ /* 0x000ee20000201800 */
[C---:B--2---:R-:W-:Y:S01]  /*1730*/  DSETP.GEU.AND P6, PT, R26.reuse, R28, PT ;  /* 0x0000001c1a00722a */ /* 0x044fe20003fce000 */
[----:B------:R-:W2:Y:S05]  /*1740*/  LDC.64 R28, c[0x0][0x390] ;  /* 0x0000e400ff1c7b82 */ /* 0x000eaa0000000a00 */
[----:B-1----:R-:W-:Y:S01]  /*1750*/  FSEL R14, R20, R37, !P6 ;  /* 0x00000025140e7208 */ /* 0x002fe20007000000 */
[----:B---3--:R-:W-:-:S03]  /*1760*/  DSETP.GEU.AND P6, PT, R26, R18, PT ;  /* 0x000000121a00722a */ /* 0x008fc60003fce000 */
        /* <DEDUP_REMOVED lines=14> */
[C---:B------:R-:W-:Y:S02]  /*1850*/  FADD R14, -R37.reuse, 1 ;  /* 0x3f800000250e7421 */ /* 0x040fe40000000100 */
[----:B------:R-:W-:Y:S02]  /*1860*/  FADD R34, -R36, 1 ;  /* 0x3f80000024227421 */ /* 0x000fe40000000100 */
[C---:B------:R-:W-:Y:S02]  /*1870*/  FMUL R45, R14.reuse, R36 ;  /* 0x000000240e2d7220 */ /* 0x040fe40000400000 */
[-C--:B------:R-:W-:Y:S01]  /*1880*/  FMUL R35, R14, R34.reuse ;  /* 0x000000220e237220 */ /* 0x080fe20000400000 */
        /* <DEDUP_REMOVED lines=10> */
.L_x_790:
[----:B------:R-:W-:Y:S05]  /*1930*/  BSYNC.RECONVERGENT B1 ;  /* 0x0000000000017941 */ /* 0x000fea0003800200 */
.L_x_789:
[----:B------:R-:W-:Y:S04]  /*1940*/  BSSY.RECONVERGENT B1, `(.L_x_791) ;  /* 0x0000038000017945 */ /* 0x000fe80003800200 */
[----:B------:R-:W-:Y:S05]  /*1950*/  @P5 BRA `(.L_x_792) ;  /* 0x0000000000d85947 */ /* 0x000fea0003800000 */
[----:B------:R-:W4:Y:S01]  /*1960*/  LDCU.64 UR4, c[0x0][0x398] ;  /* 0x00007300ff0477ac */ /* 0x000f220008000a00 */
[----:B--2---:R-:W-:Y:S01]  /*1970*/  IMAD R14, R7, R4, R7 ;  /* 0x00000004070e7224 */ /* 0x004fe200078e0207 */
[----:B------:R-:W2:Y:S04]  /*1980*/  LDCU.64 UR10, c[0x0][0x3a0] ;  /* 0x00007400ff0a77ac */ /* 0x000ea80008000a00 */
[----:B------:R-:W-:-:S04]  /*1990*/  IADD3 R19, P5, PT, R9, R14, RZ ;  /* 0x0000000e09137210 */ /* 0x000fc80007fbe0ff */
[----:B------:R-:W-:Y:S01]  /*19a0*/  LEA.HI.X.SX32 R14, R14, R43, 0x1, P5 ;  /* 0x0000002b0e0e7211 */ /* 0x000fe200028f0eff */
[----:B------:R-:W-:-:S03]  /*19b0*/  IMAD.SHL.U32 R18, R19, 0x4, RZ ;  /* 0x0000000413127824 */ /* 0x000fc600078e00ff */
[----:B------:R-:W-:Y:S02]  /*19c0*/  SHF.L.U64.HI R14, R19, 0x2, R14 ;  /* 0x00000002130e7819 */ /* 0x000fe4000001020e */
[C---:B----4-:R-:W-:Y:S02]  /*19d0*/  IADD3 R28, P5, PT, R18.reuse, UR4, RZ ;  /* 0x00000004121c7c10 */ /* 0x050fe4000ffbe0ff */
[----:B--2---:R-:W-:Y:S02]  /*19e0*/  IADD3 R18, P6, PT, R18, UR10, RZ ;  /* 0x0000000a12127c10 */ /* 0x004fe4000ffde0ff */
[C---:B------:R-:W-:Y:S02]  /*19f0*/  IADD3.X R29, PT, PT, R14.reuse, UR5, RZ, P5, !PT ;  /* 0x000000050e1d7c10 */ /* 0x040fe4000affe4ff */
[----:B------:R-:W-:-:S03]  /*1a00*/  IADD3.X R19, PT, PT, R14, UR11, RZ, P6, !PT ;  /* 0x0000000b0e137c10 */ /* 0x000fc6000b7fe4ff */
[----:B------:R-:W2:Y:S04]  /*1a10*/  LDG.E R28, desc[UR12][R28.64+0x4] ;  /* 0x0000040c1c1c7981 */ /* 0x000ea8000c1e1900 */
[----:B------:R-:W3:Y:S01]  /*1a20*/  LDG.E R18, desc[UR12][R18.64+0x4] ;  /* 0x0000040c12127981 */ /* 0x000ee2000c1e1900 */
[----:B------:R-:W-:Y:S01]  /*1a30*/  VIADD R31, R9, 0x1 ;  /* 0x00000001091f7836 */ /* 0x000fe20000000000 */
[----:B------:R-:W-:-:S04]  /*1a40*/  I2FP.F32.U32 R35, R8 ;  /* 0x0000000800237245 */ /* 0x000fc80000201000 */
[----:B------:R-:W-:-:S05]  /*1a50*/  I2FP.F32.U32 R31, R31 ;  /* 0x0000001f001f7245 */ /* 0x000fca0000201000 */
        /* <DEDUP_REMOVED lines=38> */
.L_x_792:
[----:B------:R-:W-:Y:S05]  /*1cc0*/  BSYNC.RECONVERGENT B1 ;  /* 0x0000000000017941 */ /* 0x000fea0003800200 */
.L_x_791:
[C---:B------:R-:W-:Y:S01]  /*1cd0*/  ISETP.GE.OR P3, PT, R4.reuse, UR14, P3 ;  /* 0x0000000e04007c0c */ /* 0x040fe20009f66670 */
[----:B------:R-:W-:Y:S01]  /*1ce0*/  BSSY.RECONVERGENT B1, `(.L_x_793) ;  /* 0x000003c000017945 */ /* 0x000fe20003800200 */
[C---:B------:R-:W-:Y:S01]  /*1cf0*/  ISETP.LT.OR P5, PT, R4.reuse, RZ, !P1 ;  /* 0x000000ff0400720c */ /* 0x040fe20004fa1670 */
[C---:B--2-4-:R-:W-:Y:S01]  /*1d00*/  VIADD R14, R4.reuse, 0x2 ;  /* 0x00000002040e7836 */ /* 0x054fe20000000000 */
[----:B------:R-:W-:Y:S02]  /*1d10*/  ISETP.LT.OR P4, PT, R9, RZ, !P4 ;  /* 0x000000ff0900720c */ /* 0x000fe40006781670 */
[----:B------:R-:W-:-:S07]  /*1d20*/  ISETP.GE.OR P5, PT, R4, UR14, P5 ;  /* 0x0000000e04007c0c */ /* 0x000fce000afa6670 */
[----:B------:R-:W-:Y:S06]  /*1d30*/  @P3 BRA `(.L_x_794) ;  /* 0x0000000000d83947 */ /* 0x000fec0003800000 */
[----:B------:R-:W2:Y:S01]  /*1d40*/  LDCU.64 UR4, c[0x0][0x398] ;  /* 0x00007300ff0477ac */ /* 0x000ea20008000a00 */
[----:B------:R-:W-:Y:S01]  /*1d50*/  IMAD R18, R7, R4, R7 ;  /* 0x0000000407127224 */ /* 0x000fe200078e0207 */
[----:B------:R-:W4:Y:S04]  /*1d60*/  LDCU.64 UR10, c[0x0][0x3a0] ;  /* 0x00007400ff0a77ac */ /* 0x000f280008000a00 */
[----:B------:R-:W-:-:S04]  /*1d70*/  IADD3 R19, P3, PT, R9, R18, RZ ;  /* 0x0000001209137210 */ /* 0x000fc80007f7e0ff */
[----:B------:R-:W-:Y:S02]  /*1d80*/  LEA.HI.X.SX32 R18, R18, R43, 0x1, P3 ;  /* 0x0000002b12127211 */ /* 0x000fe400018f0eff */
[C---:B---3--:R-:W-:Y:S02]  /*1d90*/  SHF.L.U32 R24, R19.reuse, 0x2, RZ ;  /* 0x0000000213187819 */ /* 0x048fe400000006ff */
[----:B------:R-:W-:Y:S02]  /*1da0*/  SHF.L.U64.HI R19, R19, 0x2, R18 ;  /* 0x0000000213137819 */ /* 0x000fe40000010212 */
[C---:B--2---:R-:W-:Y:S02]  /*1db0*/  IADD3 R28, P3, PT, R24.reuse, UR4, RZ ;  /* 0x00000004181c7c10 */ /* 0x044fe4000ff7e0ff */
[----:B----4-:R-:W-:Y:S02]  /*1dc0*/  IADD3 R18, P6, PT, R24, UR10, RZ ;  /* 0x0000000a18127c10 */ /* 0x010fe4000ffde0ff */
[----:B------:R-:W-:-:S02]  /*1dd0*/  IADD3.X R29, PT, PT, R19, UR5, RZ, P3, !PT ;  /* 0x00000005131d7c10 */ /* 0x000fc40009ffe4ff */
        /* <DEDUP_REMOVED lines=44> */
.L_x_794:
[----:B------:R-:W-:Y:S05]  /*20a0*/  BSYNC.RECONVERGENT B1 ;  /* 0x0000000000017941 */ /* 0x000fea0003800200 */
.L_x_793:
[----:B------:R-:W-:Y:S04]  /*20b0*/  BSSY.RECONVERGENT B1, `(.L_x_795) ;  /* 0x0000037000017945 */ /* 0x000fe80003800200 */
[----:B------:R-:W-:Y:S05]  /*20c0*/  @P5 BRA `(.L_x_796) ;  /* 0x0000000000d45947 */ /* 0x000fea0003800000 */
[----:B------:R-:W4:Y:S01]  /*20d0*/  LDCU.64 UR4, c[0x0][0x398] ;  /* 0x00007300ff0477ac */ /* 0x000f220008000a00 */
[----:B------:R-:W-:Y:S01]  /*20e0*/  IMAD R18, R7, R4, R7 ;  /* 0x0000000407127224 */ /* 0x000fe200078e0207 */
[----:B------:R-:W5:Y:S04]  /*20f0*/  LDCU.64 UR10, c[0x0][0x3a0] ;  /* 0x00007400ff0a77ac */ /* 0x000f680008000a00 */
[----:B------:R-:W-:-:S04]  /*2100*/  IADD3 R19, P3, PT, R9, R18, RZ ;  /* 0x0000001209137210 */ /* 0x000fc80007f7e0ff */
[----:B------:R-:W-:Y:S01]  /*2110*/  LEA.HI.X.SX32 R18, R18, R43, 0x1, P3 ;  /* 0x0000002b12127211 */ /* 0x000fe200018f0eff */
[----:B--23--:R-:W-:-:S03]  /*2120*/  IMAD.SHL.U32 R24, R19, 0x4, RZ ;  /* 0x0000000413187824 */ /* 0x00cfc600078e00ff */
[----:B------:R-:W-:Y:S02]  /*2130*/  SHF.L.U64.HI R19, R19, 0x2, R18 ;  /* 0x0000000213137819 */ /* 0x000fe40000010212 */
[C---:B----4-:R-:W-:Y:S02]  /*2140*/  IADD3 R28, P3, PT, R24.reuse, UR4, RZ ;  /* 0x00000004181c7c10 */ /* 0x050fe4000ff7e0ff */
[----:B-----5:R-:W-:Y:S02]  /*2150*/  IADD3 R18, P5, PT, R24, UR10, RZ ;  /* 0x0000000a18127c10 */ /* 0x020fe4000ffbe0ff */
[C---:B------:R-:W-:Y:S02]  /*2160*/  IADD3.X R29, PT, PT, R19.reuse, UR5, RZ, P3, !PT ;  /* 0x00000005131d7c10 */ /* 0x040fe40009ffe4ff */
[----:B------:R-:W-:-:S03]  /*2170*/  IADD3.X R19, PT, PT, R19, UR11, RZ, P5, !PT ;  /* 0x0000000b13137c10 */ /* 0x000fc6000affe4ff */
        /* <DEDUP_REMOVED lines=42> */
.L_x_796:
[----:B------:R-:W-:Y:S05]  /*2420*/  BSYNC.RECONVERGENT B1 ;  /* 0x0000000000017941 */ /* 0x000fea0003800200 */
.L_x_795:
[C---:B------:R-:W-:Y:S01]  /*2430*/  ISETP.LT.OR P3, PT, R4.reuse, -0x1, !P2 ;  /* 0xffffffff0400780c */ /* 0x040fe20005761670 */
[----:B----4-:R-:W-:Y:S01]  /*2440*/  VIADD R22, R4, 0x3 ;  /* 0x0000000304167836 */ /* 0x010fe20000000000 */
[----:B------:R-:W-:Y:S01]  /*2450*/  ISETP.GE.OR P6, PT, R9, UR14, P4 ;  /* 0x0000000e09007c0c */ /* 0x000fe2000a7c6670 */
[----:B------:R-:W-:Y:S01]  /*2460*/  BSSY.RECONVERGENT B1, `(.L_x_797) ;  /* 0x000003b000017945 */ /* 0x000fe20003800200 */
[----:B------:R-:W-:Y:S02]  /*2470*/  ISETP.GT.OR P3, PT, R14, UR14, P3 ;  /* 0x0000000e0e007c0c */ /* 0x000fe40009f64670 */
[C---:B------:R-:W-:Y:S02]  /*2480*/  ISETP.LT.OR P2, PT, R4.reuse, -0x2, !P2 ;  /* 0xfffffffe0400780c */ /* 0x040fe40005741670 */
[C---:B------:R-:W-:Y:S02]  /*2490*/  ISETP.LT.OR P4, PT, R4.reuse, -0x1, !P0 ;  /* 0xffffffff0400780c */ /* 0x040fe40004781670 */
[----:B------:R-:W-:-:S02]  /*24a0*/  ISETP.LT.OR P5, PT, R4, -0x1, !P1 ;  /* 0xffffffff0400780c */ /* 0x000fc40004fa1670 */
[----:B------:R-:W-:Y:S02]  /*24b0*/  ISETP.GT.OR P6, PT, R14, UR14, P6 ;  /* 0x0000000e0e007c0c */ /* 0x000fe4000b7c4670 */
[----:B------:R-:W-:Y:S02]  /*24c0*/  ISETP.GT.OR P2, PT, R22, UR14, P2 ;  /* 0x0000000e16007c0c */ /* 0x000fe40009744670 */
[C---:B------:R-:W-:Y:S02]  /*24d0*/  ISETP.GT.OR P4, PT, R14.reuse, UR14, P4 ;  /* 0x0000000e0e007c0c */ /* 0x040fe4000a784670 */
[----:B------:R-:W-:Y:S01]  /*24e0*/  ISETP.GT.OR P5, PT, R14, UR14, P5 ;  /* 0x0000000e0e007c0c */ /* 0x000fe2000afa4670 */
[----:B------:R-:W-:-:S12]  /*24f0*/  @P3 BRA `(.L_x_798) ;  /* 0x0000000000c43947 */ /* 0x000fd80003800000 */
[----:B------:R-:W4:Y:S01]  /*2500*/  LDC.64 R28, c[0x0][0x398] ;  /* 0x0000e600ff1c7b82 */ /* 0x000f220000000a00 */
[----:B--23--:R-:W-:-:S05]  /*2510*/  IMAD R24, R7, R4, R9 ;  /* 0x0000000407187224 */ /* 0x00cfca00078e0209 */
[----:B------:R-:W-:Y:S02]  /*2520*/  IADD3 R35, PT, PT, R7, R24, R7 ;  /* 0x0000001807237210 */ /* 0x000fe40007ffe007 */
[----:B------:R-:W2:Y:S03]  /*2530*/  LDC.64 R18, c[0x0][0x3a0] ;  /* 0x0000e800ff127b82 */ /* 0x000ea60000000a00 */
[----:B----4-:R-:W-:-:S06]  /*2540*/  IMAD.WIDE R30, R35, 0x4, R28 ;  /* 0x00000004231e7825 */ /* 0x010fcc00078e021c */
        /* <DEDUP_REMOVED lines=24> */
[----:B------:R5:W4:Y:S01]  /*26d0*/  LDG.E R35, desc[UR12][R18.64+0x4] ;  /* 0x0000040c12237981 */ /* 0x000b22000c1e1900 */
[----:B------:R-:W-:Y:S02]  /*26e0*/  I2FP.F32.S32 R37, R36 ;  /* 0x0000002400257245 */ /* 0x000fe40000201400 */
[----:B------:R-:W-:-:S03]  /*26f0*/  I2FP.F32.S32 R38, R38 ;  /* 0x0000002600267245 */ /* 0x000fc60000201400 */
[----:B------:R-:W-:Y:S02]  /*2700*/  FADD R37, R24, -R37 ;  /* 0x8000002518257221 */ /* 0x000fe40000000000 */
[----:B------:R-:W-:Y:S02]  /*2710*/  FADD R38, R31, -R38 ;  /* 0x800000261f267221 */ /* 0x000fe40000000000 */
[C---:B------:R-:W-:Y:S02]  /*2720*/  FADD R24, -R37.reuse, 1 ;  /* 0x3f80000025187421 */ /* 0x040fe40000000100 */
[----:B------:R-:W-:Y:S02]  /*2730*/  FADD R31, -R38, 1 ;  /* 0x3f800000261f7421 */ /* 0x000fe40000000100 */
[CC--:B-1----:R-:W-:Y:S02]  /*2740*/  FMUL R29, R24.reuse, R38.reuse ;  /* 0x00000026181d7220 */ /* 0x0c2fe40000400000 */
[-C--:B------:R-:W-:Y:S01]  /*2750*/  FMUL R45, R24, R31.reuse ;  /* 0x0000001f182d7220 */ /* 0x080fe20000400000 */
[C---:B------:R-:W-:Y:S01]  /*2760*/  FMUL R31, R37.reuse, R31 ;  /* 0x0000001f251f7220 */ /* 0x040fe20000400000 */
[----:B------:R-:W-:Y:S01]  /*2770*/  FMUL R38, R37, R38 ;  /* 0x0000002625267220 */ /* 0x000fe20000400000 */
[----:B-----5:R-:W-:Y:S01]  /*2780*/  LEA R18, R10, R41, 0x2 ;  /* 0x000000290a127211 */ /* 0x020fe200078e10ff */
[----:B--2---:R-:W-:Y:S01]  /*2790*/  FMUL R30, R45, R30 ;  /* 0x0000001e2d1e7220 */ /* 0x004fe20000400000 */
[----:B---3--:R-:W-:Y:S01]  /*27a0*/  FMUL R34, R31, R34 ;  /* 0x000000221f227220 */ /* 0x008fe20000400000 */
[----:B----4-:R-:W-:-:S03]  /*27b0*/  FMUL R32, R29, R32 ;  /* 0x000000201d207220 */ /* 0x010fc60000400000 */
[----:B------:R4:W-:Y:S01]  /*27c0*/  STS [R23], R30 ;  /* 0x0000001e17007388 */ /* 0x0009e20000000800 */
[----:B------:R-:W-:-:S03]  /*27d0*/  FMUL R35, R38, R35 ;  /* 0x0000002326237220 */ /* 0x000fc60000400000 */
[----:B------:R4:W-:Y:S04]  /*27e0*/  STS [R33], R32 ;  /* 0x0000002021007388 */ /* 0x0009e80000000800 */
[----:B------:R4:W-:Y:S04]  /*27f0*/  STS [R41], R34 ;  /* 0x0000002229007388 */ /* 0x0009e80000000800 */
[----:B------:R4:W-:Y:S02]  /*2800*/  STS [R18], R35 ;  /* 0x0000002312007388 */ /* 0x0009e40000000800 */
.L_x_798:
[----:B------:R-:W-:Y:S05]  /*2810*/  BSYNC.RECONVERGENT B1 ;  /* 0x0000000000017941 */ /* 0x000fea0003800200 */
.L_x_797:
[----:B------:R-:W-:Y:S04]  /*2820*/  BSSY.RECONVERGENT B1, `(.L_x_799) ;  /* 0x000003a000017945 */ /* 0x000fe80003800200 */
[----:B------:R-:W-:Y:S05]  /*2830*/  @P6 BRA `(.L_x_800) ;  /* 0x0000000000e06947 */ /* 0x000fea0003800000 */
[C---:B----4-:R-:W-:Y:S01]  /*2840*/  IMAD R18, R7.reuse, R4, R7 ;  /* 0x0000000407127224 */ /* 0x050fe200078e0207 */
[----:B------:R-:W4:Y:S03]  /*2850*/  LDCU.64 UR4, c[0x0][0x398] ;  /* 0x00007300ff0477ac */ /* 0x000f260008000a00 */
[----:B------:R-:W-:Y:S01]  /*2860*/  IMAD.IADD R18, R7, 0x1, R18 ;  /* 0x0000000107127824 */ /* 0x000fe200078e0212 */
[----:B------:R-:W5:Y:S04]  /*2870*/  LDCU.64 UR10, c[0x0][0x3a0] ;  /* 0x00007400ff0a77ac */ /* 0x000f680008000a00 */
[----:B------:R-:W-:-:S04]  /*2880*/  IADD3 R19, P3, PT, R9, R18, RZ ;  /* 0x0000001209137210 */ /* 0x000fc80007f7e0ff */
[----:B--23--:R-:W-:Y:S01]  /*2890*/  LEA.HI.X.SX32 R24, R18, R43, 0x1, P3 ;  /* 0x0000002b12187211 */ /* 0x00cfe200018f0eff */
[----:B------:R-:W-:-:S03]  /*28a0*/  IMAD.SHL.U32 R18, R19, 0x4, RZ ;  /* 0x0000000413127824 */ /* 0x000fc600078e00ff */
[----:B------:R-:W-:Y:S02]  /*28b0*/  SHF.L.U64.HI R19, R19, 0x2, R24 ;  /* 0x0000000213137819 */ /* 0x000fe40000010218 */
[C---:B----4-:R-:W-:Y:S02]  /*28c0*/  IADD3 R28, P3, PT, R18.reuse, UR4, RZ ;  /* 0x00000004121c7c10 */ /* 0x050fe4000ff7e0ff */
[----:B-----5:R-:W-:Y:S02]  /*28d0*/  IADD3 R18, P6, PT, R18, UR10, RZ ;  /* 0x0000000a12127c10 */ /* 0x020fe4000ffde0ff */
        /* <DEDUP_REMOVED lines=14> */
[----:B---3--:R-:W-:-:S02]  /*29c0*/  DSETP.GEU.AND P3, PT, R26, R34, PT ;  /* 0x000000221a00722a */ /* 0x008fc40003f6e000 */
[----:B----4-:R-:W-:-:S04]  /*29d0*/  DSETP.GEU.AND P6, PT, R26, R30, PT ;  /* 0x0000001e1a00722a */ /* 0x010fc80003fce000 */
        /* <DEDUP_REMOVED lines=25> */
[----:B------:R1:W-:Y:S01]  /*2b70*/  STS [R23+0x4], R24 ;  /* 0x0000041817007388 */ /* 0x0003e20000000800 */
[----:B------:R-:W-:-:S03]  /*2b80*/  FMUL R35, R38, R35 ;  /* 0x0000002326237220 */ /* 0x000fc60000400000 */
[----:B------:R1:W-:Y:S04]  /*2b90*/  STS [R33+0x4], R32 ;  /* 0x0000042021007388 */ /* 0x0003e80000000800 */
[----:B------:R1:W-:Y:S04]  /*2ba0*/  STS [R41+0x4], R34 ;  /* 0x0000042229007388 */ /* 0x0003e80000000800 */
[----:B------:R1:W-:Y:S02]  /*2bb0*/  STS [R18+0x4], R35 ;  /* 0x0000042312007388 */ /* 0x0003e40000000800 */
.L_x_800:
[----:B------:R-:W-:Y:S05]  /*2bc0*/  BSYNC.RECONVERGENT B1 ;  /* 0x0000000000017941 */ /* 0x000fea0003800200 */
.L_x_799:
[----:B------:R-:W-:Y:S04]  /*2bd0*/  BSSY.RECONVERGENT B1, `(.L_x_801) ;  /* 0x000003a000017945 */ /* 0x000fe80003800200 */
[----:B------:R-:W-:Y:S05]  /*2be0*/  @P4 BRA `(.L_x_802) ;  /* 0x0000000000e04947 */ /* 0x000fea0003800000 */
[C---:B-1--4-:R-:W-:Y:S01]  /*2bf0*/  IMAD R18, R7.reuse, R4, R7 ;  /* 0x0000000407127224 */ /* 0x052fe200078e0207 */
[----:B------:R-:W1:Y:S03]  /*2c00*/  LDCU.64 UR4, c[0x0][0x398] ;  /* 0x00007300ff0477ac */ /* 0x000e660008000a00 */
[----:B------:R-:W-:Y:S01]  /*2c10*/  IMAD.IADD R18, R7, 0x1, R18 ;  /* 0x0000000107127824 */ /* 0x000fe200078e0212 */
[----:B------:R-:W4:Y:S04]  /*2c20*/  LDCU.64 UR10, c[0x0][0x3a0] ;  /* 0x00007400ff0a77ac */ /* 0x000f280008000a00 */
[----:B------:R-:W-:-:S04]  /*2c30*/  IADD3 R19, P3, PT, R9, R18, RZ ;  /* 0x0000001209137210 */ /* 0x000fc80007f7e0ff */
[----:B------:R-:W-:Y:S01]  /*2c40*/  LEA.HI.X.SX32 R18, R18, R43, 0x1, P3 ;  /* 0x0000002b12127211 */ /* 0x000fe200018f0eff */
[----:B--23--:R-:W-:-:S03]  /*2c50*/  IMAD.SHL.U32 R24, R19, 0x4, RZ ;  /* 0x0000000413187824 */ /* 0x00cfc600078e00ff */
[----:B------:R-:W-:Y:S02]  /*2c60*/  SHF.L.U64.HI R19, R19, 0x2, R18 ;  /* 0x0000000213137819 */ /* 0x000fe40000010212 */
[C---:B-1----:R-:W-:Y:S02]  /*2c70*/  IADD3 R28, P3, PT, R24.reuse, UR4, RZ ;  /* 0x00000004181c7c10 */ /* 0x042fe4000ff7e0ff */
[----:B----4-:R-:W-:Y:S02]  /*2c80*/  IADD3 R18, P4, PT, R24, UR10, RZ ;  /* 0x0000000a18127c10 */ /* 0x010fe4000ff9e0ff */
        /* <DEDUP_REMOVED lines=8> */
[----:B------:R-:W1:Y:S01]  /*2d10*/  LDC.64 R28, c[0x0][0x390] ;  /* 0x0000e400ff1c7b82 */ /* 0x000e620000000a00 */
[----:B---3--:R-:W-:Y:S02]  /*2d20*/  FFMA R30, R18, -UR16, R35 ;  /* 0x80000010121e7c23 */ /* 0x008fe40008000023 */
[----:B------:R-:W-:-:S03]  /*2d30*/  FMNMX.NAN R37, R24, 0.5, !PT ;  /* 0x3f00000018257809 */ /* 0x000fc60007820000 */
[----:B------:R-:W-:Y:S01]  /*2d40*/  FMNMX.NAN R45, R30, 0.5, !PT ;  /* 0x3f0000001e2d7809 */ /* 0x000fe20007820000 */
[----:B------:R-:W2:Y:S08]  /*2d50*/  F2F.F64.F32 R34, R37 ;  /* 0x0000002500227310 */ /* 0x000eb00000201800 */
[----:B------:R-:W3:Y:S01]  /*2d60*/  F2F.F64.F32 R30, R45 ;  /* 0x0000002d001e7310 */ /* 0x000ee20000201800 */
[----:B--2---:R-:W-:-:S02]  /*2d70*/  DSETP.GEU.AND P3, PT, R26, R34, PT ;  /* 0x000000221a00722a */ /* 0x004fc40003f6e000 */
[----:B---3--:R-:W-:-:S04]  /*2d80*/  DSETP.GEU.AND P4, PT, R26, R30, PT ;  /* 0x0000001e1a00722a */ /* 0x008fc80003f8e000 */
[C---:B------:R-:W-:Y:S02]  /*2d90*/  FSEL R30, R20.reuse, R37, !P3 ;  /* 0x00000025141e7208 */ /* 0x040fe40005800000 */
[----:B------:R-:W-:Y:S02]  /*2da0*/  FSEL R31, R20, R45, !P4 ;  /* 0x0000002d141f7208 */ /* 0x000fe40006000000 */
[----:B------:R-:W-:Y:S08]  /*2db0*/  F2I.TRUNC.NTZ R36, R30 ;  /* 0x0000001e00247305 */ /* 0x000ff0000020f100 */
[----:B------:R-:W2:Y:S02]  /*2dc0*/  F2I.TRUNC.NTZ R38, R31 ;  /* 0x0000001f00267305 */ /* 0x000ea4000020f100 */
[----:B--2---:R-:W-:-:S04]  /*2dd0*/  IMAD R19, R7, R38, R36 ;  /* 0x0000002607137224 */ /* 0x004fc800078e0224 */
[----:B-1----:R-:W-:-:S05]  /*2de0*/  IMAD.WIDE R28, R19, 0x4, R28 ;  /* 0x00000004131c7825 */ /* 0x002fca00078e021c */
        /* <DEDUP_REMOVED lines=24> */
.L_x_802:
[----:B------:R-:W-:Y:S05]  /*2f70*/  BSYNC.RECONVERGENT B1 ;  /* 0x0000000000017941 */ /* 0x000fea0003800200 */
.L_x_801:
[----:B------:R-:W-:Y:S01]  /*2f80*/  BSSY.RECONVERGENT B1, `(.L_x_803) ;  /* 0x000003b000017945 */ /* 0x000fe20003800200 */
[----:B-123--:R-:W-:-:S03]  /*2f90*/  IMAD R24, R7, R4, R7 ;  /* 0x0000000407187224 */ /* 0x00efc600078e0207 */
[----:B------:R-:W-:Y:S05]  /*2fa0*/  @P5 BRA `(.L_x_804) ;  /* 0x0000000000e05947 */ /* 0x000fea0003800000 */
[C---:B----4-:R-:W-:Y:S01]  /*2fb0*/  IMAD R18, R7.reuse, R4, R7 ;  /* 0x0000000407127224 */ /* 0x050fe200078e0207 */
[----:B------:R-:W1:Y:S03]  /*2fc0*/  LDCU.64 UR4, c[0x0][0x398] ;  /* 0x00007300ff0477ac */ /* 0x000e660008000a00 */
[----:B------:R-:W-:Y:S01]  /*2fd0*/  IMAD.IADD R18, R7, 0x1, R18 ;  /* 0x0000000107127824 */ /* 0x000fe200078e0212 */
[----:B------:R-:W2:Y:S04]  /*2fe0*/  LDCU.64 UR10, c[0x0][0x3a0] ;  /* 0x00007400ff0a77ac */ /* 0x000ea80008000a00 */
[----:B------:R-:W-:-:S04]  /*2ff0*/  IADD3 R19, P3, PT, R9, R18, RZ ;  /* 0x0000001209137210 */ /* 0x000fc80007f7e0ff */
[----:B------:R-:W-:Y:S01]  /*3000*/  LEA.HI.X.SX32 R18, R18, R43, 0x1, P3 ;  /* 0x0000002b12127211 */ /* 0x000fe200018f0eff */
[----:B------:R-:W-:-:S03]  /*3010*/  IMAD.SHL.U32 R29, R19, 0x4, RZ ;  /* 0x00000004131d7824 */ /* 0x000fc600078e00ff */
[----:B------:R-:W-:Y:S02]  /*3020*/  SHF.L.U64.HI R19, R19, 0x2, R18 ;  /* 0x0000000213137819 */ /* 0x000fe40000010212 */
[C---:B-1----:R-:W-:Y:S02]  /*3030*/  IADD3 R28, P3, PT, R29.reuse, UR4, RZ ;  /* 0x000000041d1c7c10 */ /* 0x042fe4000ff7e0ff */
        /* <DEDUP_REMOVED lines=47> */
.L_x_804:
[----:B------:R-:W-:Y:S05]  /*3330*/  BSYNC.RECONVERGENT B1 ;  /* 0x0000000000017941 */ /* 0x000fea0003800200 */
.L_x_803:
[----:B------:R-:W-:Y:S01]  /*3340*/  BSSY.RECONVERGENT B1, `(.L_x_805) ;  /* 0x0000033000017945 */ /* 0x000fe20003800200 */
[----:B-1----:R-:W-:-:S03]  /*3350*/  I2FP.F32.U32 R14, R22 ;  /* 0x00000016000e7245 */ /* 0x002fc60000201000 */
[----:B------:R-:W-:Y:S05]  /*3360*/  @P2 BRA `(.L_x_806) ;  /* 0x0000000000c02947 */ /* 0x000fea0003800000 */
[----:B------:R-:W1:Y:S01]  /*3370*/  LDC.64 R28, c[0x0][0x398] ;  /* 0x0000e600ff1c7b82 */ /* 0x000e620000000a00 */
[----:B----4-:R-:W-:-:S05]  /*3380*/  IMAD R30, R7, R4, R9 ;  /* 0x00000004071e7224 */ /* 0x010fca00078e0209 */
[C---:B------:R-:W-:Y:S02]  /*3390*/  IADD3 R30, PT, PT, R7.reuse, R30, R7 ;  /* 0x0000001e071e7210 */ /* 0x040fe40007ffe007 */
[----:B------:R-:W2:Y:S03]  /*33a0*/  LDC.64 R18, c[0x0][0x3a0] ;  /* 0x0000e800ff127b82 */ /* 0x000ea60000000a00 */
[----:B------:R-:W-:-:S04]  /*33b0*/  IMAD.IADD R33, R7, 0x1, R30 ;  /* 0x0000000107217824 */ /* 0x000fc800078e021e */
[----:B-1----:R-:W-:-:S06]  /*33c0*/  IMAD.WIDE R30, R33, 0x4, R28 ;  /* 0x00000004211e7825 */ /* 0x002fcc00078e021c */
[----:B------:R-:W3:Y:S01]  /*33d0*/  LDG.E R30, desc[UR12][R30.64] ;  /* 0x0000000c1e1e7981 */ /* 0x000ee2000c1e1900 */
[----:B--2---:R-:W-:-:S06]  /*33e0*/  IMAD.WIDE R32, R33, 0x4, R18 ;  /* 0x0000000421207825 */ /* 0x004fcc00078e0212 */
[----:B------:R-:W2:Y:S01]  /*33f0*/  LDG.E R33, desc[UR12][R32.64] ;  /* 0x0000000c20217981 */ /* 0x000ea2000c1e1900 */
[----:B------:R-:W-:-:S05]  /*3400*/  I2FP.F32.U32 R19, R9 ;  /* 0x0000000900137245 */ /* 0x000fca0000201000 */
[----:B---3--:R-:W-:Y:S01]  /*3410*/  FFMA R18, R30, -UR16, R19 ;  /* 0x800000101e127c23 */ /* 0x008fe20008000013 */
[----:B--2---:R-:W-:-:S04]  /*3420*/  FFMA R19, R33, -UR16, R14 ;  /* 0x8000001021137c23 */ /* 0x004fc8000800000e */
[----:B------:R-:W-:Y:S02]  /*3430*/  FMNMX.NAN R23, R18, 0.5, !PT ;  /* 0x3f00000012177809 */ /* 0x000fe40007820000 */
[----:B------:R-:W-:Y:S02]  /*3440*/  FMNMX.NAN R35, R19, 0.5, !PT ;  /* 0x3f00000013237809 */ /* 0x000fe40007820000 */
[----:B------:R-:W1:Y:S08]  /*3450*/  F2F.F64.F32 R28, R23 ;  /* 0x00000017001c7310 */ /* 0x000e700000201800 */
[----:B------:R-:W2:Y:S01]  /*3460*/  F2F.F64.F32 R18, R35 ;  /* 0x0000002300127310 */ /* 0x000ea20000201800 */
[C---:B-1----:R-:W-:Y:S01]  /*3470*/  DSETP.GEU.AND P2, PT, R26.reuse, R28, PT ;  /* 0x0000001c1a00722a */ /* 0x042fe20003f4e000 */
[----:B------:R-:W1:Y:S01]  /*3480*/  LDC.64 R28, c[0x0][0x390] ;  /* 0x0000e400ff1c7b82 */ /* 0x000e620000000a00 */
[----:B--2---:R-:W-:-:S04]  /*3490*/  DSETP.GEU.AND P3, PT, R26, R18, PT ;  /* 0x000000121a00722a */ /* 0x004fc80003f6e000 */
        /* <DEDUP_REMOVED lines=24> */
[----:B------:R1:W-:Y:S01]  /*3620*/  STS [R21], R30 ;  /* 0x0000001e15007388 */ /* 0x0003e20000000800 */
[----:B-----5:R-:W-:-:S03]  /*3630*/  FMUL R35, R35, R32 ;  /* 0x0000002023237220 */ /* 0x020fc60000400000 */
[----:B------:R1:W-:Y:S04]  /*3640*/  STS [R25], R38 ;  /* 0x0000002619007388 */ /* 0x0003e80000000800 */
[----:B------:R1:W-:Y:S04]  /*3650*/  STS [R39], R34 ;  /* 0x0000002227007388 */ /* 0x0003e80000000800 */
[----:B------:R1:W-:Y:S02]  /*3660*/  STS [R16], R35 ;  /* 0x0000002310007388 */ /* 0x0003e40000000800 */
.L_x_806:
[----:B------:R-:W-:Y:S05]  /*3670*/  BSYNC.RECONVERGENT B1 ;  /* 0x0000000000017941 */ /* 0x000fea0003800200 */
.L_x_805:
[C---:B------:R-:W-:Y:S01]  /*3680*/  ISETP.GE.AND P2, PT, R4.reuse, -0x2, PT ;  /* 0xfffffffe0400780c */ /* 0x040fe20003f46270 */
[----:B------:R-:W2:Y:S01]  /*3690*/  LDCU.64 UR4, c[0x0][0x3a0] ;  /* 0x00007400ff0477ac */ /* 0x000ea20008000a00 */
[----:B------:R-:W-:Y:S01]  /*36a0*/  IADD3 R24, PT, PT, R7, R24, R7 ;  /* 0x0000001807187210 */ /* 0x000fe20007ffe007 */
[----:B----4-:R-:W-:Y:S01]  /*36b0*/  VIADD R23, R4, 0x3 ;  /* 0x0000000304177836 */ /* 0x010fe20000000000 */
[C---:B------:R-:W-:Y:S01]  /*36c0*/  ISETP.LT.OR P2, PT, R9.reuse, RZ, !P2 ;  /* 0x000000ff0900720c */ /* 0x040fe20005741670 */
[----:B------:R-:W3:Y:S01]  /*36d0*/  LDCU.64 UR10, c[0x0][0x398] ;  /* 0x00007300ff0a77ac */ /* 0x000ee20008000a00 */
[C---:B------:R-:W-:Y:S01]  /*36e0*/  IADD3 R18, P3, PT, R9.reuse, R24, RZ ;  /* 0x0000001809127210 */ /* 0x040fe20007f7e0ff */
[----:B------:R-:W-:Y:S01]  /*36f0*/  BSSY.RECONVERGENT B1, `(.L_x_807) ;  /* 0x0000039000017945 */ /* 0x000fe20003800200 */
[----:B------:R-:W-:Y:S02]  /*3700*/  ISETP.GE.OR P2, PT, R9, UR14, P2 ;  /* 0x0000000e09007c0c */ /* 0x000fe40009746670 */
[----:B------:R-:W-:-:S02]  /*3710*/  LEA.HI.X.SX32 R19, R24, R43, 0x1, P3 ;  /* 0x0000002b18137211 */ /* 0x000fc400018f0eff */
[----:B------:R-:W-:Y:S02]  /*3720*/  ISETP.GT.OR P2, PT, R22, UR14, P2 ;  /* 0x0000000e16007c0c */ /* 0x000fe40009744670 */
[C---:B------:R-:W-:Y:S01]  /*3730*/  SHF.L.U64.HI R19, R18.reuse, 0x2, R19 ;  /* 0x0000000212137819 */ /* 0x040fe20000010213 */
[----:B------:R-:W-:Y:S01]  /*3740*/  IMAD.SHL.U32 R18, R18, 0x4, RZ ;  /* 0x0000000412127824 */ /* 0x000fe200078e00ff */
[C---:B------:R-:W-:Y:S02]  /*3750*/  ISETP.LT.OR P0, PT, R4.reuse, -0x2, !P0 ;  /* 0xfffffffe0400780c */ /* 0x040fe40004701670 */
[----:B------:R-:W-:Y:S02]  /*3760*/  ISETP.LT.OR P3, PT, R4, -0x2, !P1 ;  /* 0xfffffffe0400780c */ /* 0x000fe40004f61670 */
[----:B--2---:R-:W-:Y:S02]  /*3770*/  IADD3 R22, P4, PT, R18, UR4, RZ ;  /* 0x0000000412167c10 */ /* 0x004fe4000ff9e0ff */
[----:B------:R-:W-:-:S02]  /*3780*/  ISETP.GT.OR P1, PT, R23, UR14, P0 ;  /* 0x0000000e17007c0c */ /* 0x000fc40008724670 */
[----:B---3--:R-:W-:Y:S02]  /*3790*/  IADD3 R18, P5, PT, R18, UR10, RZ ;  /* 0x0000000a12127c10 */ /* 0x008fe4000ffbe0ff */
[----:B------:R-:W-:Y:S02]  /*37a0*/  ISETP.GT.OR P0, PT, R23, UR14, P3 ;  /* 0x0000000e17007c0c */ /* 0x000fe40009f04670 */
[C---:B------:R-:W-:Y:S02]  /*37b0*/  IADD3.X R23, PT, PT, R19.reuse, UR5, RZ, P4, !PT ;  /* 0x0000000513177c10 */ /* 0x040fe4000a7fe4ff */
[----:B------:R-:W-:Y:S01]  /*37c0*/  IADD3.X R19, PT, PT, R19, UR11, RZ, P5, !PT ;  /* 0x0000000b13137c10 */ /* 0x000fe2000affe4ff */
[----:B------:R-:W-:Y:S08]  /*37d0*/  @P2 BRA `(.L_x_808) ;  /* 0x0000000000a82947 */ /* 0x000ff00003800000 */
[----:B------:R-:W2:Y:S04]  /*37e0*/  LDG.E R29, desc[UR12][R22.64+0x4] ;  /* 0x0000040c161d7981 */ /* 0x000ea8000c1e1900 */
[----:B------:R-:W3:Y:S01]  /*37f0*/  LDG.E R24, desc[UR12][R18.64+0x4] ;  /* 0x0000040c12187981 */ /* 0x000ee2000c1e1900 */
[----:B------:R-:W-:-:S04]  /*3800*/  IADD3 R31, PT, PT, R9, 0x1, RZ ;  /* 0x00000001091f7810 */ /* 0x000fc80007ffe0ff */
[----:B------:R-:W-:Y:S01]  /*3810*/  I2FP.F32.U32 R31, R31 ;  /* 0x0000001f001f7245 */ /* 0x000fe20000201000 */
[----:B--2---:R-:W-:-:S04]  /*3820*/  FFMA R29, R29, -UR16, R14 ;  /* 0x800000101d1d7c23 */ /* 0x004fc8000800000e */
[----:B---3--:R-:W-:Y:S01]  /*3830*/  FFMA R24, R24, -UR16, R31 ;  /* 0x8000001018187c23 */ /* 0x008fe2000800001f */
[----:B------:R-:W-:-:S04]  /*3840*/  FMNMX.NAN R37, R29, 0.5, !PT ;  /* 0x3f0000001d257809 */ /* 0x000fc80007820000 */
[----:B------:R-:W-:Y:S01]  /*3850*/  FMNMX.NAN R33, R24, 0.5, !PT ;  /* 0x3f00000018217809 */ /* 0x000fe20007820000 */
[----:B------:R-:W2:Y:S08]  /*3860*/  F2F.F64.F32 R28, R37 ;  /* 0x00000025001c7310 */ /* 0x000eb00000201800 */
[----:B-1----:R-:W1:Y:S01]  /*3870*/  F2F.F64.F32 R30, R33 ;  /* 0x00000021001e7310 */ /* 0x002e620000201800 */
[----:B--2---:R-:W-:-:S06]  /*3880*/  DSETP.GEU.AND P3, PT, R26, R28, PT ;  /* 0x0000001c1a00722a */ /* 0x004fcc0003f6e000 */
[C---:B------:R-:W-:Y:S01]  /*3890*/  FSEL R38, R20.reuse, R37, !P3 ;  /* 0x0000002514267208 */ /* 0x040fe20005800000 */
[----:B-1----:R-:W-:Y:S01]  /*38a0*/  DSETP.GEU.AND P2, PT, R26, R30, PT ;  /* 0x0000001e1a00722a */ /* 0x002fe20003f4e000 */
[----:B------:R-:W1:Y:S02]  /*38b0*/  LDC.64 R30, c[0x0][0x390] ;  /* 0x0000e400ff1e7b82 */ /* 0x000e640000000a00 */
[----:B------:R-:W-:Y:S03]  /*38c0*/  F2I.TRUNC.NTZ R40, R38 ;  /* 0x0000002600287305 */ /* 0x000fe6000020f100 */
[----:B------:R-:W-:-:S05]  /*38d0*/  FSEL R35, R20, R33, !P2 ;  /* 0x0000002114237208 */ /* 0x000fca0005000000 */
        /* <DEDUP_REMOVED lines=26> */
.L_x_808:
[----:B------:R-:W-:Y:S05]  /*3a80*/  BSYNC.RECONVERGENT B1 ;  /* 0x0000000000017941 */ /* 0x000fea0003800200 */
.L_x_807:
[----:B------:R-:W-:Y:S04]  /*3a90*/  BSSY.RECONVERGENT B1, `(.L_x_809) ;  /* 0x000002d000017945 */ /* 0x000fe80003800200 */
[----:B------:R-:W-:Y:S05]  /*3aa0*/  @P1 BRA `(.L_x_810) ;  /* 0x0000000000ac1947 */ /* 0x000fea0003800000 */
[----:B------:R-:W3:Y:S04]  /*3ab0*/  LDG.E R29, desc[UR12][R22.64+0x8] ;  /* 0x0000080c161d7981 */ /* 0x000ee8000c1e1900 */
[----:B--2---:R-:W2:Y:S01]  /*3ac0*/  LDG.E R24, desc[UR12][R18.64+0x8] ;  /* 0x0000080c12187981 */ /* 0x004ea2000c1e1900 */
[----:B------:R-:W-:-:S05]  /*3ad0*/  VIADD R31, R9, 0x2 ;  /* 0x00000002091f7836 */ /* 0x000fca0000000000 */
[----:B------:R-:W-:Y:S01]  /*3ae0*/  I2FP.F32.U32 R31, R31 ;  /* 0x0000001f001f7245 */ /* 0x000fe20000201000 */
[----:B---3--:R-:W-:-:S04]  /*3af0*/  FFMA R29, R29, -UR16, R14 ;  /* 0x800000101d1d7c23 */ /* 0x008fc8000800000e */
[----:B--2---:R-:W-:Y:S01]  /*3b00*/  FFMA R24, R24, -UR16, R31 ;  /* 0x8000001018187c23 */ /* 0x004fe2000800001f */
        /* <DEDUP_REMOVED lines=23> */
[----:B------:R-:W-:Y:S01]  /*3c80*/  FADD R35, -R36, 1 ;  /* 0x3f80000024237421 */ /* 0x000fe20000000100 */
[----:B------:R-:W-:-:S03]  /*3c90*/  FADD R43, -R37, 1 ;  /* 0x3f800000252b7421 */ /* 0x000fc60000000100 */
        /* <DEDUP_REMOVED lines=12> */
.L_x_810:
[----:B------:R-:W-:Y:S05]  /*3d60*/  BSYNC.RECONVERGENT B1 ;  /* 0x0000000000017941 */ /* 0x000fea0003800200 */
.L_x_809:
[----:B------:R-:W-:Y:S05]  /*3d70*/  @P0 BRA `(.L_x_780) ;  /* 0x0000000000a80947 */ /* 0x000fea0003800000 */
[----:B------:R-:W2:Y:S04]  /*3d80*/  LDG.E R23, desc[UR12][R22.64+0xc] ;  /* 0x00000c0c16177981 */ /* 0x000ea8000c1e1900 */
[----:B------:R-:W4:Y:S01]  /*3d90*/  LDG.E R18, desc[UR12][R18.64+0xc] ;  /* 0x00000c0c12127981 */ /* 0x000f22000c1e1900 */
[----:B------:R-:W-:-:S05]  /*3da0*/  VIADD R29, R9, 0x3 ;  /* 0x00000003091d7836 */ /* 0x000fca0000000000 */
[----:B------:R-:W-:Y:S01]  /*3db0*/  I2FP.F32.U32 R29, R29 ;  /* 0x0000001d001d7245 */ /* 0x000fe20000201000 */
[----:B--23--:R-:W-:-:S04]  /*3dc0*/  FFMA R24, R23, -UR16, R14 ;  /* 0x8000001017187c23 */ /* 0x00cfc8000800000e */
[----:B----4-:R-:W-:Y:S01]  /*3dd0*/  FFMA R14, R18, -UR16, R29 ;  /* 0x80000010120e7c23 */ /* 0x010fe2000800001d */
[----:B-1----:R-:W-:Y:S01]  /*3de0*/  FMNMX.NAN R35, R24, 0.5, !PT ;  /* 0x3f00000018237809 */ /* 0x002fe20007820000 */
[----:B------:R-:W1:Y:S03]  /*3df0*/  LDC.64 R18, c[0x0][0x390] ;  /* 0x0000e400ff127b82 */ /* 0x000e660000000a00 */
[----:B------:R-:W-:Y:S01]  /*3e00*/  FMNMX.NAN R33, R14, 0.5, !PT ;  /* 0x3f0000000e217809 */ /* 0x000fe20007820000 */
[----:B------:R-:W2:Y:S08]  /*3e10*/  F2F.F64.F32 R28, R35 ;  /* 0x00000023001c7310 */ /* 0x000eb00000201800 */
[----:B------:R-:W3:Y:S01]  /*3e20*/  F2F.F64.F32 R30, R33 ;  /* 0x00000021001e7310 */ /* 0x000ee20000201800 */
[----:B--2---:R-:W-:-:S06]  /*3e30*/  DSETP.GEU.AND P1, PT, R26, R28, PT ;  /* 0x0000001c1a00722a */ /* 0x004fcc0003f2e000 */
[----:B------:R-:W-:Y:S01]  /*3e40*/  FSEL R24, R20, R35, !P1 ;  /* 0x0000002314187208 */ /* 0x000fe20004800000 */
[----:B---3--:R-:W-:-:S03]  /*3e50*/  DSETP.GEU.AND P0, PT, R26, R30, PT ;  /* 0x0000001e1a00722a */ /* 0x008fc60003f0e000 */
[----:B0-----:R-:W-:Y:S03]  /*3e60*/  F2I.TRUNC.NTZ R26, R24 ;  /* 0x00000018001a7305 */ /* 0x001fe6000020f100 */
[----:B------:R-:W-:-:S05]  /*3e70*/  FSEL R20, R20, R33, !P0 ;  /* 0x0000002114147208 */ /* 0x000fca0004000000 */
[----:B------:R-:W0:Y:S02]  /*3e80*/  F2I.TRUNC.NTZ R14, R20 ;  /* 0x00000014000e7305 */ /* 0x000e24000020f100 */
[----:B0-----:R-:W-:-:S04]  /*3e90*/  IMAD R23, R7, R26, R14 ;  /* 0x0000001a07177224 */ /* 0x001fc800078e020e */
        /* <DEDUP_REMOVED lines=24> */
.L_x_780:
[----:B------:R-:W-:Y:S05]  /*4020*/  BSYNC.RECONVERGENT B0 ;  /* 0x0000000000007941 */ /* 0x000fea0003800200 */
.L_x_779:
[----:B----4-:R-:W-:Y:S01]  /*4030*/  VIADD R14, R4, 0x4 ;  /* 0x00000004040e7836 */ /* 0x010fe20000000000 */
[----:B-123--:R-:W-:Y:S01]  /*4040*/  MOV R16, UR8 ;  /* 0x0000000800107c02 */ /* 0x00efe20008000f00 */
[----:B------:R-:W1:Y:S01]  /*4050*/  LDCU.64 UR10, c[0x0][0x398] ;  /* 0x00007300ff0a77ac */ /* 0x000e620008000a00 */
[----:B------:R-:W-:Y:S02]  /*4060*/  BSSY.RECONVERGENT B0, `(.L_x_811) ;  /* 0x00000e8000007945 */ /* 0x000fe40003800200 */
[----:B------:R-:W-:Y:S01]  /*4070*/  ISETP.GE.AND P0, PT, R14, R7, PT ;  /* 0x000000070e00720c */ /* 0x000fe20003f06270 */
[----:B------:R-:W2:Y:S03]  /*4080*/  LDCU.64 UR18, c[0x0][0x3a0] ;  /* 0x00007400ff1277ac */ /* 0x000ea60008000a00 */
[----:B------:R-:W-:-:S13]  /*4090*/  ISETP.LT.OR P0, PT, R16, 0x5, P0 ;  /* 0x000000051000780c */ /* 0x000fda0000701670 */
[----:B-1----:R-:W-:Y:S05]  /*40a0*/  @P0 BRA `(.L_x_812) ;  /* 0x0000000c008c0947 */ /* 0x002fea0003800000 */
[----:B------:R-:W1:Y:S01]  /*40b0*/  I2F.F64 R20, UR14 ;  /* 0x0000000e00147d12 */ /* 0x000e620008201c00 */
[----:B------:R-:W-:Y:S02]  /*40c0*/  VIADD R16, R9, 0x4 ;  /* 0x0000000409107836 */ /* 0x000fe40000000000 */
[----:B------:R-:W-:Y:S02]  /*40d0*/  IMAD.U32 R18, RZ, RZ, UR9 ;  /* 0x00000009ff127e24 */ /* 0x000fe4000f8e00ff */
[----:B------:R-:W-:Y:S01]  /*40e0*/  VIADD R19, R3, 0xfffffffc ;  /* 0xfffffffc03137836 */ /* 0x000fe20000000000 */
[----:B------:R-:W-:Y:S02]  /*40f0*/  ISETP.GE.AND P0, PT, R16, R7, PT ;  /* 0x000000071000720c */ /* 0x000fe40003f06270 */
[----:B------:R-:W-:Y:S02]  /*4100*/  IADD3 R16, PT, PT, -R9, UR14, RZ ;  /* 0x0000000e09107c10 */ /* 0x000fe4000fffe1ff */
[----:B------:R-:W-:Y:S01]  /*4110*/  ISETP.GT.AND P0, PT, R18, 0x4, !P0 ;  /* 0x000000041200780c */ /* 0x000fe20004704270 */
[----:B------:R-:W-:Y:S01]  /*4120*/  IMAD.MOV.U32 R18, RZ, RZ, R14 ;  /* 0x000000ffff127224 */ /* 0x000fe200078e000e */
[----:B------:R-:W-:-:S02]  /*4130*/  VIADDMNMX.U32 R16, R16, 0xfffffffd, R19, PT ;  /* 0xfffffffd10107846 */ /* 0x000fc40003800013 */
[----:B------:R-:W-:Y:S01]  /*4140*/  MOV R19, 0x4 ;  /* 0x0000000400137802 */ /* 0x000fe20000000f00 */
[----:B-1----:R-:W-:-:S06]  /*4150*/  DADD R20, R20, 0.5 ;  /* 0x3fe0000014147429 */ /* 0x002fcc0000000000 */
[----:B------:R1:W3:Y:S05]  /*4160*/  F2F.F32.F64 R34, R20 ;  /* 0x0000001400227310 */ /* 0x0002ea0000301000 */
.L_x_822:
[----:B------:R-:W-:Y:S04]  /*4170*/  BSSY.RECONVERGENT B1, `(.L_x_813) ;  /* 0x00000d1000017945 */ /* 0x000fe80003800200 */
[----:B----4-:R-:W-:Y:S05]  /*4180*/  @!P0 BRA `(.L_x_814) ;  /* 0x0000000c003c8947 */ /* 0x010fea0003800000 */
[----:B------:R-:W-:Y:S01]  /*4190*/  ISETP.NE.AND P1, PT, R16, RZ, PT ;  /* 0x000000ff1000720c */ /* 0x000fe20003f25270 */
[----:B------:R-:W-:Y:S01]  /*41a0*/  BSSY.RECONVERGENT B2, `(.L_x_815) ;  /* 0x000008e000027945 */ /* 0x000fe20003800200 */
[----:B------:R-:W-:Y:S01]  /*41b0*/  VIADD R43, R9, 0x4 ;  /* 0x00000004092b7836 */ /* 0x000fe20000000000 */
[-C--:B0-----:R-:W-:Y:S01]  /*41c0*/  I2FP.F32.U32 R27, R18.reuse ;  /* 0x00000012001b7245 */ /* 0x081fe20000201000 */
[----:B------:R-:W-:Y:S02]  /*41d0*/  IMAD R26, R7, R18, RZ ;  /* 0x00000012071a7224 */ /* 0x000fe400078e02ff */
[----:B------:R-:W-:-:S07]  /*41e0*/  IMAD.MOV.U32 R22, RZ, RZ, 0x4 ;  /* 0x00000004ff167424 */ /* 0x000fce00078e00ff */
[----:B------:R-:W-:Y:S05]  /*41f0*/  @!P1 BRA `(.L_x_816) ;  /* 0x0000000800209947 */ /* 0x000fea0003800000 */
[----:B------:R-:W0:Y:S01]  /*4200*/  S2R R23, SR_CgaCtaId ;  /* 0x0000000000177919 */ /* 0x000e220000008800 */
[----:B------:R-:W-:Y:S01]  /*4210*/  MOV R28, 0x400 ;  /* 0x00000400001c7802 */ /* 0x000fe20000000f00 */
[----:B------:R-:W-:Y:S01]  /*4220*/  BSSY.RECONVERGENT B3, `(.L_x_816) ;  /* 0x0000085000037945 */ /* 0x000fe20003800200 */
[----:B------:R-:W-:Y:S01]  /*4230*/  IADD3 R31, PT, PT, R16, 0x1, RZ ;  /* 0x00000001101f7810 */ /* 0x000fe20007ffe0ff */
[----:B------:R-:W-:Y:S02]  /*4240*/  IMAD.MOV.U32 R30, RZ, RZ, 0x4 ;  /* 0x00000004ff1e7424 */ /* 0x000fe400078e00ff */
[----:B------:R-:W-:Y:S01]  /*4250*/  IMAD R29, R19, UR9, R6 ;  /* 0x00000009131d7c24 */ /* 0x000fe2000f8e0206 */
[----:B------:R-:W-:Y:S02]  /*4260*/  LOP3.LUT R31, R31, 0xfffffffe, RZ, 0xc0, !PT ;  /* 0xfffffffe1f1f7812 */ /* 0x000fe400078ec0ff */
[----:B0-----:R-:W-:-:S07]  /*4270*/  LEA R28, R23, R28, 0x18 ;  /* 0x0000001c171c7211 */ /* 0x001fce00078ec0ff */
.L_x_821:
[----:B0-----:R-:W0:Y:S01]  /*4280*/  LDC R32, c[0x3][RZ] ;  /* 0x00c00000ff207b82 */ /* 0x001e220000000800 */
[----:B------:R-:W-:Y:S01]  /*4290*/  ISETP.GE.AND P1, PT, R43, 0x1, PT ;  /* 0x000000012b00780c */ /* 0x000fe20003f26270 */
[----:B------:R-:W-:Y:S01]  /*42a0*/  IMAD.IADD R33, R29, 0x1, R30 ;  /* 0x000000011d217824 */ /* 0x000fe200078e021e */
[----:B------:R-:W-:Y:S01]  /*42b0*/  VIMNMX R23, PT, PT, R43, R18, !PT ;  /* 0x000000122b177248 */ /* 0x000fe20007fe0100 */
[----:B------:R-:W-:Y:S02]  /*42c0*/  BSSY.RECONVERGENT B4, `(.L_x_817) ;  /* 0x0000036000047945 */ /* 0x000fe40003800200 */
[----:B------:R-:W-:-:S05]  /*42d0*/  IMAD R33, R33, 0x4, R28 ;  /* 0x0000000421217824 */ /* 0x000fca00078e021c */
[----:B------:R-:W-:-:S05]  /*42e0*/  LEA R37, R10, R33, 0x2 ;  /* 0x000000210a257211 */ /* 0x000fca00078e10ff */
[----:B------:R-:W-:Y:S01]  /*42f0*/  IMAD R35, R10, 0x4, R37 ;  /* 0x000000040a237824 */ /* 0x000fe200078e0225 */
[----:B0-----:R-:W-:-:S13]  /*4300*/  ISETP.GT.OR P1, PT, R23, R32, !P1 ;  /* 0x000000201700720c */ /* 0x001fda0004f24670 */
[----:B------:R-:W-:Y:S05]  /*4310*/  @P1 BRA `(.L_x_818) ;  /* 0x0000000000c01947 */ /* 0x000fea0003800000 */
[----:B------:R-:W0:Y:S01]  /*4320*/  LDC.64 R22, c[0x0][0x398] ;  /* 0x0000e600ff167b82 */ /* 0x000e220000000a00 */
[----:B------:R-:W-:-:S07]  /*4330*/  IMAD.IADD R41, R26, 0x1, R43 ;  /* 0x000000011a297824 */ /* 0x000fce00078e022b */
[----:B------:R-:W4:Y:S01]  /*4340*/  LDC.64 R24, c[0x0][0x3a0] ;  /* 0x0000e800ff187b82 */ /* 0x000f220000000a00 */
[----:B0-----:R-:W-:-:S06]  /*4350*/  IMAD.WIDE R38, R41, 0x4, R22 ;  /* 0x0000000429267825 */ /* 0x001fcc00078e0216 */
[----:B------:R-:W5:Y:S01]  /*4360*/  LDG.E R38, desc[UR12][R38.64] ;  /* 0x0000000c26267981 */ /* 0x000f62000c1e1900 */
[----:B----4-:R-:W-:-:S06]  /*4370*/  IMAD.WIDE R40, R41, 0x4, R24 ;  /* 0x0000000429287825 */ /* 0x010fcc00078e0218 */
[----:B------:R-:W4:Y:S01]  /*4380*/  LDG.E R40, desc[UR12][R40.64] ;  /* 0x0000000c28287981 */ /* 0x000f22000c1e1900 */
[----:B------:R-:W-:Y:S01]  /*4390*/  I2FP.F32.U32 R43, R43 ;  /* 0x0000002b002b7245 */ /* 0x000fe20000201000 */
[----:B---3--:R-:W-:Y:S04]  /*43a0*/  F2F.F32.F64 R34, R20 ;  /* 0x0000001400227310 */ /* 0x008fe80000301000 */
[----:B-----5:R-:W-:Y:S01]  /*43b0*/  FFMA R43, R38, -UR16, R43 ;  /* 0x80000010262b7c23 */ /* 0x020fe2000800002b */
[----:B----4-:R-:W-:-:S04]  /*43c0*/  FFMA R24, R40, -UR16, R27 ;  /* 0x8000001028187c23 */ /* 0x010fc8000800001b */
[----:B------:R-:W-:Y:S02]  /*43d0*/  FMNMX.NAN R43, R43, 0.5, !PT ;  /* 0x3f0000002b2b7809 */ /* 0x000fe40007820000 */
[----:B------:R-:W-:Y:S02]  /*43e0*/  FMNMX.NAN R45, R24, 0.5, !PT ;  /* 0x3f000000182d7809 */ /* 0x000fe40007820000 */
[----:B------:R-:W0:Y:S08]  /*43f0*/  F2F.F64.F32 R22, R43 ;  /* 0x0000002b00167310 */ /* 0x000e300000201800 */
[----:B------:R-:W3:Y:S01]  /*4400*/  F2F.F64.F32 R24, R45 ;  /* 0x0000002d00187310 */ /* 0x000ee20000201800 */
[C---:B0-----:R-:W-:Y:S01]  /*4410*/  DSETP.GEU.AND P1, PT, R20.reuse, R22, PT ;  /* 0x000000161400722a */ /* 0x041fe20003f2e000 */
[----:B------:R-:W0:Y:S01]  /*4420*/  LDC.64 R22, c[0x0][0x390] ;  /* 0x0000e400ff167b82 */ /* 0x000e220000000a00 */
[----:B---3--:R-:W-:-:S04]  /*4430*/  DSETP.GEU.AND P2, PT, R20, R24, PT ;  /* 0x000000181400722a */ /* 0x008fc80003f4e000 */
[C---:B------:R-:W-:Y:S02]  /*4440*/  FSEL R39, R34.reuse, R43, !P1 ;  /* 0x0000002b22277208 */ /* 0x040fe40004800000 */
[----:B------:R-:W-:Y:S02]  /*4450*/  FSEL R38, R34, R45, !P2 ;  /* 0x0000002d22267208 */ /* 0x000fe40005000000 */
[----:B------:R-:W-:Y:S08]  /*4460*/  F2I.TRUNC.NTZ R40, R39 ;  /* 0x0000002700287305 */ /* 0x000ff0000020f100 */
[----:B------:R-:W3:Y:S02]  /*4470*/  F2I.TRUNC.NTZ R36, R38 ;  /* 0x0000002600247305 */ /* 0x000ee4000020f100 */
[----:B---3--:R-:W-:-:S04]  /*4480*/  IMAD R25, R7, R36, R40 ;  /* 0x0000002407197224 */ /* 0x008fc800078e0228 */
[----:B0-----:R-:W-:-:S05]  /*4490*/  IMAD.WIDE R22, R25, 0x4, R22 ;  /* 0x0000000419167825 */ /* 0x001fca00078e0216 */
[----:B------:R-:W3:Y:S01]  /*44a0*/  LDG.E R41, desc[UR12][R22.64] ;  /* 0x0000000c16297981 */ /* 0x000ee2000c1e1900 */
[----:B------:R-:W-:-:S03]  /*44b0*/  IMAD.WIDE R24, R7, 0x4, R22 ;  /* 0x0000000407187825 */ /* 0x000fc600078e0216 */
[----:B------:R0:W4:Y:S04]  /*44c0*/  LDG.E R42, desc[UR12][R22.64+0x4] ;  /* 0x0000040c162a7981 */ /* 0x000128000c1e1900 */
[----:B------:R-:W5:Y:S04]  /*44d0*/  LDG.E R43, desc[UR12][R24.64] ;  /* 0x0000000c182b7981 */ /* 0x000f68000c1e1900 */
[----:B------:R-:W2:Y:S01]  /*44e0*/  LDG.E R44, desc[UR12][R24.64+0x4] ;  /* 0x0000040c182c7981 */ /* 0x000ea2000c1e1900 */
        /* <DEDUP_REMOVED lines=10> */
[----:B0-----:R-:W-:Y:S02]  /*4590*/  IMAD R23, R10, 0x4, R35 ;  /* 0x000000040a177824 */ /* 0x001fe400078e0223 */
[----:B---3--:R-:W-:Y:S01]  /*45a0*/  FMUL R38, R38, R41 ;  /* 0x0000002926267220 */ /* 0x008fe20000400000 */
[----:B----4-:R-:W-:Y:S01]  /*45b0*/  FMUL R42, R39, R42 ;  /* 0x0000002a272a7220 */ /* 0x010fe20000400000 */
[----:B-----5:R-:W-:-:S03]  /*45c0*/  FMUL R36, R36, R43 ;  /* 0x0000002b24247220 */ /* 0x020fc60000400000 */
[----:B------:R0:W-:Y:S01]  /*45d0*/  STS [R33], R38 ;  /* 0x0000002621007388 */ /* 0x0001e20000000800 */
[----:B--2---:R-:W-:-:S03]  /*45e0*/  FMUL R44, R45, R44 ;  /* 0x0000002c2d2c7220 */ /* 0x004fc60000400000 */
[----:B------:R0:W-:Y:S04]  /*45f0*/  STS [R37], R36 ;  /* 0x0000002425007388 */ /* 0x0001e80000000800 */
[----:B------:R0:W-:Y:S04]  /*4600*/  STS [R35], R42 ;  /* 0x0000002a23007388 */ /* 0x0001e80000000800 */
[----:B------:R0:W-:Y:S02]  /*4610*/  STS [R23], R44 ;  /* 0x0000002c17007388 */ /* 0x0001e40000000800 */
.L_x_818:
[----:B--2---:R-:W-:Y:S05]  /*4620*/  BSYNC.RECONVERGENT B4 ;  /* 0x0000000000047941 */ /* 0x004fea0003800200 */
.L_x_817:
[----:B0-----:R-:W-:Y:S01]  /*4630*/  IADD3 R36, PT, PT, R9, R30, RZ ;  /* 0x0000001e09247210 */ /* 0x001fe20007ffe0ff */
[----:B------:R-:W-:Y:S04]  /*4640*/  BSSY.RECONVERGENT B4, `(.L_x_819) ;  /* 0x000003c000047945 */ /* 0x000fe80003800200 */
[----:B------:R-:W-:-:S05]  /*4650*/  VIADD R23, R36, 0x1 ;  /* 0x0000000124177836 */ /* 0x000fca0000000000 */
[C---:B------:R-:W-:Y:S02]  /*4660*/  ISETP.GE.AND P1, PT, R23.reuse, 0x1, PT ;  /* 0x000000011700780c */ /* 0x040fe40003f26270 */
[----:B------:R-:W-:-:S04]  /*4670*/  VIMNMX R25, PT, PT, R23, R18, !PT ;  /* 0x0000001217197248 */ /* 0x000fc80007fe0100 */
[----:B------:R-:W-:-:S13]  /*4680*/  ISETP.GT.OR P1, PT, R25, R32, !P1 ;  /* 0x000000201900720c */ /* 0x000fda0004f24670 */
[----:B------:R-:W-:Y:S05]  /*4690*/  @P1 BRA `(.L_x_820) ;  /* 0x0000000000d81947 */ /* 0x000fea0003800000 */
[--C-:B------:R-:W-:Y:S02]  /*46a0*/  IADD3 R24, P1, P2, R26, R30, R9.reuse ;  /* 0x0000001e1a187210 */ /* 0x100fe40007a3e009 */
[----:B------:R-:W-:Y:S02]  /*46b0*/  SHF.R.S32.HI R22, RZ, 0x1f, R26 ;  /* 0x0000001fff167819 */ /* 0x000fe4000001141a */
[----:B------:R-:W-:Y:S01]  /*46c0*/  SHF.R.S32.HI R32, RZ, 0x1f, R9 ;  /* 0x0000001fff207819 */ /* 0x000fe20000011409 */
[----:B------:R-:W-:Y:S01]  /*46d0*/  IMAD.SHL.U32 R38, R24, 0x4, RZ ;  /* 0x0000000418267824 */ /* 0x000fe200078e00ff */
[----:B------:R-:W-:-:S04]  /*46e0*/  SHF.R.S32.HI R25, RZ, 0x1f, R30 ;  /* 0x0000001fff197819 */ /* 0x000fc8000001141e */
[----:B------:R-:W-:Y:S02]  /*46f0*/  IADD3.X R25, PT, PT, R22, R25, R32, P1, P2 ;  /* 0x0000001916197210 */ /* 0x000fe40000fe4420 */
[----:B------:R-:W-:Y:S02]  /*4700*/  IADD3 R40, P1, PT, R38, UR10, RZ ;  /* 0x0000000a26287c10 */ /* 0x000fe4000ff3e0ff */
[----:B------:R-:W-:Y:S02]  /*4710*/  SHF.L.U64.HI R22, R24, 0x2, R25 ;  /* 0x0000000218167819 */ /* 0x000fe40000010219 */
[----:B------:R-:W-:Y:S02]  /*4720*/  IADD3 R38, P2, PT, R38, UR18, RZ ;  /* 0x0000001226267c10 */ /* 0x000fe4000ff5e0ff */
[C---:B------:R-:W-:Y:S02]  /*4730*/  IADD3.X R41, PT, PT, R22.reuse, UR11, RZ, P1, !PT ;  /* 0x0000000b16297c10 */ /* 0x040fe40008ffe4ff */
[----:B------:R-:W-:-:S03]  /*4740*/  IADD3.X R39, PT, PT, R22, UR19, RZ, P2, !PT ;  /* 0x0000001316277c10 */ /* 0x000fc600097fe4ff */
[----:B------:R-:W2:Y:S04]  /*4750*/  LDG.E R40, desc[UR12][R40.64+0x4] ;  /* 0x0000040c28287981 */ /* 0x000ea8000c1e1900 */
[----:B------:R-:W4:Y:S01]  /*4760*/  LDG.E R38, desc[UR12][R38.64+0x4] ;  /* 0x0000040c26267981 */ /* 0x000f22000c1e1900 */
[----:B------:R-:W-:Y:S01]  /*4770*/  I2FP.F32.U32 R23, R23 ;  /* 0x0000001700177245 */ /* 0x000fe20000201000 */
[----:B---3--:R-:W-:Y:S04]  /*4780*/  F2F.F32.F64 R34, R20 ;  /* 0x0000001400227310 */ /* 0x008fe80000301000 */
[----:B--2---:R-:W-:Y:S01]  /*4790*/  FFMA R23, R40, -UR16, R23 ;  /* 0x8000001028177c23 */ /* 0x004fe20008000017 */
[----:B----4-:R-:W-:-:S04]  /*47a0*/  FFMA R22, R38, -UR16, R27 ;  /* 0x8000001026167c23 */ /* 0x010fc8000800001b */
[----:B------:R-:W-:Y:S02]  /*47b0*/  FMNMX.NAN R43, R23, 0.5, !PT ;  /* 0x3f000000172b7809 */ /* 0x000fe40007820000 */
[----:B------:R-:W-:Y:S02]  /*47c0*/  FMNMX.NAN R45, R22, 0.5, !PT ;  /* 0x3f000000162d7809 */ /* 0x000fe40007820000 */
[----:B------:R-:W0:Y:S08]  /*47d0*/  F2F.F64.F32 R24, R43 ;  /* 0x0000002b00187310 */ /* 0x000e300000201800 */
[----:B------:R-:W2:Y:S01]  /*47e0*/  F2F.F64.F32 R22, R45 ;  /* 0x0000002d00167310 */ /* 0x000ea20000201800 */
[C---:B0-----:R-:W-:Y:S01]  /*47f0*/  DSETP.GEU.AND P1, PT, R20.reuse, R24, PT ;  /* 0x000000181400722a */ /* 0x041fe20003f2e000 */
[----:B------:R-:W0:Y:S05]  /*4800*/  LDC.64 R24, c[0x0][0x390] ;  /* 0x0000e400ff187b82 */ /* 0x000e2a0000000a00 */
[----:B------:R-:W-:Y:S01]  /*4810*/  FSEL R39, R34, R43, !P1 ;  /* 0x0000002b22277208 */ /* 0x000fe20004800000 */
[----:B--2---:R-:W-:-:S03]  /*4820*/  DSETP.GEU.AND P2, PT, R20, R22, PT ;  /* 0x000000161400722a */ /* 0x004fc60003f4e000 */
[----:B------:R-:W-:Y:S03]  /*4830*/  F2I.TRUNC.NTZ R40, R39 ;  /* 0x0000002700287305 */ /* 0x000fe6000020f100 */
[----:B------:R-:W-:-:S05]  /*4840*/  FSEL R38, R34, R45, !P2 ;  /* 0x0000002d22267208 */ /* 0x000fca0005000000 */
[----:B------:R-:W2:Y:S02]  /*4850*/  F2I.TRUNC.NTZ R32, R38 ;  /* 0x0000002600207305 */ /* 0x000ea4000020f100 */
[----:B--2---:R-:W-:-:S04]  /*4860*/  IMAD R23, R7, R32, R40 ;  /* 0x0000002007177224 */ /* 0x004fc800078e0228 */
[----:B0-----:R-:W-:-:S05]  /*4870*/  IMAD.WIDE R24, R23, 0x4, R24 ;  /* 0x0000000417187825 */ /* 0x001fca00078e0218 */
[----:B------:R-:W2:Y:S01]  /*4880*/  LDG.E R41, desc[UR12][R24.64] ;  /* 0x0000000c18297981 */ /* 0x000ea2000c1e1900 */
[----:B------:R-:W-:-:S03]  /*4890*/  IMAD.WIDE R22, R7, 0x4, R24 ;  /* 0x0000000407167825 */ /* 0x000fc600078e0218 */
[----:B------:R-:W3:Y:S04]  /*48a0*/  LDG.E R42, desc[UR12][R24.64+0x4] ;  /* 0x0000040c182a7981 */ /* 0x000ee8000c1e1900 */
[----:B------:R-:W4:Y:S04]  /*48b0*/  LDG.E R43, desc[UR12][R22.64] ;  /* 0x0000000c162b7981 */ /* 0x000f28000c1e1900 */
[----:B------:R0:W5:Y:S01]  /*48c0*/  LDG.E R44, desc[UR12][R22.64+0x4] ;  /* 0x0000040c162c7981 */ /* 0x000162000c1e1900 */
        /* <DEDUP_REMOVED lines=19> */
.L_x_820:
[----:B------:R-:W-:Y:S05]  /*4a00*/  BSYNC.RECONVERGENT B4 ;  /* 0x0000000000047941 */ /* 0x000fea0003800200 */
.L_x_819:
[----:B------:R-:W-:Y:S01]  /*4a10*/  IADD3 R22, PT, PT, R30, -0x2, RZ ;  /* 0xfffffffe1e167810 */ /* 0x000fe20007ffe0ff */
[----:B------:R-:W-:-:S03]  /*4a20*/  VIADD R43, R36, 0x2 ;  /* 0x00000002242b7836 */ /* 0x000fc60000000000 */
[----:B------:R-:W-:Y:S01]  /*4a30*/  ISETP.NE.AND P1, PT, R22, R31, PT ;  /* 0x0000001f1600720c */ /* 0x000fe20003f25270 */
[----:B------:R-:W-:-:S04]  /*4a40*/  VIADD R22, R30, 0x2 ;  /* 0x000000021e167836 */ /* 0x000fc80000000000 */
[----:B------:R-:W-:-:S08]  /*4a50*/  IMAD.MOV.U32 R30, RZ, RZ, R22 ;  /* 0x000000ffff1e7224 */ /* 0x000fd000078e0016 */
[----:B------:R-:W-:Y:S05]  /*4a60*/  @P1 BRA `(.L_x_821) ;  /* 0xfffffff800041947 */ /* 0x000fea000383ffff */
[----:B------:R-:W-:Y:S05]  /*4a70*/  BSYNC.RECONVERGENT B3 ;  /* 0x0000000000037941 */ /* 0x000fea0003800200 */
.L_x_816:
[----:B--2---:R-:W-:Y:S05]  /*4a80*/  BSYNC.RECONVERGENT B2 ;  /* 0x0000000000027941 */ /* 0x004fea0003800200 */
.L_x_815:
[----:B0-----:R-:W-:-:S04]  /*4a90*/  LOP3.LUT R23, R16, 0x1, RZ, 0xc0, !PT ;  /* 0x0000000110177812 */ /* 0x001fc800078ec0ff */
[----:B------:R-:W-:-:S13]  /*4aa0*/  ISETP.NE.U32.AND P1, PT, R23, 0x1, PT ;  /* 0x000000011700780c */ /* 0x000fda0003f25070 */
[----:B------:R-:W-:Y:S05]  /*4ab0*/  @!P1 BRA `(.L_x_814) ;  /* 0x0000000000f09947 */ /* 0x000fea0003800000 */
[----:B------:R-:W0:Y:S01]  /*4ac0*/  LDCU UR4, c[0x3][URZ] ;  /* 0x00c00000ff0477ac */ /* 0x000e220008000800 */
[----:B------:R-:W-:Y:S01]  /*4ad0*/  ISETP.GE.AND P1, PT, R43, 0x1, PT ;  /* 0x000000012b00780c */ /* 0x000fe20003f26270 */
[----:B------:R-:W-:Y:S01]  /*4ae0*/  IMAD R23, R19, UR9, R6 ;  /* 0x0000000913177c24 */ /* 0x000fe2000f8e0206 */
[----:B------:R-:W-:-:S04]  /*4af0*/  VIMNMX R18, PT, PT, R43, R18, !PT ;  /* 0x000000122b127248 */ /* 0x000fc80007fe0100 */
[----:B0-----:R-:W-:Y:S02]  /*4b00*/  ISETP.GT.OR P1, PT, R18, UR4, !P1 ;  /* 0x0000000412007c0c */ /* 0x001fe4000cf24670 */
[----:B------:R-:W-:-:S11]  /*4b10*/  IADD3 R18, PT, PT, R22, R23, RZ ;  /* 0x0000001716127210 */ /* 0x000fd60007ffe0ff */
[----:B------:R-:W-:Y:S05]  /*4b20*/  @P1 BRA `(.L_x_814) ;  /* 0x0000000000d41947 */ /* 0x000fea0003800000 */
[----:B------:R-:W0:Y:S01]  /*4b30*/  LDC.64 R24, c[0x0][0x398] ;  /* 0x0000e600ff187b82 */ /* 0x000e220000000a00 */
[----:B------:R-:W-:-:S07]  /*4b40*/  IMAD.IADD R29, R26, 0x1, R43 ;  /* 0x000000011a1d7824 */ /* 0x000fce00078e022b */
[----:B------:R-:W2:Y:S01]  /*4b50*/  LDC.64 R22, c[0x0][0x3a0] ;  /* 0x0000e800ff167b82 */ /* 0x000ea20000000a00 */
[----:B0-----:R-:W-:-:S06]  /*4b60*/  IMAD.WIDE R24, R29, 0x4, R24 ;  /* 0x000000041d187825 */ /* 0x001fcc00078e0218 */
[----:B------:R-:W4:Y:S01]  /*4b70*/  LDG.E R24, desc[UR12][R24.64] ;  /* 0x0000000c18187981 */ /* 0x000f22000c1e1900 */
[----:B--2---:R-:W-:-:S06]  /*4b80*/  IMAD.WIDE R22, R29, 0x4, R22 ;  /* 0x000000041d167825 */ /* 0x004fcc00078e0216 */
[----:B------:R-:W2:Y:S01]  /*4b90*/  LDG.E R22, desc[UR12][R22.64] ;  /* 0x0000000c16167981 */ /* 0x000ea2000c1e1900 */
[----:B------:R-:W-:-:S05]  /*4ba0*/  I2FP.F32.U32 R43, R43 ;  /* 0x0000002b002b7245 */ /* 0x000fca0000201000 */
[----:B----4-:R-:W-:Y:S01]  /*4bb0*/  FFMA R43, R24, -UR16, R43 ;  /* 0x80000010182b7c23 */ /* 0x010fe2000800002b */
[----:B--2---:R-:W-:-:S04]  /*4bc0*/  FFMA R28, R22, -UR16, R27 ;  /* 0x80000010161c7c23 */ /* 0x004fc8000800001b */
[----:B------:R-:W-:Y:S01]  /*4bd0*/  FMNMX.NAN R43, R43, 0.5, !PT ;  /* 0x3f0000002b2b7809 */ /* 0x000fe20007820000 */
[----:B------:R-:W0:Y:S01]  /*4be0*/  LDC.64 R22, c[0x0][0x390] ;  /* 0x0000e400ff167b82 */ /* 0x000e220000000a00 */
[----:B------:R-:W-:Y:S02]  /*4bf0*/  FMNMX.NAN R31, R28, 0.5, !PT ;  /* 0x3f0000001c1f7809 */ /* 0x000fe40007820000 */
[----:B------:R-:W2:Y:S08]  /*4c00*/  F2F.F64.F32 R26, R43 ;  /* 0x0000002b001a7310 */ /* 0x000eb00000201800 */
[----:B------:R-:W4:Y:S01]  /*4c10*/  F2F.F64.F32 R28, R31 ;  /* 0x0000001f001c7310 */ /* 0x000f220000201800 */
[----:B--2---:R-:W-:-:S02]  /*4c20*/  DSETP.GEU.AND P1, PT, R20, R26, PT ;  /* 0x0000001a1400722a */ /* 0x004fc40003f2e000 */
[----:B----4-:R-:W-:-:S04]  /*4c30*/  DSETP.GEU.AND P2, PT, R20, R28, PT ;  /* 0x0000001c1400722a */ /* 0x010fc80003f4e000 */
[C---:B---3--:R-:W-:Y:S02]  /*4c40*/  FSEL R30, R34.reuse, R43, !P1 ;  /* 0x0000002b221e7208 */ /* 0x048fe40004800000 */
[----:B------:R-:W-:Y:S02]  /*4c50*/  FSEL R33, R34, R31, !P2 ;  /* 0x0000001f22217208 */ /* 0x000fe40005000000 */
[----:B------:R-:W-:Y:S08]  /*4c60*/  F2I.TRUNC.NTZ R32, R30 ;  /* 0x0000001e00207305 */ /* 0x000ff0000020f100 */
[----:B------:R-:W2:Y:S02]  /*4c70*/  F2I.TRUNC.NTZ R35, R33 ;  /* 0x0000002100237305 */ /* 0x000ea4000020f100 */
[----:B--2---:R-:W-:-:S04]  /*4c80*/  IMAD R25, R7, R35, R32 ;  /* 0x0000002307197224 */ /* 0x004fc800078e0220 */
[----:B0-----:R-:W-:-:S05]  /*4c90*/  IMAD.WIDE R22, R25, 0x4, R22 ;  /* 0x0000000419167825 */ /* 0x001fca00078e0216 */
[----:B------:R-:W2:Y:S01]  /*4ca0*/  LDG.E R29, desc[UR12][R22.64] ;  /* 0x0000000c161d7981 */ /* 0x000ea2000c1e1900 */
[----:B------:R-:W-:-:S03]  /*4cb0*/  IMAD.WIDE R24, R7, 0x4, R22 ;  /* 0x0000000407187825 */ /* 0x000fc600078e0216 */
[----:B------:R0:W3:Y:S04]  /*4cc0*/  LDG.E R27, desc[UR12][R22.64+0x4] ;  /* 0x0000040c161b7981 */ /* 0x0000e8000c1e1900 */
[----:B------:R-:W4:Y:S04]  /*4cd0*/  LDG.E R26, desc[UR12][R24.64] ;  /* 0x0000000c181a7981 */ /* 0x000f28000c1e1900 */
[----:B------:R5:W4:Y:S01]  /*4ce0*/  LDG.E R28, desc[UR12][R24.64+0x4] ;  /* 0x0000040c181c7981 */ /* 0x000b22000c1e1900 */
[----:B------:R-:W1:Y:S01]  /*4cf0*/  S2UR UR5, SR_CgaCtaId ;  /* 0x00000000000579c3 */ /* 0x000e620000008800 */
[----:B------:R-:W-:Y:S01]  /*4d00*/  I2FP.F32.S32 R31, R32 ;  /* 0x00000020001f7245 */ /* 0x000fe20000201400 */
[----:B------:R-:W-:Y:S01]  /*4d10*/  UMOV UR4, 0x400 ;  /* 0x0000040000047882 */ /* 0x000fe20000000000 */
[----:B------:R-:W-:-:S03]  /*4d20*/  I2FP.F32.S32 R32, R35 ;  /* 0x0000002300207245 */ /* 0x000fc60000201400 */
[----:B------:R-:W-:Y:S02]  /*4d30*/  FADD R31, R30, -R31 ;  /* 0x8000001f1e1f7221 */ /* 0x000fe40000000000 */
[----:B------:R-:W-:-:S04]  /*4d40*/  FADD R32, R33, -R32 ;  /* 0x8000002021207221 */ /* 0x000fc80000000000 */
[----:B0-----:R-:W-:Y:S01]  /*4d50*/  FADD R22, -R32, 1 ;  /* 0x3f80000020167421 */ /* 0x001fe20000000100 */
[----:B-1----:R-:W-:-:S06]  /*4d60*/  ULEA UR4, UR5, UR4, 0x18 ;  /* 0x0000000405047291 */ /* 0x002fcc000f8ec0ff */
[----:B------:R-:W-:Y:S01]  /*4d70*/  LEA R33, R18, UR4, 0x2 ;  /* 0x0000000412217c11 */ /* 0x000fe2000f8e10ff */
[----:B------:R-:W-:-:S04]  /*4d80*/  FADD R18, -R31, 1 ;  /* 0x3f8000001f127421 */ /* 0x000fc80000000100 */
[----:B-----5:R-:W-:Y:S01]  /*4d90*/  FMUL R24, R18, R22 ;  /* 0x0000001612187220 */ /* 0x020fe20000400000 */
[----:B------:R-:W-:Y:S02]  /*4da0*/  IMAD R25, R10, 0x4, R33 ;  /* 0x000000040a197824 */ /* 0x000fe400078e0221 */
[----:B------:R-:W-:Y:S01]  /*4db0*/  FMUL R23, R18, R32 ;  /* 0x0000002012177220 */ /* 0x000fe20000400000 */
[C---:B------:R-:W-:Y:S01]  /*4dc0*/  FMUL R22, R31.reuse, R22 ;  /* 0x000000161f167220 */ /* 0x040fe20000400000 */
[----:B------:R-:W-:Y:S01]  /*4dd0*/  FMUL R31, R31, R32 ;  /* 0x000000201f1f7220 */ /* 0x000fe20000400000 */
[----:B--2---:R-:W-:Y:S01]  /*4de0*/  FMUL R24, R24, R29 ;  /* 0x0000001d18187220 */ /* 0x004fe20000400000 */
[----:B------:R-:W-:Y:S02]  /*4df0*/  IMAD R29, R10, 0x4, R25 ;  /* 0x000000040a1d7824 */ /* 0x000fe400078e0219 */
[----:B---3--:R-:W-:-:S03]  /*4e00*/  FMUL R22, R22, R27 ;  /* 0x0000001b16167220 */ /* 0x008fc60000400000 */
[----:B------:R-:W-:Y:S01]  /*4e10*/  LEA R27, R10, R29, 0x2 ;  /* 0x0000001d0a1b7211 */ /* 0x000fe200078e10ff */
[----:B----4-:R-:W-:Y:S01]  /*4e20*/  FMUL R23, R23, R26 ;  /* 0x0000001a17177220 */ /* 0x010fe20000400000 */
[----:B------:R4:W-:Y:S01]  /*4e30*/  STS [R33], R24 ;  /* 0x0000001821007388 */ /* 0x0009e20000000800 */
[----:B------:R-:W-:-:S03]  /*4e40*/  FMUL R28, R31, R28 ;  /* 0x0000001c1f1c7220 */ /* 0x000fc60000400000 */
[----:B------:R4:W-:Y:S04]  /*4e50*/  STS [R25], R23 ;  /* 0x0000001719007388 */ /* 0x0009e80000000800 */
[----:B------:R4:W-:Y:S04]  /*4e60*/  STS [R29], R22 ;  /* 0x000000161d007388 */ /* 0x0009e80000000800 */
[----:B------:R4:W-:Y:S02]  /*4e70*/  STS [R27], R28 ;  /* 0x0000001c1b007388 */ /* 0x0009e40000000800 */
.L_x_814:
[----:B--2---:R-:W-:Y:S05]  /*4e80*/  BSYNC.RECONVERGENT B1 ;  /* 0x0000000000017941 */ /* 0x004fea0003800200 */
.L_x_813:
[----:B------:R-:W-:Y:S02]  /*4e90*/  IMAD.IADD R18, R8, 0x1, R19 ;  /* 0x0000000108127824 */ /* 0x000fe400078e0213 */
[----:B------:R-:W-:-:S03]  /*4ea0*/  VIADD R19, R19, 0x1 ;  /* 0x0000000113137836 */ /* 0x000fc60000000000 */
[----:B------:R-:W-:Y:S02]  /*4eb0*/  ISETP.LT.AND P2, PT, R18, R7, PT ;  /* 0x000000071200720c */ /* 0x000fe40003f41270 */
[----:B------:R-:W-:-:S13]  /*4ec0*/  ISETP.GE.AND P1, PT, R19, UR8, PT ;  /* 0x0000000813007c0c */ /* 0x000fda000bf26270 */
[----:B------:R-:W-:Y:S05]  /*4ed0*/  @!P1 BRA P2, `(.L_x_822) ;  /* 0xfffffff000a49947 */ /* 0x000fea000103ffff */
.L_x_812:
[----:B--2---:R-:W-:Y:S05]  /*4ee0*/  BSYNC.RECONVERGENT B0 ;  /* 0x0000000000007941 */ /* 0x004fea0003800200 */
.L_x_811:
[----:B------:R-:W2:Y:S01]  /*4ef0*/  LDCU UR10, c[0x3][URZ] ;  /* 0x00c00000ff0a77ac */ /* 0x000ea20008000800 */
[----:B------:R-:W-:Y:S01]  /*4f00*/  VIADD R16, R9, 0x1 ;  /* 0x0000000109107836 */ /* 0x000fe20000000000 */
[----:B------:R-:W-:Y:S01]  /*4f10*/  BSSY.RECONVERGENT B0, `(.L_x_823) ;  /* 0x00000fb000007945 */ /* 0x000fe20003800200 */
[----:B------:R-:W-:Y:S03]  /*4f20*/  BAR.SYNC.DEFER_BLOCKING 0x0 ;  /* 0x0000000000007b1d */ /* 0x000fe60000010000 */
[----:B--2---:R-:W-:-:S04]  /*4f30*/  ISETP.GE.AND P0, PT, R16, UR10, PT ;  /* 0x0000000a10007c0c */ /* 0x004fc8000bf06270 */
[----:B------:R-:W-:-:S13]  /*4f40*/  ISETP.GE.OR P0, PT, R8, UR10, P0 ;  /* 0x0000000a08007c0c */ /* 0x000fda0008706670 */
[----:B------:R-:W-:Y:S05]  /*4f50*/  @P0 BRA `(.L_x_824) ;  /* 0x0000000c00d80947 */ /* 0x000fea0003800000 */
[----:B------:R-:W2:Y:S01]  /*4f60*/  S2R R16, SR_CgaCtaId ;  /* 0x0000000000107919 */ /* 0x000ea20000008800 */
[----:B------:R-:W-:Y:S01]  /*4f70*/  ISETP.GE.AND P0, PT, R4, 0x1, PT ;  /* 0x000000010400780c */ /* 0x000fe20003f06270 */
[----:B0-----:R-:W-:Y:S01]  /*4f80*/  IMAD R26, R7, R4, RZ ;  /* 0x00000004071a7224 */ /* 0x001fe200078e02ff */
[C---:B------:R-:W-:Y:S01]  /*4f90*/  IADD3 R18, PT, PT, R9.reuse, 0x2, RZ ;  /* 0x0000000209127810 */ /* 0x040fe20007ffe0ff */
[----:B------:R-:W-:Y:S01]  /*4fa0*/  BSSY.RECONVERGENT B1, `(.L_x_825) ;  /* 0x000003f000017945 */ /* 0x000fe20003800200 */
[C---:B------:R-:W-:Y:S02]  /*4fb0*/  ISETP.LT.OR P0, PT, R9.reuse, RZ, !P0 ;  /* 0x000000ff0900720c */ /* 0x040fe40004701670 */
[----:B------:R-:W-:Y:S01]  /*4fc0*/  ISETP.GT.AND P2, PT, R18, UR10, PT ;  /* 0x0000000a12007c0c */ /* 0x000fe2000bf44270 */
[C---:B------:R-:W-:Y:S01]  /*4fd0*/  VIADD R18, R9.reuse, 0x3 ;  /* 0x0000000309127836 */ /* 0x040fe20000000000 */
[----:B----4-:R-:W-:Y:S02]  /*4fe0*/  MOV R25, 0x400 ;  /* 0x0000040000197802 */ /* 0x010fe40000000f00 */
[----:B------:R-:W-:-:S02]  /*4ff0*/  ISETP.GE.OR P1, PT, R9, UR10, P0 ;  /* 0x0000000a09007c0c */ /* 0x000fc40008726670 */
[C---:B------:R-:W-:Y:S02]  /*5000*/  ISETP.GT.AND P0, PT, R9.reuse, -0x2, !P2 ;  /* 0xfffffffe0900780c */ /* 0x040fe40005704270 */
[C---:B------:R-:W-:Y:S02]  /*5010*/  ISETP.GT.OR P1, PT, R4.reuse, UR10, P1 ;  /* 0x0000000a04007c0c */ /* 0x040fe40008f24670 */
[----:B------:R-:W-:Y:S02]  /*5020*/  ISETP.LT.OR P3, PT, R4, 0x1, !P0 ;  /* 0x000000010400780c */ /* 0x000fe40004761670 */
[----:B------:R-:W-:Y:S02]  /*5030*/  ISETP.GT.AND P2, PT, R18, UR10, PT ;  /* 0x0000000a12007c0c */ /* 0x000fe4000bf44270 */
[----:B------:R-:W-:Y:S01]  /*5040*/  ISETP.GT.OR P3, PT, R4, UR10, P3 ;  /* 0x0000000a04007c0c */ /* 0x000fe20009f64670 */
[----:B------:R-:W0:Y:S01]  /*5050*/  LDC.64 R18, c[0x0][0x388] ;  /* 0x0000e200ff127b82 */ /* 0x000e220000000a00 */
[----:B------:R-:W-:-:S02]  /*5060*/  ISETP.GT.AND P2, PT, R9, -0x3, !P2 ;  /* 0xfffffffd0900780c */ /* 0x000fc40005744270 */
[C---:B-1----:R-:W-:Y:S02]  /*5070*/  IADD3 R21, P5, PT, R9.reuse, R26, RZ ;  /* 0x0000001a09157210 */ /* 0x042fe40007fbe0ff */
[C---:B------:R-:W-:Y:S01]  /*5080*/  ISETP.LT.OR P4, PT, R4.reuse, 0x1, !P2 ;  /* 0x000000010400780c */ /* 0x040fe20005781670 */
[----:B------:R-:W-:Y:S01]  /*5090*/  @!P1 LDS R23, [R13+0x4] ;  /* 0x000004000d179984 */ /* 0x000fe20000000800 */
[----:B------:R-:W-:Y:S02]  /*50a0*/  ISETP.GT.AND P6, PT, R9, UR10, PT ;  /* 0x0000000a09007c0c */ /* 0x000fe4000bfc4270 */
[----:B------:R-:W-:Y:S02]  /*50b0*/  ISETP.GT.OR P4, PT, R4, UR10, P4 ;  /* 0x0000000a04007c0c */ /* 0x000fe4000a784670 */
[----:B--2---:R-:W-:Y:S01]  /*50c0*/  LEA R25, R16, R25, 0x18 ;  /* 0x0000001910197211 */ /* 0x004fe200078ec0ff */
[----:B------:R-:W-:Y:S01]  /*50d0*/  @!P3 LDS R43, [R13+0x8] ;  /* 0x000008000d2bb984 */ /* 0x000fe20000000800 */
[----:B------:R-:W-:-:S02]  /*50e0*/  SHF.R.S32.HI R16, RZ, 0x1f, R9 ;  /* 0x0000001fff107819 */ /* 0x000fc40000011409 */
[----:B------:R-:W-:Y:S01]  /*50f0*/  ISETP.GT.AND P6, PT, R9, RZ, !P6 ;  /* 0x000000ff0900720c */ /* 0x000fe200077c4270 */
[----:B------:R-:W-:Y:S01]  /*5100*/  IMAD R39, R6, 0x4, R25 ;  /* 0x0000000406277824 */ /* 0x000fe200078e0219 */
[----:B------:R-:W-:Y:S02]  /*5110*/  LEA.HI.X.SX32 R36, R26, R16, 0x1, P5 ;  /* 0x000000101a247211 */ /* 0x000fe400028f0eff */
[----:B------:R-:W-:Y:S01]  /*5120*/  P2R R29, PR, RZ, 0x40 ;  /* 0x00000040ff1d7803 */ /* 0x000fe20000000000 */
[----:B------:R-:W-:Y:S01]  /*5130*/  IMAD R37, R10, 0x4, R39 ;  /* 0x000000040a257824 */ /* 0x000fe200078e0227 */
[----:B------:R-:W1:Y:S01]  /*5140*/  @!P1 LDS R22, [R39+0x4] ;  /* 0x0000040027169984 */ /* 0x000e620000000800 */
[----:B0-----:R-:W-:-:S03]  /*5150*/  LEA R20, P5, R21, R18, 0x2 ;  /* 0x0000001215147211 */ /* 0x001fc600078a10ff */
[----:B------:R-:W0:Y:S01]  /*5160*/  @!P3 LDS R24, [R39+0x8] ;  /* 0x000008002718b984 */ /* 0x000e220000000800 */
[----:B------:R-:W-:Y:S02]  /*5170*/  LEA R37, R10, R37, 0x2 ;  /* 0x000000250a257211 */ /* 0x000fe400078e10ff */
[----:B------:R-:W-:Y:S01]  /*5180*/  LEA.HI.X R21, R21, R19, R36, 0x2, P5 ;  /* 0x0000001315157211 */ /* 0x000fe200028f1424 */
[----:B------:R-:W-:Y:S01]  /*5190*/  @!P4 LDS R30, [R39+0xc] ;  /* 0x00000c00271ec984 */ /* 0x000fe20000000800 */
[----:B------:R-:W-:Y:S01]  /*51a0*/  ISETP.LT.OR P5, PT, R4, 0x1, !P6 ;  /* 0x000000010400780c */ /* 0x000fe200077a1670 */
[----:B---3--:R-:W-:Y:S01]  /*51b0*/  IMAD R34, R10, 0x4, R37 ;  /* 0x000000040a227824 */ /* 0x008fe200078e0225 */
[C---:B------:R-:W-:Y:S01]  /*51c0*/  LOP3.LUT R36, R4.reuse, R9, RZ, 0xfc, !PT ;  /* 0x0000000904247212 */ /* 0x040fe200078efcff */
[----:B------:R-:W2:Y:S01]  /*51d0*/  @!P1 LDS R41, [R37+0x4] ;  /* 0x0000040025299984 */ /* 0x000ea20000000800 */
[----:B------:R-:W-:Y:S02]  /*51e0*/  ISETP.GT.OR P5, PT, R4, UR10, P5 ;  /* 0x0000000a04007c0c */ /* 0x000fe4000afa4670 */
[----:B------:R-:W-:Y:S01]  /*51f0*/  ISETP.GE.AND P6, PT, R36, RZ, PT ;  /* 0x000000ff2400720c */ /* 0x000fe20003fc6270 */
[----:B------:R-:W3:Y:S04]  /*5200*/  @!P3 LDS R33, [R37+0x8] ;  /* 0x000008002521b984 */ /* 0x000ee80000000800 */
[----:B------:R-:W4:Y:S04]  /*5210*/  @!P1 LDS R35, [R34+0x4] ;  /* 0x0000040022239984 */ /* 0x000f280000000800 */
[----:B------:R0:W4:Y:S04]  /*5220*/  @!P4 LDS R31, [R13+0xc] ;  /* 0x00000c000d1fc984 */ /* 0x0001280000000800 */
[----:B------:R0:W4:Y:S04]  /*5230*/  @!P4 LDS R28, [R37+0xc] ;  /* 0x00000c00251cc984 */ /* 0x0001280000000800 */
[----:B------:R0:W4:Y:S04]  /*5240*/  @!P3 LDS R32, [R34+0x8] ;  /* 0x000008002220b984 */ /* 0x0001280000000800 */
[----:B------:R0:W4:Y:S01]  /*5250*/  @!P4 LDS R27, [R34+0xc] ;  /* 0x00000c00221bc984 */ /* 0x0001220000000800 */
[----:B-1----:R-:W-:Y:S01]  /*5260*/  @!P1 FADD R22, R22, R23 ;  /* 0x0000001716169221 */ /* 0x002fe20000000000 */
[----:B------:R-:W-:Y:S01]  /*5270*/  VIMNMX R23, PT, PT, R9, R4, !PT ;  /* 0x0000000409177248 */ /* 0x000fe20007fe0100 */
[----:B0-----:R-:W-:-:S03]  /*5280*/  @!P3 FADD R24, R24, R43 ;  /* 0x0000002b1818b221 */ /* 0x001fc60000000000 */
[----:B------:R-:W-:Y:S01]  /*5290*/  ISETP.GE.OR P6, PT, R23, UR10, !P6 ;  /* 0x0000000a17007c0c */ /* 0x000fe2000f7c6670 */
[----:B--2---:R-:W-:Y:S01]  /*52a0*/  @!P1 FADD R22, R22, R41 ;  /* 0x0000002916169221 */ /* 0x004fe20000000000 */
[----:B---3--:R-:W-:Y:S01]  /*52b0*/  @!P3 FADD R33, R24, R33 ;  /* 0x000000211821b221 */ /* 0x008fe20000000000 */
[----:B------:R-:W-:Y:S02]  /*52c0*/  IMAD.IADD R24, R9, 0x1, R26 ;  /* 0x0000000109187824 */ /* 0x000fe400078e021a */
[----:B----4-:R-:W-:Y:S01]  /*52d0*/  @!P1 FADD R35, R22, R35 ;  /* 0x0000002316239221 */ /* 0x010fe20000000000 */
[----:B------:R-:W-:Y:S07]  /*52e0*/  @P5 BRA `(.L_x_826) ;  /* 0x0000000000285947 */ /* 0x000fee0003800000 */
[----:B------:R-:W-:Y:S01]  /*52f0*/  LDS R39, [R39] ;  /* 0x0000000027277984 */ /* 0x000fe20000000800 */
[----:B------:R-:W0:Y:S03]  /*5300*/  LDC.64 R22, c[0x0][0x388] ;  /* 0x0000e200ff167b82 */ /* 0x000e260000000a00 */
[----:B------:R-:W1:Y:S04]  /*5310*/  LDS R36, [R13] ;  /* 0x000000000d247984 */ /* 0x000e680000000800 */
[----:B------:R-:W2:Y:S04]  /*5320*/  LDS R37, [R37] ;  /* 0x0000000025257984 */ /* 0x000ea80000000800 */
[----:B------:R-:W3:Y:S01]  /*5330*/  LDS R41, [R34] ;  /* 0x0000000022297984 */ /* 0x000ee20000000800 */
[----:B0-----:R-:W-:-:S04]  /*5340*/  IMAD.WIDE R22, R24, 0x4, R22 ;  /* 0x0000000418167825 */ /* 0x001fc800078e0216 */
[----:B-1----:R-:W-:-:S04]  /*5350*/  FADD R36, R39, R36 ;  /* 0x0000002427247221 */ /* 0x002fc80000000000 */
[----:B--2---:R-:W-:-:S04]  /*5360*/  FADD R36, R36, R37 ;  /* 0x0000002524247221 */ /* 0x004fc80000000000 */
[----:B---3--:R-:W-:-:S05]  /*5370*/  FADD R41, R36, R41 ;  /* 0x0000002924297221 */ /* 0x008fca0000000000 */
[----:B------:R0:W-:Y:S02]  /*5380*/  STG.E desc[UR12][R22.64], R41 ;  /* 0x0000002916007986 */ /* 0x0001e4000c10190c */
.L_x_826:
[----:B------:R-:W-:Y:S05]  /*5390*/  BSYNC.RECONVERGENT B1 ;  /* 0x0000000000017941 */ /* 0x000fea0003800200 */
.L_x_825:
[----:B------:R-:W-:Y:S01]  /*53a0*/  @!P3 FADD R33, R33, R32 ;  /* 0x000000202121b221 */ /* 0x000fe20000000000 */
[----:B------:R-:W-:Y:S01]  /*53b0*/  @!P1 STG.E desc[UR12][R20.64+0x4], R35 ;  /* 0x0000042314009986 */ /* 0x000fe2000c10190c */
[----:B------:R-:W-:Y:S01]  /*53c0*/  ISETP.LT.OR P1, PT, R4, RZ, !P0 ;  /* 0x000000ff0400720c */ /* 0x000fe20004721670 */
[----:B0-----:R-:W-:Y:S01]  /*53d0*/  @!P4 FADD R23, R30, R31 ;  /* 0x0000001f1e17c221 */ /* 0x001fe20000000000 */
[----:B------:R-:W-:Y:S01]  /*53e0*/  ISETP.NE.AND P5, PT, R29, RZ, PT ;  /* 0x000000ff1d00720c */ /* 0x000fe20003fa5270 */
[----:B------:R-:W-:Y:S01]  /*53f0*/  @!P3 STG.E desc[UR12][R20.64+0x8], R33 ;  /* 0x000008211400b986 */ /* 0x000fe2000c10190c */
[C---:B------:R-:W-:Y:S01]  /*5400*/  ISETP.LT.OR P3, PT, R4.reuse, RZ, !P2 ;  /* 0x000000ff0400720c */ /* 0x040fe20005761670 */
[----:B------:R-:W-:Y:S01]  /*5410*/  @!P4 FADD R28, R23, R28 ;  /* 0x0000001c171cc221 */ /* 0x000fe20000000000 */
[C---:B------:R-:W-:Y:S01]  /*5420*/  ISETP.GE.OR P1, PT, R4.reuse, UR10, P1 ;  /* 0x0000000a04007c0c */ /* 0x040fe20008f26670 */
[----:B------:R-:W-:Y:S01]  /*5430*/  @!P6 LDS R40, [R11+0x8] ;  /* 0x000008000b28e984 */ /* 0x000fe20000000800 */
[----:B------:R-:W-:Y:S01]  /*5440*/  ISETP.GE.OR P3, PT, R4, UR10, P3 ;  /* 0x0000000a04007c0c */ /* 0x000fe20009f66670 */
[----:B------:R-:W-:Y:S01]  /*5450*/  @!P4 FADD R27, R28, R27 ;  /* 0x0000001b1c1bc221 */ /* 0x000fe20000000000 */
[C---:B------:R-:W-:Y:S01]  /*5460*/  ISETP.LT.OR P5, PT, R4.reuse, RZ, !P5 ;  /* 0x000000ff0400720c */ /* 0x040fe20006fa1670 */
[----:B------:R-:W0:Y:S01]  /*5470*/  @!P6 LDS R39, [R15+0x8] ;  /* 0x000008000f27e984 */ /* 0x000e220000000800 */
[C---:B------:R-:W-:Y:S01]  /*5480*/  IMAD.IADD R26, R7.reuse, 0x1, R26 ;  /* 0x00000001071a7824 */ /* 0x040fe200078e021a */
[----:B------:R-:W-:Y:S01]  /*5490*/  BSSY.RECONVERGENT B1, `(.L_x_827) ;  /* 0x000001f000017945 */ /* 0x000fe20003800200 */
[----:B------:R-:W-:Y:S01]  /*54a0*/  ISETP.GE.OR P5, PT, R4, UR10, P5 ;  /* 0x0000000a04007c0c */ /* 0x000fe2000afa6670 */
[----:B------:R1:W2:Y:S01]  /*54b0*/  @!P6 LDS R38, [R17+0x8] ;  /* 0x000008001126e984 */ /* 0x0002a20000000800 */
[----:B------:R-:W-:-:S03]  /*54c0*/  IADD3 R24, PT, PT, R7, R24, RZ ;  /* 0x0000001807187210 */ /* 0x000fc60007ffe0ff */
[----:B------:R1:W3:Y:S04]  /*54d0*/  @!P6 LDS R37, [R12+0x8] ;  /* 0x000008000c25e984 */ /* 0x0002e80000000800 */
[----:B------:R1:W4:Y:S04]  /*54e0*/  @!P1 LDS R36, [R11+0xc] ;  /* 0x00000c000b249984 */ /* 0x0003280000000800 */
[----:B------:R1:W1:Y:S04]  /*54f0*/  @!P1 LDS R35, [R15+0xc] ;  /* 0x00000c000f239984 */ /* 0x0002680000000800 */
[----:B------:R0:W1:Y:S04]  /*5500*/  @!P1 LDS R34, [R17+0xc] ;  /* 0x00000c0011229984 */ /* 0x0000680000000800 */
[----:B------:R0:W1:Y:S04]  /*5510*/  @!P1 LDS R33, [R12+0xc] ;  /* 0x00000c000c219984 */ /* 0x0000680000000800 */
[----:B------:R0:W1:Y:S04]  /*5520*/  @!P3 LDS R32, [R11+0x10] ;  /* 0x000010000b20b984 */ /* 0x0000680000000800 */
[----:B------:R0:W1:Y:S04]  /*5530*/  @!P3 LDS R31, [R15+0x10] ;  /* 0x000010000f1fb984 */ /* 0x0000680000000800 */
[----:B------:R1:W1:Y:S04]  /*5540*/  @!P3 LDS R30, [R17+0x10] ;  /* 0x00001000111eb984 */ /* 0x0002680000000800 */
[----:B------:R1:W1:Y:S01]  /*5550*/  @!P3 LDS R13, [R12+0x10] ;  /* 0x000010000c0db984 */ /* 0x0002620000000800 */
[----:B0-----:R-:W-:-:S03]  /*5560*/  @!P6 FADD R39, R40, R39 ;  /* 0x000000272827e221 */ /* 0x001fc60000000000 */
[----:B------:R0:W-:Y:S01]  /*5570*/  @!P4 STG.E desc[UR12][R20.64+0xc], R27 ;  /* 0x00000c1b1400c986 */ /* 0x0001e2000c10190c */
[----:B------:R-:W-:-:S04]  /*5580*/  IADD3 R23, P4, PT, R9, R26, RZ ;  /* 0x0000001a09177210 */ /* 0x000fc80007f9e0ff */
[----:B------:R-:W-:Y:S02]  /*5590*/  LEA.HI.X.SX32 R28, R26, R16, 0x1, P4 ;  /* 0x000000101a1c7211 */ /* 0x000fe400020f0eff */
[----:B------:R-:W-:-:S04]  /*55a0*/  LEA R22, P4, R23, R18, 0x2 ;  /* 0x0000001217167211 */ /* 0x000fc800078810ff */
[----:B------:R-:W-:Y:S02]  /*55b0*/  LEA.HI.X R23, R23, R19, R28, 0x2, P4 ;  /* 0x0000001317177211 */ /* 0x000fe400020f141c */
[----:B------:R-:W-:Y:S01]  /*55c0*/  ISETP.GE.AND P4, PT, R4, -0x1, PT ;  /* 0xffffffff0400780c */ /* 0x000fe20003f86270 */
[----:B0-234-:R-:W-:-:S12]  /*55d0*/  @P5 BRA `(.L_x_828) ;  /* 0x0000000000285947 */ /* 0x01dfd80003800000 */
[----:B-1----:R-:W-:Y:S01]  /*55e0*/  LDS R11, [R11+0x4] ;  /* 0x000004000b0b7984 */ /* 0x002fe20000000800 */
[----:B------:R-:W0:Y:S03]  /*55f0*/  LDC.64 R20, c[0x0][0x388] ;  /* 0x0000e200ff147b82 */ /* 0x000e260000000a00 */
[----:B------:R-:W1:Y:S04]  /*5600*/  LDS R28, [R15+0x4] ;  /* 0x000004000f1c7984 */ /* 0x000e680000000800 */
[----:B------:R-:W2:Y:S04]  /*5610*/  LDS R17, [R17+0x4] ;  /* 0x0000040011117984 */ /* 0x000ea80000000800 */
[----:B------:R-:W3:Y:S01]  /*5620*/  LDS R27, [R12+0x4] ;  /* 0x000004000c1b7984 */ /* 0x000ee20000000800 */
[----:B0-----:R-:W-:-:S04]  /*5630*/  IMAD.WIDE R20, R24, 0x4, R20 ;  /* 0x0000000418147825 */ /* 0x001fc800078e0214 */
[----:B-1----:R-:W-:-:S04]  /*5640*/  FADD R28, R11, R28 ;  /* 0x0000001c0b1c7221 */ /* 0x002fc80000000000 */
[----:B--2---:R-:W-:-:S04]  /*5650*/  FADD R28, R28, R17 ;  /* 0x000000111c1c7221 */ /* 0x004fc80000000000 */
[----:B---3--:R-:W-:-:S05]  /*5660*/  FADD R27, R28, R27 ;  /* 0x0000001b1c1b7221 */ /* 0x008fca0000000000 */
[----:B------:R0:W-:Y:S02]  /*5670*/  STG.E desc[UR12][R20.64], R27 ;  /* 0x0000001b14007986 */ /* 0x0001e4000c10190c */
.L_x_828:
[----:B------:R-:W-:Y:S05]  /*5680*/  BSYNC.RECONVERGENT B1 ;  /* 0x0000000000017941 */ /* 0x000fea0003800200 */
.L_x_827:
[----:B------:R-:W-:Y:S01]  /*5690*/  ISETP.LT.OR P4, PT, R9, RZ, !P4 ;  /* 0x000000ff0900720c */ /* 0x000fe20006781670 */
[----:B-1----:R-:W-:Y:S01]  /*56a0*/  @!P1 FADD R35, R36, R35 ;  /* 0x0000002324239221 */ /* 0x002fe20000000000 */
[----:B------:R-:W-:Y:S02]  /*56b0*/  IMAD.U32 R17, RZ, RZ, UR9 ;  /* 0x00000009ff117e24 */ /* 0x000fe4000f8e00ff */
[----:B------:R-:W-:Y:S01]  /*56c0*/  @!P6 FADD R38, R39, R38 ;  /* 0x000000262726e221 */ /* 0x000fe20000000000 */
[----:B------:R-:W-:Y:S01]  /*56d0*/  VIADD R15, R4, 0x2 ;  /* 0x00000002040f7836 */ /* 0x000fe20000000000 */
[----:B------:R-:W-:Y:S01]  /*56e0*/  ISETP.GE.OR P4, PT, R9, UR10, P4 ;  /* 0x0000000a09007c0c */ /* 0x000fe2000a786670 */
[----:B------:R-:W-:Y:S01]  /*56f0*/  @!P1 FADD R34, R35, R34 ;  /* 0x0000002223229221 */ /* 0x000fe20000000000 */
[----:B0-----:R-:W-:Y:S02]  /*5700*/  IMAD R20, R17, 0x2, R6 ;  /* 0x0000000211147824 */ /* 0x001fe400078e0206 */
[----:B------:R-:W-:Y:S01]  /*5710*/  @!P6 FADD R11, R38, R37 ;  /* 0x00000025260be221 */ /* 0x000fe20000000000 */
[----:B------:R-:W-:Y:S01]  /*5720*/  ISETP.GT.OR P4, PT, R15, UR10, P4 ;  /* 0x0000000a0f007c0c */ /* 0x000fe2000a784670 */
[----:B------:R-:W-:Y:S01]  /*5730*/  @!P1 FADD R33, R34, R33 ;  /* 0x0000002122219221 */ /* 0x000fe20000000000 */
[----:B------:R-:W-:Y:S01]  /*5740*/  @!P3 FADD R31, R32, R31 ;  /* 0x0000001f201fb221 */ /* 0x000fe20000000000 */
[----:B------:R-:W-:Y:S01]  /*5750*/  LEA R35, R20, R25, 0x2 ;  /* 0x0000001914237211 */ /* 0x000fe200078e10ff */
[----:B------:R0:W-:Y:S01]  /*5760*/  @!P6 STG.E desc[UR12][R22.64+0x4], R11 ;  /* 0x0000040b1600e986 */ /* 0x0001e2000c10190c */
[C---:B------:R-:W-:Y:S01]  /*5770*/  ISETP.LT.OR P5, PT, R4.reuse, -0x1, !P2 ;  /* 0xffffffff0400780c */ /* 0x040fe200057a1670 */
[----:B------:R-:W-:Y:S01]  /*5780*/  @!P3 FADD R30, R31, R30 ;  /* 0x0000001e1f1eb221 */ /* 0x000fe20000000000 */
[----:B------:R-:W-:Y:S01]  /*5790*/  IADD3 R26, PT, PT, R7, R26, RZ ;  /* 0x0000001a071a7210 */ /* 0x000fe20007ffe0ff */
[----:B------:R-:W-:Y:S01]  /*57a0*/  @!P1 STG.E desc[UR12][R22.64+0x8], R33 ;  /* 0x0000082116009986 */ /* 0x000fe2000c10190c */
[----:B------:R-:W-:Y:S01]  /*57b0*/  ISETP.LT.OR P1, PT, R4, -0x1, !P0 ;  /* 0xffffffff0400780c */ /* 0x000fe20004721670 */
[----:B------:R-:W-:Y:S01]  /*57c0*/  IMAD R37, R10, 0x4, R35 ;  /* 0x000000040a257824 */ /* 0x000fe200078e0223 */
[C---:B------:R-:W-:Y:S01]  /*57d0*/  ISETP.GT.OR P5, PT, R15.reuse, UR10, P5 ;  /* 0x0000000a0f007c0c */ /* 0x040fe2000afa4670 */
[----:B------:R-:W-:Y:S01]  /*57e0*/  @!P3 FADD R21, R30, R13 ;  /* 0x0000000d1e15b221 */ /* 0x000fe20000000000 */
[----:B------:R-:W-:Y:S01]  /*57f0*/  ISETP.GT.OR P1, PT, R15, UR10, P1 ;  /* 0x0000000a0f007c0c */ /* 0x000fe20008f24670 */
[----:B------:R-:W-:Y:S01]  /*5800*/  IMAD R31, R10, 0x4, R37 ;  /* 0x000000040a1f7824 */ /* 0x000fe200078e0225 */
[----:B------:R-:W-:Y:S01]  /*5810*/  @!P4 LDS R32, [R35+0x4] ;  /* 0x000004002320c984 */ /* 0x000fe20000000800 */
[----:B------:R-:W-:Y:S01]  /*5820*/  ISETP.NE.AND P6, PT, R29, RZ, PT ;  /* 0x000000ff1d00720c */ /* 0x000fe20003fc5270 */
[----:B------:R-:W-:Y:S01]  /*5830*/  VIADD R20, R20, UR9 ;  /* 0x0000000914147c36 */ /* 0x000fe20008000000 */
[----:B------:R-:W-:Y:S01]  /*5840*/  ISETP.LT.OR P0, PT, R4, -0x2, !P0 ;  /* 0xfffffffe0400780c */ /* 0x000fe20004701670 */
[----:B------:R-:W1:Y:S01]  /*5850*/  @!P4 LDS R39, [R37+0x4] ;  /* 0x000004002527c984 */ /* 0x000e620000000800 */
[----:B0-----:R-:W-:Y:S01]  /*5860*/  IMAD R11, R10, 0x4, R31 ;  /* 0x000000040a0b7824 */ /* 0x001fe200078e021f */
[C---:B------:R-:W-:Y:S01]  /*5870*/  ISETP.LT.OR P6, PT, R4.reuse, -0x1, !P6 ;  /* 0xffffffff0400780c */ /* 0x040fe200077c1670 */
[----:B------:R-:W-:Y:S01]  /*5880*/  BSSY.RECONVERGENT B1, `(.L_x_829) ;  /* 0x0000026000017945 */ /* 0x000fe20003800200 */
[----:B------:R-:W0:Y:S01]  /*5890*/  @!P4 LDS R41, [R31+0x4] ;  /* 0x000004001f29c984 */ /* 0x000e220000000800 */
[----:B------:R-:W-:Y:S01]  /*58a0*/  ISETP.LT.OR P2, PT, R4, -0x2, !P2 ;  /* 0xfffffffe0400780c */ /* 0x000fe20005741670 */
[----:B------:R-:W-:Y:S01]  /*58b0*/  IMAD R25, R20, 0x4, R25 ;  /* 0x0000000414197824 */ /* 0x000fe200078e0219 */
[----:B------:R-:W-:Y:S01]  /*58c0*/  ISETP.GT.OR P6, PT, R15, UR10, P6 ;  /* 0x0000000a0f007c0c */ /* 0x000fe2000b7c4670 */
[----:B------:R-:W2:Y:S01]  /*58d0*/  @!P4 LDS R43, [R11+0x4] ;  /* 0x000004000b2bc984 */ /* 0x000ea20000000800 */
[----:B------:R-:W-:Y:S01]  /*58e0*/  VIADD R15, R4, 0x3 ;  /* 0x00000003040f7836 */ /* 0x000fe20000000000 */
[----:B------:R-:W-:-:S02]  /*58f0*/  IADD3 R24, PT, PT, R7, R24, RZ ;  /* 0x0000001807187210 */ /* 0x000fc40007ffe0ff */
[----:B------:R3:W4:Y:S02]  /*5900*/  @!P1 LDS R30, [R35+0x8] ;  /* 0x00000800231e9984 */ /* 0x0007240000000800 */
[C---:B------:R-:W-:Y:S02]  /*5910*/  ISETP.GT.OR P0, PT, R15.reuse, UR10, P0 ;  /* 0x0000000a0f007c0c */ /* 0x040fe40008704670 */
[----:B------:R3:W3:Y:S01]  /*5920*/  @!P1 LDS R33, [R37+0x8] ;  /* 0x0000080025219984 */ /* 0x0006e20000000800 */
[----:B------:R-:W-:-:S03]  /*5930*/  ISETP.GT.OR P2, PT, R15, UR10, P2 ;  /* 0x0000000a0f007c0c */ /* 0x000fc60009744670 */
[----:B------:R0:W3:Y:S04]  /*5940*/  @!P1 LDS R17, [R31+0x8] ;  /* 0x000008001f119984 */ /* 0x0000e80000000800 */
[----:B------:R0:W3:Y:S04]  /*5950*/  @!P5 LDS R27, [R35+0xc] ;  /* 0x00000c00231bd984 */ /* 0x0000e80000000800 */
[----:B------:R0:W3:Y:S04]  /*5960*/  @!P5 LDS R28, [R37+0xc] ;  /* 0x00000c00251cd984 */ /* 0x0000e80000000800 */
[----:B------:R0:W-:Y:S01]  /*5970*/  @!P3 STG.E desc[UR12][R22.64+0xc], R21 ;  /* 0x00000c151600b986 */ /* 0x0001e2000c10190c */
[----:B------:R-:W-:-:S04]  /*5980*/  IADD3 R13, P3, PT, R9, R26, RZ ;  /* 0x0000001a090d7210 */ /* 0x000fc80007f7e0ff */
[----:B------:R-:W-:Y:S02]  /*5990*/  LEA.HI.X.SX32 R34, R26, R16, 0x1, P3 ;  /* 0x000000101a227211 */ /* 0x000fe400018f0eff */
[----:B------:R-:W-:Y:S01]  /*59a0*/  LEA R12, P3, R13, R18, 0x2 ;  /* 0x000000120d0c7211 */ /* 0x000fe200078610ff */
[----:B-1----:R-:W-:-:S03]  /*59b0*/  @!P4 FADD R32, R32, R39 ;  /* 0x000000272020c221 */ /* 0x002fc60000000000 */
[----:B------:R-:W-:Y:S01]  /*59c0*/  LEA.HI.X R13, R13, R19, R34, 0x2, P3 ;  /* 0x000000130d0d7211 */ /* 0x000fe200018f1422 */
[----:B0-----:R-:W-:Y:S01]  /*59d0*/  @!P4 FADD R32, R32, R41 ;  /* 0x000000292020c221 */ /* 0x001fe20000000000 */
[----:B------:R-:W-:-:S03]  /*59e0*/  ISETP.GE.AND P3, PT, R4, -0x2, PT ;  /* 0xfffffffe0400780c */ /* 0x000fc60003f66270 */
[----:B--2---:R-:W-:Y:S01]  /*59f0*/  @!P4 FADD R43, R32, R43 ;  /* 0x0000002b202bc221 */ /* 0x004fe20000000000 */
[----:B------:R-:W-:-:S04]  /*5a00*/  ISETP.LT.OR P3, PT, R9, RZ, !P3 ;  /* 0x000000ff0900720c */ /* 0x000fc80005f61670 */
[----:B------:R-:W-:-:S04]  /*5a10*/  ISETP.GE.OR P3, PT, R9, UR10, P3 ;  /* 0x0000000a09007c0c */ /* 0x000fc80009f66670 */
[----:B------:R-:W-:Y:S01]  /*5a20*/  ISETP.GT.OR P3, PT, R15, UR10, P3 ;  /* 0x0000000a0f007c0c */ /* 0x000fe20009f64670 */
[----:B----4-:R-:W-:-:S12]  /*5a30*/  @P6 BRA `(.L_x_830) ;  /* 0x0000000000286947 */ /* 0x010fd80003800000 */
[----:B---3--:R-:W-:Y:S01]  /*5a40*/  LDS R35, [R35] ;  /* 0x0000000023237984 */ /* 0x008fe20000000800 */
        /* <DEDUP_REMOVED lines=9> */
.L_x_830:
[----:B------:R-:W-:Y:S05]  /*5ae0*/  BSYNC.RECONVERGENT B1 ;  /* 0x0000000000017941 */ /* 0x000fea0003800200 */
.L_x_829:
[----:B------:R-:W1:Y:S01]  /*5af0*/  @!P5 LDS R31, [R31+0xc] ;  /* 0x00000c001f1fd984 */ /* 0x000e620000000800 */
[----:B---3--:R-:W-:Y:S01]  /*5b00*/  @!P1 FADD R44, R30, R33 ;  /* 0x000000211e2c9221 */ /* 0x008fe20000000000 */
[C---:B0-----:R-:W-:Y:S01]  /*5b10*/  IMAD R21, R10.reuse, 0x4, R25 ;  /* 0x000000040a157824 */ /* 0x041fe200078e0219 */
[----:B------:R-:W-:Y:S01]  /*5b20*/  ISETP.NE.AND P6, PT, R29, RZ, PT ;  /* 0x000000ff1d00720c */ /* 0x000fe20003fc5270 */
[----:B------:R-:W0:Y:S01]  /*5b30*/  @!P1 LDS R30, [R11+0x8] ;  /* 0x000008000b1e9984 */ /* 0x000e220000000800 */
[----:B------:R-:W-:Y:S01]  /*5b40*/  @!P5 FADD R28, R27, R28 ;  /* 0x0000001c1b1cd221 */ /* 0x000fe20000000000 */
[----:B------:R-:W-:Y:S02]  /*5b50*/  IMAD R23, R10, 0x4, R21 ;  /* 0x000000040a177824 */ /* 0x000fe400078e0215 */
[----:B------:R-:W-:Y:S01]  /*5b60*/  @!P1 FADD R17, R44, R17 ;  /* 0x000000112c119221 */ /* 0x000fe20000000000 */
[----:B------:R-:W2:Y:S01]  /*5b70*/  @!P5 LDS R42, [R11+0xc] ;  /* 0x00000c000b2ad984 */ /* 0x000ea20000000800 */
[----:B------:R-:W-:Y:S01]  /*5b80*/  IADD3 R26, PT, PT, R7, R26, RZ ;  /* 0x0000001a071a7210 */ /* 0x000fe20007ffe0ff */
[----:B------:R-:W-:Y:S01]  /*5b90*/  IMAD R34, R10, 0x4, R23 ;  /* 0x000000040a227824 */ /* 0x000fe200078e0217 */
[----:B------:R-:W-:Y:S01]  /*5ba0*/  BSSY.RECONVERGENT B1, `(.L_x_831) ;  /* 0x000002e000017945 */ /* 0x000fe20003800200 */
[----:B------:R-:W-:Y:S04]  /*5bb0*/  @!P3 LDS R20, [R25+0x4] ;  /* 0x000004001914b984 */ /* 0x000fe80000000800 */
[----:B------:R-:W-:Y:S04]  /*5bc0*/  @!P0 LDS R22, [R25+0x8] ;  /* 0x0000080019168984 */ /* 0x000fe80000000800 */
[----:B------:R-:W3:Y:S04]  /*5bd0*/  @!P0 LDS R29, [R21+0x8] ;  /* 0x00000800151d8984 */ /* 0x000ee80000000800 */
[----:B------:R-:W4:Y:S04]  /*5be0*/  @!P3 LDS R33, [R21+0x4] ;  /* 0x000004001521b984 */ /* 0x000f280000000800 */
[----:B------:R-:W-:Y:S04]  /*5bf0*/  @!P2 LDS R32, [R25+0xc] ;  /* 0x00000c001920a984 */ /* 0x000fe80000000800 */
[----:B------:R-:W5:Y:S04]  /*5c00*/  @!P2 LDS R35, [R21+0xc] ;  /* 0x00000c001523a984 */ /* 0x000f680000000800 */
[----:B------:R-:W5:Y:S04]  /*5c10*/  @!P0 LDS R38, [R23+0x8] ;  /* 0x0000080017268984 */ /* 0x000f680000000800 */
[----:B------:R-:W5:Y:S01]  /*5c20*/  @!P3 LDS R40, [R23+0x4] ;  /* 0x000004001728b984 */ /* 0x000f620000000800 */
[----:B-1----:R-:W-:-:S03]  /*5c30*/  @!P5 FADD R31, R28, R31 ;  /* 0x0000001f1c1fd221 */ /* 0x002fc60000000000 */
[----:B------:R-:W1:Y:S01]  /*5c40*/  @!P2 LDS R39, [R23+0xc] ;  /* 0x00000c001727a984 */ /* 0x000e620000000800 */
[----:B0-----:R-:W-:-:S03]  /*5c50*/  @!P1 FADD R17, R17, R30 ;  /* 0x0000001e11119221 */ /* 0x001fc60000000000 */
[----:B------:R-:W0:Y:S01]  /*5c60*/  @!P0 LDS R41, [R34+0x8] ;  /* 0x0000080022298984 */ /* 0x000e220000000800 */
[----:B--2---:R-:W-:-:S03]  /*5c70*/  @!P5 FADD R31, R31, R42 ;  /* 0x0000002a1f1fd221 */ /* 0x004fc60000000000 */
[----:B------:R-:W2:Y:S04]  /*5c80*/  @!P3 LDS R36, [R34+0x4] ;  /* 0x000004002224b984 */ /* 0x000ea80000000800 */
[----:B------:R-:W2:Y:S04]  /*5c90*/  @!P2 LDS R37, [R34+0xc] ;  /* 0x00000c002225a984 */ /* 0x000ea80000000800 */
[----:B------:R0:W-:Y:S01]  /*5ca0*/  @!P4 STG.E desc[UR12][R12.64+0x4], R43 ;  /* 0x0000042b0c00c986 */ /* 0x0001e2000c10190c */
[----:B------:R-:W-:Y:S01]  /*5cb0*/  IADD3 R11, P4, PT, R9, R26, RZ ;  /* 0x0000001a090b7210 */ /* 0x000fe20007f9e0ff */
[----:B---3--:R-:W-:-:S02]  /*5cc0*/  @!P0 FADD R29, R22, R29 ;  /* 0x0000001d161d8221 */ /* 0x008fc40000000000 */
[----:B------:R3:W-:Y:S01]  /*5cd0*/  @!P1 STG.E desc[UR12][R12.64+0x8], R17 ;  /* 0x000008110c009986 */ /* 0x0007e2000c10190c */
[----:B------:R-:W-:Y:S01]  /*5ce0*/  LEA.HI.X.SX32 R16, R26, R16, 0x1, P4 ;  /* 0x000000101a107211 */ /* 0x000fe200020f0eff */
[----:B----4-:R-:W-:Y:S01]  /*5cf0*/  @!P3 FADD R33, R20, R33 ;  /* 0x000000211421b221 */ /* 0x010fe20000000000 */
[----:B------:R-:W-:Y:S01]  /*5d00*/  ISETP.LT.OR P4, PT, R4, -0x2, !P6 ;  /* 0xfffffffe0400780c */ /* 0x000fe20007781670 */
[----:B------:R3:W-:Y:S01]  /*5d10*/  @!P5 STG.E desc[UR12][R12.64+0xc], R31 ;  /* 0x00000c1f0c00d986 */ /* 0x0007e2000c10190c */
[----:B------:R-:W-:Y:S02]  /*5d20*/  LEA R18, P6, R11, R18, 0x2 ;  /* 0x000000120b127211 */ /* 0x000fe400078c10ff */
[----:B------:R-:W-:Y:S01]  /*5d30*/  ISETP.GT.OR P4, PT, R15, UR10, P4 ;  /* 0x0000000a0f007c0c */ /* 0x000fe2000a784670 */
[----:B-----5:R-:W-:Y:S01]  /*5d40*/  @!P2 FADD R32, R32, R35 ;  /* 0x000000232020a221 */ /* 0x020fe20000000000 */
[----:B------:R-:W-:Y:S01]  /*5d50*/  LEA.HI.X R19, R11, R19, R16, 0x2, P6 ;  /* 0x000000130b137211 */ /* 0x000fe200030f1410 */
[----:B------:R-:W-:Y:S01]  /*5d60*/  @!P0 FADD R38, R29, R38 ;  /* 0x000000261d268221 */ /* 0x000fe20000000000 */
[----:B------:R-:W-:Y:S01]  /*5d70*/  @!P3 FADD R33, R33, R40 ;  /* 0x000000282121b221 */ /* 0x000fe20000000000 */
[----:B-1----:R-:W-:-:S02]  /*5d80*/  @!P2 FADD R32, R32, R39 ;  /* 0x000000272020a221 */ /* 0x002fc40000000000 */
[----:B0-----:R-:W-:Y:S01]  /*5d90*/  @!P0 FADD R41, R38, R41 ;  /* 0x0000002926298221 */ /* 0x001fe20000000000 */
[----:B--2---:R-:W-:Y:S01]  /*5da0*/  @!P3 FADD R33, R33, R36 ;  /* 0x000000242121b221 */ /* 0x004fe20000000000 */
[----:B------:R-:W-:-:S04]  /*5db0*/  @!P2 FADD R37, R32, R37 ;  /* 0x000000252025a221 */ /* 0x000fc80000000000 */
[----:B---3--:R-:W-:Y:S05]  /*5dc0*/  @P4 BRA `(.L_x_832) ;  /* 0x00000000002c4947 */ /* 0x008fea0003800000 */
[----:B------:R-:W-:Y:S01]  /*5dd0*/  LDS R25, [R25] ;  /* 0x0000000019197984 */ /* 0x000fe20000000800 */
[----:B------:R-:W0:Y:S01]  /*5de0*/  LDC.64 R12, c[0x0][0x388] ;  /* 0x0000e200ff0c7b82 */ /* 0x000e220000000a00 */
[----:B------:R-:W-:Y:S02]  /*5df0*/  IMAD.IADD R15, R7, 0x1, R24 ;  /* 0x00000001070f7824 */ /* 0x000fe400078e0218 */
        /* <DEDUP_REMOVED lines=8> */
.L_x_832:
[----:B------:R-:W-:Y:S05]  /*5e80*/  BSYNC.RECONVERGENT B1 ;  /* 0x0000000000017941 */ /* 0x000fea0003800200 */
.L_x_831:
[----:B------:R2:W-:Y:S04]  /*5e90*/  @!P0 STG.E desc[UR12][R18.64+0x8], R41 ;  /* 0x0000082912008986 */ /* 0x0005e8000c10190c */
[----:B------:R2:W-:Y:S04]  /*5ea0*/  @!P3 STG.E desc[UR12][R18.64+0x4], R33 ;  /* 0x000004211200b986 */ /* 0x0005e8000c10190c */
[----:B------:R2:W-:Y:S02]  /*5eb0*/  @!P2 STG.E desc[UR12][R18.64+0xc], R37 ;  /* 0x00000c251200a986 */ /* 0x0005e4000c10190c */
.L_x_824:
[----:B------:R-:W-:Y:S05]  /*5ec0*/  BSYNC.RECONVERGENT B0 ;  /* 0x0000000000007941 */ /* 0x000fea0003800200 */
.L_x_823:
[----:B0-----:R-:W-:Y:S01]  /*5ed0*/  IMAD.U32 R11, RZ, RZ, UR8 ;  /* 0x00000008ff0b7e24 */ /* 0x001fe2000f8e00ff */
[----:B------:R-:W-:Y:S01]  /*5ee0*/  ISETP.GE.AND P0, PT, R14, R7, PT ;  /* 0x000000070e00720c */ /* 0x000fe20003f06270 */
[----:B------:R-:W-:Y:S03]  /*5ef0*/  BSSY.RECONVERGENT B4, `(.L_x_833) ;  /* 0x000025f000047945 */ /* 0x000fe60003800200 */
[----:B------:R-:W-:-:S13]  /*5f00*/  ISETP.LT.OR P0, PT, R11, 0x5, P0 ;  /* 0x000000050b00780c */ /* 0x000fda0000701670 */
[----:B------:R-:W-:Y:S05]  /*5f10*/  @P0 BRA `(.L_x_834) ;  /* 0x0000002400700947 */ /* 0x000fea0003800000 */
[----:B------:R-:W-:Y:S01]  /*5f20*/  VIADD R12, R3, 0xfffffffc ;  /* 0xfffffffc030c7836 */ /* 0x000fe20000000000 */
[C---:B----4-:R-:W-:Y:S01]  /*5f30*/  IADD3 R27, PT, PT, -R9.reuse, UR10, RZ ;  /* 0x0000000a091b7c10 */ /* 0x050fe2000fffe1ff */
[----:B------:R-:W-:Y:S01]  /*5f40*/  IMAD.U32 R11, RZ, RZ, UR9 ;  /* 0x00000009ff0b7e24 */ /* 0x000fe2000f8e00ff */
[----:B------:R-:W-:Y:S01]  /*5f50*/  IADD3 R28, PT, PT, R9, 0x4, RZ ;  /* 0x00000004091c7810 */ /* 0x000fe20007ffe0ff */
[----:B-1----:R-:W-:Y:S01]  /*5f60*/  IMAD.MOV.U32 R21, RZ, RZ, 0x4 ;  /* 0x00000004ff157424 */ /* 0x002fe200078e00ff */
[----:B------:R-:W-:Y:S02]  /*5f70*/  VIADDMNMX.U32 R27, R27, 0xfffffffd, R12, PT ;  /* 0xfffffffd1b1b7846 */ /* 0x000fe4000380000c */
[----:B------:R-:W-:Y:S02]  /*5f80*/  ISETP.GE.AND P2, PT, R28, R7, PT ;  /* 0x000000071c00720c */ /* 0x000fe40003f46270 */
[----:B------:R-:W-:Y:S01]  /*5f90*/  SHF.R.S32.HI R20, RZ, 0x1f, R9 ;  /* 0x0000001fff147819 */ /* 0x000fe20000011409 */
[----:B--2---:R-:W-:Y:S01]  /*5fa0*/  VIADD R19, R27, 0x1 ;  /* 0x000000011b137836 */ /* 0x004fe20000000000 */
[----:B------:R-:W-:-:S04]  /*5fb0*/  ISETP.GT.AND P2, PT, R11, 0x4, !P2 ;  /* 0x000000040b00780c */ /* 0x000fc80005744270 */
[C---:B------:R-:W-:Y:S02]  /*5fc0*/  LOP3.LUT R26, R19.reuse, 0xfffffffc, RZ, 0xc0, !PT ;  /* 0xfffffffc131a7812 */ /* 0x040fe400078ec0ff */
[----:B------:R-:W-:Y:S02]  /*5fd0*/  LOP3.LUT R19, R19, 0x3, RZ, 0xc0, !PT ;  /* 0x0000000313137812 */ /* 0x000fe400078ec0ff */
[----:B------:R-:W-:-:S07]  /*5fe0*/  IADD3 R17, PT, PT, -R26, RZ, RZ ;  /* 0x000000ff1a117210 */ /* 0x000fce0007ffe1ff */
.L_x_865:
[----:B------:R-:W-:Y:S04]  /*5ff0*/  BSSY.RECONVERGENT B3, `(.L_x_835) ;  /* 0x0000249000037945 */ /* 0x000fe80003800200 */
[----:B012---:R-:W-:Y:S05]  /*6000*/  @!P2 BRA `(.L_x_836) ;  /* 0x00000024001ca947 */ /* 0x007fea0003800000 */
[----:B------:R-:W-:Y:S01]  /*6010*/  ISETP.GE.U32.AND P0, PT, R27, 0x3, PT ;  /* 0x000000031b00780c */ /* 0x000fe20003f06070 */
[----:B------:R-:W-:Y:S01]  /*6020*/  BSSY.RECONVERGENT B2, `(.L_x_837) ;  /* 0x0000207000027945 */ /* 0x000fe20003800200 */
[----:B------:R-:W-:Y:S02]  /*6030*/  IMAD R18, R7, R14, RZ ;  /* 0x0000000e07127224 */ /* 0x000fe400078e02ff */
[----:B------:R-:W-:Y:S02]  /*6040*/  IMAD R15, R21, UR9, R6 ;  /* 0x00000009150f7c24 */ /* 0x000fe4000f8e0206 */
[----:B------:R-:W-:Y:S02]  /*6050*/  IMAD.MOV.U32 R16, RZ, RZ, 0x4 ;  /* 0x00000004ff107424 */ /* 0x000fe400078e00ff */
[----:B------:R-:W-:-:S05]  /*6060*/  IMAD.MOV.U32 R25, RZ, RZ, R28 ;  /* 0x000000ffff197224 */ /* 0x000fca00078e001c */
[----:B------:R-:W-:Y:S05]  /*6070*/  @!P0 BRA `(.L_x_838) ;  /* 0x0000002000048947 */ /* 0x000fea0003800000 */
[----:B------:R-:W-:Y:S01]  /*6080*/  IMAD.MOV R11, RZ, RZ, -R26 ;  /* 0x000000ffff0b7224 */ /* 0x000fe200078e0a1a */
[----:B------:R-:W-:Y:S04]  /*6090*/  BSSY.RECONVERGENT B1, `(.L_x_839) ;  /* 0x00001fe000017945 */ /* 0x000fe80003800200 */
[----:B------:R-:W-:Y:S01]  /*60a0*/  BSSY.RELIABLE B0, `(.L_x_840) ;  /* 0x00001b2000007945 */ /* 0x000fe20003800100 */
[----:B------:R-:W-:Y:S01]  /*60b0*/  SHF.R.S32.HI R13, RZ, 0x1f, R18 ;  /* 0x0000001fff0d7819 */ /* 0x000fe20000011412 */
[----:B------:R-:W-:Y:S01]  /*60c0*/  IMAD.MOV.U32 R12, RZ, RZ, RZ ;  /* 0x000000ffff0c7224 */ /* 0x000fe200078e00ff */
[----:B------:R-:W-:Y:S01]  /*60d0*/  ISETP.GE.AND P0, PT, R11, RZ, PT ;  /* 0x000000ff0b00720c */ /* 0x000fe20003f06270 */
[----:B------:R-:W-:Y:S01]  /*60e0*/  IMAD.MOV.U32 R11, RZ, RZ, R17 ;  /* 0x000000ffff0b7224 */ /* 0x000fe200078e0011 */
[----:B------:R-:W-:Y:S01]  /*60f0*/  MOV R16, 0x4 ;  /* 0x0000000400107802 */ /* 0x000fe20000000f00 */
[----:B------:R-:W-:-:S10]  /*6100*/  IMAD.MOV.U32 R25, RZ, RZ, R28 ;  /* 0x000000ffff197224 */ /* 0x000fd400078e001c */
[----:B------:R-:W-:Y:S05]  /*6110*/  @P0 BRA `(.L_x_841) ;  /* 0x0000001800a80947 */ /* 0x000fea0003800000 */
[----:B------:R-:W-:Y:S01]  /*6120*/  IADD3 R22, PT, PT, -R11, RZ, RZ ;  /* 0x000000ff0b167210 */ /* 0x000fe20007ffe1ff */
[----:B------:R-:W-:Y:S01]  /*6130*/  BSSY.RECONVERGENT B5, `(.L_x_842) ;  /* 0x0000114000057945 */ /* 0x000fe20003800200 */
[----:B------:R-:W-:Y:S02]  /*6140*/  PLOP3.LUT P0, PT, PT, PT, PT, 0x80, 0x8 ;  /* 0x000000000008781c */ /* 0x000fe40003f0f070 */
[----:B------:R-:W-:-:S13]  /*6150*/  ISETP.GT.AND P1, PT, R22, 0xc, PT ;  /* 0x0000000c1600780c */ /* 0x000fda0003f24270 */
[----:B------:R-:W-:Y:S05]  /*6160*/  @!P1 BRA `(.L_x_843) ;  /* 0x0000001000409947 */ /* 0x000fea0003800000 */
[----:B------:R-:W0:Y:S01]  /*6170*/  S2UR UR5, SR_CgaCtaId ;  /* 0x00000000000579c3 */ /* 0x000e220000008800 */
[----:B------:R-:W-:Y:S01]  /*6180*/  UMOV UR4, 0x400 ;  /* 0x0000040000047882 */ /* 0x000fe20000000000 */
[----:B------:R-:W-:Y:S01]  /*6190*/  PLOP3.LUT P0, PT, PT, PT, PT, 0x8, 0x80 ;  /* 0x000000000080781c */ /* 0x000fe20003f0e170 */
[----:B0-----:R-:W-:-:S06]  /*61a0*/  ULEA UR4, UR5, UR4, 0x18 ;  /* 0x0000000405047291 */ /* 0x001fcc000f8ec0ff */
[----:B------:R-:W-:-:S07]  /*61b0*/  IMAD.U32 R29, RZ, RZ, UR4 ;  /* 0x00000004ff1d7e24 */ /* 0x000fce000f8e00ff */
.L_x_852:
[----:B------:R-:W0:Y:S01]  /*61c0*/  LDC R30, c[0x3][RZ] ;  /* 0x00c00000ff1e7b82 */ /* 0x000e220000000800 */
[----:B------:R-:W-:Y:S01]  /*61d0*/  IMAD.IADD R31, R9, 0x1, R16 ;  /* 0x00000001091f7824 */ /* 0x000fe200078e0210 */
[----:B------:R-:W-:Y:S01]  /*61e0*/  IADD3 R22, PT, PT, R15, R16, RZ ;  /* 0x000000100f167210 */ /* 0x000fe20007ffe0ff */
[----:B------:R-:W-:Y:S01]  /*61f0*/  BSSY.RECONVERGENT B6, `(.L_x_844) ;  /* 0x0000021000067945 */ /* 0x000fe20003800200 */
[----:B------:R-:W-:Y:S01]  /*6200*/  ISETP.GE.AND P3, PT, R25, 0x1, PT ;  /* 0x000000011900780c */ /* 0x000fe20003f66270 */
[C---:B------:R-:W-:Y:S02]  /*6210*/  VIADD R35, R31.reuse, 0x1 ;  /* 0x000000011f237836 */ /* 0x040fe40000000000 */
[----:B------:R-:W-:Y:S02]  /*6220*/  IMAD R37, R22, 0x4, R29 ;  /* 0x0000000416257824 */ /* 0x000fe400078e021d */
[----:B------:R-:W-:Y:S01]  /*6230*/  VIADD R39, R31, 0x3 ;  /* 0x000000031f277836 */ /* 0x000fe20000000000 */
[C---:B------:R-:W-:Y:S01]  /*6240*/  ISETP.GE.AND P1, PT, R35.reuse, 0x1, PT ;  /* 0x000000012300780c */ /* 0x040fe20003f26270 */
[----:B------:R-:W-:Y:S01]  /*6250*/  IMAD R33, R10, 0x4, R37 ;  /* 0x000000040a217824 */ /* 0x000fe200078e0225 */
[----:B------:R-:W-:-:S02]  /*6260*/  VIMNMX R23, PT, PT, R35, R14, !PT ;  /* 0x0000000e23177248 */ /* 0x000fc40007fe0100 */
[----:B------:R-:W-:Y:S02]  /*6270*/  ISETP.GT.U32.AND P4, PT, R35, 0x7ffffffe, PT ;  /* 0x7ffffffe2300780c */ /* 0x000fe40003f84070 */
[----:B------:R-:W-:Y:S02]  /*6280*/  VIADDMNMX R35, R31, 0x2, R14, !PT ;  /* 0x000000021f237846 */ /* 0x000fe4000780010e */
[C---:B------:R-:W-:Y:S02]  /*6290*/  ISETP.GE.AND P5, PT, R39.reuse, 0x1, PT ;  /* 0x000000012700780c */ /* 0x040fe40003fa6270 */
[----:B------:R-:W-:Y:S02]  /*62a0*/  VIMNMX R39, PT, PT, R39, R14, !PT ;  /* 0x0000000e27277248 */ /* 0x000fe40007fe0100 */
[----:B0-----:R-:W-:Y:S02]  /*62b0*/  ISETP.GT.OR P1, PT, R23, R30, !P1 ;  /* 0x0000001e1700720c */ /* 0x001fe40004f24670 */
[----:B------:R-:W-:-:S02]  /*62c0*/  VIMNMX R23, PT, PT, R25, R14, !PT ;  /* 0x0000000e19177248 */ /* 0x000fc40007fe0100 */
[-C--:B------:R-:W-:Y:S02]  /*62d0*/  ISETP.GT.OR P4, PT, R35, R30.reuse, P4 ;  /* 0x0000001e2300720c */ /* 0x080fe40002784670 */
[-C--:B------:R-:W-:Y:S02]  /*62e0*/  ISETP.GT.OR P3, PT, R23, R30.reuse, !P3 ;  /* 0x0000001e1700720c */ /* 0x080fe40005f64670 */
[----:B------:R-:W-:Y:S02]  /*62f0*/  LEA R35, R10, R33, 0x2 ;  /* 0x000000210a237211 */ /* 0x000fe400078e10ff */
[----:B------:R-:W-:-:S03]  /*6300*/  ISETP.GT.OR P5, PT, R39, R30, !P5 ;  /* 0x0000001e2700720c */ /* 0x000fc60006fa4670 */
[----:B------:R0:W1:Y:S01]  /*6310*/  @!P1 LDS R24, [R37+0x4] ;  /* 0x0000040025189984 */ /* 0x0000620000000800 */
[----:B------:R-:W-:-:S03]  /*6320*/  IMAD R32, R10, 0x4, R35 ;  /* 0x000000040a207824 */ /* 0x000fc600078e0223 */
[----:B------:R0:W2:Y:S02]  /*6330*/  @!P1 LDS R29, [R33+0x4] ;  /* 0x00000400211d9984 */ /* 0x0000a40000000800 */
[----:B------:R-:W-:Y:S05]  /*6340*/  @P3 BRA `(.L_x_845) ;  /* 0x00000000002c3947 */ /* 0x000fea0003800000 */
[----:B---3--:R-:W-:Y:S01]  /*6350*/  LDS R34, [R37] ;  /* 0x0000000025227984 */ /* 0x008fe20000000800 */
[----:B------:R-:W3:Y:S01]  /*6360*/  LDC.64 R22, c[0x0][0x388] ;  /* 0x0000e200ff167b82 */ /* 0x000ee20000000a00 */
[----:B------:R-:W-:Y:S02]  /*6370*/  IMAD.IADD R25, R18, 0x1, R25 ;  /* 0x0000000112197824 */ /* 0x000fe400078e0219 */
[----:B------:R-:W4:Y:S04]  /*6380*/  LDS R39, [R33] ;  /* 0x0000000021277984 */ /* 0x000f280000000800 */
[----:B------:R-:W5:Y:S04]  /*6390*/  LDS R41, [R35] ;  /* 0x0000000023297984 */ /* 0x000f680000000800 */
[----:B------:R-:W0:Y:S01]  /*63a0*/  LDS R43, [R32] ;  /* 0x00000000202b7984 */ /* 0x000e220000000800 */
[----:B---3--:R-:W-:-:S04]  /*63b0*/  IMAD.WIDE R22, R25, 0x4, R22 ;  /* 0x0000000419167825 */ /* 0x008fc800078e0216 */
[----:B----4-:R-:W-:-:S04]  /*63c0*/  FADD R34, R34, R39 ;  /* 0x0000002722227221 */ /* 0x010fc80000000000 */
[----:B-----5:R-:W-:-:S04]  /*63d0*/  FADD R34, R34, R41 ;  /* 0x0000002922227221 */ /* 0x020fc80000000000 */
[----:B0-----:R-:W-:-:S05]  /*63e0*/  FADD R43, R34, R43 ;  /* 0x0000002b222b7221 */ /* 0x001fca0000000000 */
[----:B------:R4:W-:Y:S02]  /*63f0*/  STG.E desc[UR12][R22.64], R43 ;  /* 0x0000002b16007986 */ /* 0x0009e4000c10190c */
.L_x_845:
[----:B------:R-:W-:Y:S05]  /*6400*/  BSYNC.RECONVERGENT B6 ;  /* 0x0000000000067941 */ /* 0x000fea0003800200 */
.L_x_844:
[----:B------:R-:W5:Y:S01]  /*6410*/  @!P1 LDS R45, [R35+0x4] ;  /* 0x00000400232d9984 */ /* 0x000f620000000800 */
[----:B----4-:R-:W4:Y:S01]  /*6420*/  LDC.64 R22, c[0x0][0x388] ;  /* 0x0000e200ff167b82 */ /* 0x010f220000000a00 */
[----:B-12---:R-:W-:Y:S01]  /*6430*/  @!P1 FADD R24, R24, R29 ;  /* 0x0000001d18189221 */ /* 0x006fe20000000000 */
[----:B------:R-:W-:Y:S01]  /*6440*/  UMOV UR4, 0x400 ;  /* 0x0000040000047882 */ /* 0x000fe20000000000 */
[----:B------:R-:W-:Y:S01]  /*6450*/  @!P4 LDS R41, [R37+0x8] ;  /* 0x000008002529c984 */ /* 0x000fe20000000800 */
[----:B------:R-:W-:Y:S03]  /*6460*/  BSSY.RECONVERGENT B6, `(.L_x_846) ;  /* 0x0000032000067945 */ /* 0x000fe60003800200 */
[----:B------:R-:W0:Y:S01]  /*6470*/  @!P4 LDS R42, [R33+0x8] ;  /* 0x00000800212ac984 */ /* 0x000e220000000800 */
[----:B------:R-:W1:Y:S03]  /*6480*/  S2UR UR5, SR_CgaCtaId ;  /* 0x00000000000579c3 */ /* 0x000e660000008800 */
[----:B------:R-:W2:Y:S04]  /*6490*/  @!P1 LDS R43, [R32+0x4] ;  /* 0x00000400202b9984 */ /* 0x000ea80000000800 */
[----:B------:R-:W-:Y:S04]  /*64a0*/  @!P5 LDS R38, [R37+0xc] ;  /* 0x00000c002526d984 */ /* 0x000fe80000000800 */
[----:B------:R-:W4:Y:S04]  /*64b0*/  @!P5 LDS R39, [R33+0xc] ;  /* 0x00000c002127d984 */ /* 0x000f280000000800 */
[----:B------:R-:W4:Y:S04]  /*64c0*/  @!P4 LDS R40, [R35+0x8] ;  /* 0x000008002328c984 */ /* 0x000f280000000800 */
[----:B------:R1:W4:Y:S04]  /*64d0*/  @!P5 LDS R25, [R35+0xc] ;  /* 0x00000c002319d984 */ /* 0x0003280000000800 */
[----:B---3--:R-:W3:Y:S01]  /*64e0*/  @!P4 LDS R34, [R32+0x8] ;  /* 0x000008002022c984 */ /* 0x008ee20000000800 */
[----:B-1----:R-:W-:-:S03]  /*64f0*/  ULEA UR4, UR5, UR4, 0x18 ;  /* 0x0000000405047291 */ /* 0x002fc6000f8ec0ff */
[----:B------:R1:W3:Y:S01]  /*6500*/  @!P5 LDS R36, [R32+0xc] ;  /* 0x00000c002024d984 */ /* 0x0002e20000000800 */
[----:B------:R-:W-:Y:S02]  /*6510*/  IADD3 R35, P3, P6, R18, R16, R9 ;  /* 0x0000001012237210 */ /* 0x000fe40007e7e009 */
[----:B------:R-:W-:Y:S02]  /*6520*/  IMAD.U32 R29, RZ, RZ, UR4 ;  /* 0x00000004ff1d7e24 */ /* 0x000fe4000f8e00ff */
[----:B-----5:R-:W-:Y:S01]  /*6530*/  @!P1 FADD R24, R24, R45 ;  /* 0x0000002d18189221 */ /* 0x020fe20000000000 */
[----:B-1----:R-:W-:Y:S01]  /*6540*/  IADD3 R32, PT, PT, R16, 0x4, RZ ;  /* 0x0000000410207810 */ /* 0x002fe20007ffe0ff */
[----:B0-----:R-:W-:Y:S02]  /*6550*/  @!P4 FADD R37, R41, R42 ;  /* 0x0000002a2925c221 */ /* 0x001fe40000000000 */
[----:B--2---:R-:W-:Y:S01]  /*6560*/  @!P1 FADD R43, R24, R43 ;  /* 0x0000002b182b9221 */ /* 0x004fe20000000000 */
[----:B------:R-:W-:Y:S01]  /*6570*/  SHF.R.S32.HI R24, RZ, 0x1f, R16 ;  /* 0x0000001fff187819 */ /* 0x000fe20000011410 */
[----:B----4-:R-:W-:Y:S01]  /*6580*/  @!P5 FADD R38, R38, R39 ;  /* 0x000000272626d221 */ /* 0x010fe20000000000 */
[----:B------:R-:W-:-:S02]  /*6590*/  VIADD R39, R31, 0x4 ;  /* 0x000000041f277836 */ /* 0x000fc40000000000 */
[----:B------:R-:W-:Y:S01]  /*65a0*/  @!P4 FADD R37, R37, R40 ;  /* 0x000000282525c221 */ /* 0x000fe20000000000 */
[----:B------:R-:W-:Y:S02]  /*65b0*/  IADD3.X R40, PT, PT, R13, R24, R20, P3, P6 ;  /* 0x000000180d287210 */ /* 0x000fe40001fec414 */
[----:B------:R-:W-:Y:S01]  /*65c0*/  LEA R24, P6, R35, R22, 0x2 ;  /* 0x0000001623187211 */ /* 0x000fe200078c10ff */
[----:B------:R-:W-:Y:S01]  /*65d0*/  @!P5 FADD R45, R38, R25 ;  /* 0x00000019262dd221 */ /* 0x000fe20000000000 */
[----:B------:R-:W-:Y:S01]  /*65e0*/  ISETP.GE.AND P3, PT, R39, 0x1, PT ;  /* 0x000000012700780c */ /* 0x000fe20003f66270 */
[----:B------:R-:W-:Y:S01]  /*65f0*/  IMAD.IADD R38, R15, 0x1, R32 ;  /* 0x000000010f267824 */ /* 0x000fe200078e0220 */
[----:B------:R-:W-:Y:S01]  /*6600*/  LEA.HI.X R25, R35, R23, R40, 0x2, P6 ;  /* 0x0000001723197211 */ /* 0x000fe200030f1428 */
[----:B---3--:R-:W-:Y:S01]  /*6610*/  @!P4 FADD R41, R37, R34 ;  /* 0x000000222529c221 */ /* 0x008fe20000000000 */
[----:B------:R-:W-:Y:S01]  /*6620*/  VIMNMX R33, PT, PT, R39, R14, !PT ;  /* 0x0000000e27217248 */ /* 0x000fe20007fe0100 */
[----:B------:R-:W-:-:S02]  /*6630*/  @!P5 FADD R45, R45, R36 ;  /* 0x000000242d2dd221 */ /* 0x000fc40000000000 */
[----:B------:R0:W-:Y:S01]  /*6640*/  @!P1 STG.E desc[UR12][R24.64+0x4], R43 ;  /* 0x0000042b18009986 */ /* 0x0001e2000c10190c */
[----:B------:R-:W-:Y:S01]  /*6650*/  ISETP.GT.OR P3, PT, R33, R30, !P3 ;  /* 0x0000001e2100720c */ /* 0x000fe20005f64670 */
[----:B------:R-:W-:Y:S02]  /*6660*/  IMAD R33, R38, 0x4, R29 ;  /* 0x0000000426217824 */ /* 0x000fe400078e021d */
[----:B------:R0:W-:Y:S03]  /*6670*/  @!P4 STG.E desc[UR12][R24.64+0x8], R41 ;  /* 0x000008291800c986 */ /* 0x0001e6000c10190c */
[C---:B------:R-:W-:Y:S01]  /*6680*/  LEA R35, R10.reuse, R33, 0x2 ;  /* 0x000000210a237211 */ /* 0x040fe200078e10ff */
[----:B------:R0:W-:Y:S04]  /*6690*/  @!P5 STG.E desc[UR12][R24.64+0xc], R45 ;  /* 0x00000c2d1800d986 */ /* 0x0001e8000c10190c */
[----:B------:R-:W-:-:S04]  /*66a0*/  IMAD R37, R10, 0x4, R35 ;  /* 0x000000040a257824 */ /* 0x000fc800078e0223 */
[----:B------:R-:W-:Y:S01]  /*66b0*/  IMAD R34, R10, 0x4, R37 ;  /* 0x000000040a227824 */ /* 0x000fe200078e0225 */
[----:B------:R-:W-:Y:S06]  /*66c0*/  @P3 BRA `(.L_x_847) ;  /* 0x00000000002c3947 */ /* 0x000fec0003800000 */
[----:B------:R-:W-:Y:S01]  /*66d0*/  LDS R38, [R33] ;  /* 0x0000000021267984 */ /* 0x000fe20000000800 */
[----:B0-----:R-:W0:Y:S01]  /*66e0*/  LDC.64 R24, c[0x0][0x388] ;  /* 0x0000e200ff187b82 */ /* 0x001e220000000a00 */
        /* <DEDUP_REMOVED lines=9> */
.L_x_847:
[----:B------:R-:W-:Y:S05]  /*6780*/  BSYNC.RECONVERGENT B6 ;  /* 0x0000000000067941 */ /* 0x000fea0003800200 */
.L_x_846:
[----:B------:R-:W-:Y:S01]  /*6790*/  IADD3 R39, PT, PT, R31, 0x5, RZ ;  /* 0x000000051f277810 */ /* 0x000fe20007ffe0ff */
[----:B------:R-:W-:Y:S03]  /*67a0*/  BSSY.RECONVERGENT B6, `(.L_x_848) ;  /* 0x0000049000067945 */ /* 0x000fe60003800200 */
[C---:B------:R-:W-:Y:S02]  /*67b0*/  ISETP.GE.AND P1, PT, R39.reuse, 0x1, PT ;  /* 0x000000012700780c */ /* 0x040fe40003f26270 */
[C---:B01----:R-:W-:Y:S02]  /*67c0*/  VIMNMX R25, PT, PT, R39.reuse, R14, !PT ;  /* 0x0000000e27197248 */ /* 0x043fe40007fe0100 */
[----:B------:R-:W-:Y:S02]  /*67d0*/  ISETP.GT.U32.AND P6, PT, R39, 0x7ffffffe, PT ;  /* 0x7ffffffe2700780c */ /* 0x000fe40003fc4070 */
[----:B------:R-:W-:-:S02]  /*67e0*/  ISETP.GT.OR P1, PT, R25, R30, !P1 ;  /* 0x0000001e1900720c */ /* 0x000fc40004f24670 */
[----:B------:R-:W-:-:S04]  /*67f0*/  VIADDMNMX R39, R31, 0x6, R14, !PT ;  /* 0x000000061f277846 */ /* 0x000fc8000780010e */
[----:B------:R-:W-:Y:S01]  /*6800*/  ISETP.GT.OR P6, PT, R39, R30, P6 ;  /* 0x0000001e2700720c */ /* 0x000fe200037c4670 */
[----:B------:R-:W-:-:S05]  /*6810*/  VIADD R39, R31, 0x7 ;  /* 0x000000071f277836 */ /* 0x000fca0000000000 */
[C---:B------:R-:W-:Y:S01]  /*6820*/  ISETP.GE.AND P3, PT, R39.reuse, 0x1, PT ;  /* 0x000000012700780c */ /* 0x040fe20003f66270 */
[----:B------:R-:W-:Y:S01]  /*6830*/  @!P1 LDS R25, [R33+0x4] ;  /* 0x0000040021199984 */ /* 0x000fe20000000800 */
[----:B------:R-:W-:-:S03]  /*6840*/  VIMNMX R39, PT, PT, R39, R14, !PT ;  /* 0x0000000e27277248 */ /* 0x000fc60007fe0100 */
[----:B------:R-:W0:Y:S01]  /*6850*/  @!P1 LDS R43, [R35+0x4] ;  /* 0x00000400232b9984 */ /* 0x000e220000000800 */
[----:B------:R-:W-:-:S03]  /*6860*/  ISETP.GT.OR P3, PT, R39, R30, !P3 ;  /* 0x0000001e2700720c */ /* 0x000fc60005f64670 */
[----:B------:R-:W1:Y:S04]  /*6870*/  @!P1 LDS R24, [R37+0x4] ;  /* 0x0000040025189984 */ /* 0x000e680000000800 */
[----:B------:R-:W2:Y:S04]  /*6880*/  @!P1 LDS R40, [R34+0x4] ;  /* 0x0000040022289984 */ /* 0x000ea80000000800 */
[----:B------:R-:W-:Y:S04]  /*6890*/  @!P6 LDS R41, [R33+0x8] ;  /* 0x000008002129e984 */ /* 0x000fe80000000800 */
[----:B------:R1:W-:Y:S04]  /*68a0*/  @!P3 LDS R39, [R33+0xc] ;  /* 0x00000c002127b984 */ /* 0x0003e80000000800 */
[----:B------:R-:W3:Y:S04]  /*68b0*/  @!P3 LDS R44, [R35+0xc] ;  /* 0x00000c00232cb984 */ /* 0x000ee80000000800 */
[----:B------:R-:W4:Y:S04]  /*68c0*/  @!P6 LDS R42, [R35+0x8] ;  /* 0x00000800232ae984 */ /* 0x000f280000000800 */
[----:B------:R-:W-:Y:S04]  /*68d0*/  @!P3 LDS R45, [R34+0xc] ;  /* 0x00000c00222db984 */ /* 0x000fe80000000800 */
[----:B------:R-:W5:Y:S04]  /*68e0*/  @!P6 LDS R36, [R37+0x8] ;  /* 0x000008002524e984 */ /* 0x000f680000000800 */
[----:B------:R4:W5:Y:S01]  /*68f0*/  @!P6 LDS R38, [R34+0x8] ;  /* 0x000008002226e984 */ /* 0x0009620000000800 */
[----:B0-----:R-:W-:-:S03]  /*6900*/  @!P1 FADD R25, R25, R43 ;  /* 0x0000002b19199221 */ /* 0x001fc60000000000 */
[----:B------:R0:W0:Y:S01]  /*6910*/  @!P3 LDS R43, [R37+0xc] ;  /* 0x00000c00252bb984 */ /* 0x0000220000000800 */
[----:B-1----:R-:W-:Y:S01]  /*6920*/  @!P1 FADD R33, R25, R24 ;  /* 0x0000001819219221 */ /* 0x002fe20000000000 */
[----:B------:R-:W-:Y:S02]  /*6930*/  SHF.R.S32.HI R24, RZ, 0x1f, R32 ;  /* 0x0000001fff187819 */ /* 0x000fe40000011420 */
[----:B------:R-:W-:Y:S01]  /*6940*/  IADD3 R32, P4, P5, R18, R32, R9 ;  /* 0x0000002012207210 */ /* 0x000fe20007d9e009 */
[----:B--2---:R-:W-:-:S03]  /*6950*/  @!P1 FADD R33, R33, R40 ;  /* 0x0000002821219221 */ /* 0x004fc60000000000 */
[----:B------:R-:W-:Y:S02]  /*6960*/  IADD3.X R25, PT, PT, R13, R24, R20, P4, P5 ;  /* 0x000000180d197210 */ /* 0x000fe400027ea414 */
[----:B------:R-:W-:-:S04]  /*6970*/  LEA R24, P4, R32, R22, 0x2 ;  /* 0x0000001620187211 */ /* 0x000fc800078810ff */
[----:B------:R-:W-:Y:S01]  /*6980*/  LEA.HI.X R25, R32, R23, R25, 0x2, P4 ;  /* 0x0000001720197211 */ /* 0x000fe200020f1419 */
[----:B------:R-:W-:Y:S02]  /*6990*/  VIADD R32, R31, 0x9 ;  /* 0x000000091f207836 */ /* 0x000fe40000000000 */
[----:B---3--:R-:W-:Y:S02]  /*69a0*/  @!P3 FADD R44, R39, R44 ;  /* 0x0000002c272cb221 */ /* 0x008fe40000000000 */
[----:B------:R1:W-:Y:S01]  /*69b0*/  @!P1 STG.E desc[UR12][R24.64+0x4], R33 ;  /* 0x0000042118009986 */ /* 0x0003e2000c10190c */
[C---:B------:R-:W-:Y:S01]  /*69c0*/  ISETP.GE.AND P1, PT, R32.reuse, 0x1, PT ;  /* 0x000000012000780c */ /* 0x040fe20003f26270 */
[----:B----4-:R-:W-:Y:S01]  /*69d0*/  @!P6 FADD R35, R41, R42 ;  /* 0x0000002a2923e221 */ /* 0x010fe20000000000 */
[----:B------:R-:W-:Y:S01]  /*69e0*/  VIADD R41, R31, 0x8 ;  /* 0x000000081f297836 */ /* 0x000fe20000000000 */
[C---:B------:R-:W-:Y:S02]  /*69f0*/  ISETP.GT.U32.AND P4, PT, R32.reuse, 0x7ffffffe, PT ;  /* 0x7ffffffe2000780c */ /* 0x040fe40003f84070 */
[----:B------:R-:W-:-:S02]  /*6a00*/  VIMNMX R34, PT, PT, R32, R14, !PT ;  /* 0x0000000e20227248 */ /* 0x000fc40007fe0100 */
[----:B------:R-:W-:Y:S01]  /*6a10*/  IADD3 R32, PT, PT, R16, 0x8, RZ ;  /* 0x0000000810207810 */ /* 0x000fe20007ffe0ff */
[----:B-----5:R-:W-:Y:S01]  /*6a20*/  @!P6 FADD R35, R35, R36 ;  /* 0x000000242323e221 */ /* 0x020fe20000000000 */
[C---:B------:R-:W-:Y:S02]  /*6a30*/  ISETP.GE.AND P5, PT, R41.reuse, 0x1, PT ;  /* 0x000000012900780c */ /* 0x040fe40003fa6270 */
[----:B0-----:R-:W-:Y:S01]  /*6a40*/  VIMNMX R37, PT, PT, R41, R14, !PT ;  /* 0x0000000e29257248 */ /* 0x001fe20007fe0100 */
[----:B------:R-:W-:Y:S01]  /*6a50*/  @!P6 FADD R38, R35, R38 ;  /* 0x000000262326e221 */ /* 0x000fe20000000000 */
[-C--:B------:R-:W-:Y:S01]  /*6a60*/  ISETP.GT.OR P1, PT, R34, R30.reuse, !P1 ;  /* 0x0000001e2200720c */ /* 0x080fe20004f24670 */
[----:B------:R-:W-:Y:S01]  /*6a70*/  IMAD.IADD R34, R15, 0x1, R32 ;  /* 0x000000010f227824 */ /* 0x000fe200078e0220 */
[----:B------:R-:W-:Y:S01]  /*6a80*/  ISETP.GT.OR P5, PT, R37, R30, !P5 ;  /* 0x0000001e2500720c */ /* 0x000fe20006fa4670 */
[C---:B------:R-:W-:Y:S01]  /*6a90*/  VIADD R37, R31.reuse, 0xb ;  /* 0x0000000b1f257836 */ /* 0x040fe20000000000 */
[----:B------:R0:W-:Y:S01]  /*6aa0*/  @!P6 STG.E desc[UR12][R24.64+0x8], R38 ;  /* 0x000008261800e986 */ /* 0x0001e2000c10190c */
[----:B------:R-:W-:Y:S01]  /*6ab0*/  @!P3 FADD R44, R44, R43 ;  /* 0x0000002b2c2cb221 */ /* 0x000fe20000000000 */
[----:B------:R-:W-:Y:S01]  /*6ac0*/  IMAD R35, R34, 0x4, R29 ;  /* 0x0000000422237824 */ /* 0x000fe200078e021d */
[----:B-1----:R-:W-:-:S02]  /*6ad0*/  VIADDMNMX R33, R31, 0xa, R14, !PT ;  /* 0x0000000a1f217846 */ /* 0x002fc4000780010e */
[----:B------:R-:W-:Y:S01]  /*6ae0*/  @!P3 FADD R45, R44, R45 ;  /* 0x0000002d2c2db221 */ /* 0x000fe20000000000 */
[C---:B------:R-:W-:Y:S02]  /*6af0*/  ISETP.GE.AND P6, PT, R37.reuse, 0x1, PT ;  /* 0x000000012500780c */ /* 0x040fe40003fc6270 */
[----:B------:R-:W-:Y:S02]  /*6b00*/  VIMNMX R39, PT, PT, R37, R14, !PT ;  /* 0x0000000e25277248 */ /* 0x000fe40007fe0100 */
[----:B------:R0:W-:Y:S01]  /*6b10*/  @!P3 STG.E desc[UR12][R24.64+0xc], R45 ;  /* 0x00000c2d1800b986 */ /* 0x0001e2000c10190c */
[C---:B------:R-:W-:Y:S02]  /*6b20*/  LEA R37, R10.reuse, R35, 0x2 ;  /* 0x000000230a257211 */ /* 0x040fe400078e10ff */
[-C--:B------:R-:W-:Y:S02]  /*6b30*/  ISETP.GT.OR P4, PT, R33, R30.reuse, P4 ;  /* 0x0000001e2100720c */ /* 0x080fe40002784670 */
[----:B------:R-:W-:Y:S01]  /*6b40*/  ISETP.GT.OR P6, PT, R39, R30, !P6 ;  /* 0x0000001e2700720c */ /* 0x000fe200077c4670 */
[----:B------:R-:W-:-:S04]  /*6b50*/  IMAD R33, R10, 0x4, R37 ;  /* 0x000000040a217824 */ /* 0x000fc800078e0225 */
[----:B------:R-:W-:Y:S01]  /*6b60*/  IMAD R34, R10, 0x4, R33 ;  /* 0x000000040a227824 */ /* 0x000fe200078e0221 */
[----:B------:R-:W-:Y:S07]  /*6b70*/  @P5 BRA `(.L_x_849) ;  /* 0x00000000002c5947 */ /* 0x000fee0003800000 */
[----:B0-----:R-:W-:Y:S01]  /*6b80*/  LDS R38, [R35] ;  /* 0x0000000023267984 */ /* 0x001fe20000000800 */
        /* <DEDUP_REMOVED lines=10> */
.L_x_849:
[----:B------:R-:W-:Y:S05]  /*6c30*/  BSYNC.RECONVERGENT B6 ;  /* 0x0000000000067941 */ /* 0x000fea0003800200 */
.L_x_848:
[----:B------:R-:W-:Y:S01]  /*6c40*/  @!P1 LDS R39, [R35+0x4] ;  /* 0x0000040023279984 */ /* 0x000fe20000000800 */
[----:B------:R-:W-:Y:S03]  /*6c50*/  BSSY.RECONVERGENT B6, `(.L_x_850) ;  /* 0x0000033000067945 */ /* 0x000fe60003800200 */
[----:B01----:R-:W0:Y:S04]  /*6c60*/  @!P1 LDS R24, [R37+0x4] ;  /* 0x0000040025189984 */ /* 0x003e280000000800 */
[----:B------:R-:W1:Y:S04]  /*6c70*/  @!P1 LDS R25, [R33+0x4] ;  /* 0x0000040021199984 */ /* 0x000e680000000800 */
[----:B------:R-:W-:Y:S04]  /*6c80*/  @!P4 LDS R36, [R37+0x8] ;  /* 0x000008002524c984 */ /* 0x000fe80000000800 */
[----:B------:R-:W2:Y:S04]  /*6c90*/  @!P4 LDS R41, [R35+0x8] ;  /* 0x000008002329c984 */ /* 0x000ea80000000800 */
[----:B------:R-:W-:Y:S04]  /*6ca0*/  @!P6 LDS R42, [R35+0xc] ;  /* 0x00000c00232ae984 */ /* 0x000fe80000000800 */
[----:B------:R-:W3:Y:S04]  /*6cb0*/  @!P6 LDS R37, [R37+0xc] ;  /* 0x00000c002525e984 */ /* 0x000ee80000000800 */
[----:B------:R-:W4:Y:S04]  /*6cc0*/  @!P4 LDS R38, [R33+0x8] ;  /* 0x000008002126c984 */ /* 0x000f280000000800 */
[----:B------:R-:W5:Y:S04]  /*6cd0*/  @!P6 LDS R43, [R33+0xc] ;  /* 0x00000c00212be984 */ /* 0x000f680000000800 */
[----:B------:R-:W5:Y:S04]  /*6ce0*/  @!P1 LDS R44, [R34+0x4] ;  /* 0x00000400222c9984 */ /* 0x000f680000000800 */
[----:B------:R-:W5:Y:S04]  /*6cf0*/  @!P4 LDS R40, [R34+0x8] ;  /* 0x000008002228c984 */ /* 0x000f680000000800 */
[----:B------:R4:W5:Y:S01]  /*6d00*/  @!P6 LDS R45, [R34+0xc] ;  /* 0x00000c00222de984 */ /* 0x0009620000000800 */
[----:B0-----:R-:W-:-:S04]  /*6d10*/  @!P1 FADD R24, R39, R24 ;  /* 0x0000001827189221 */ /* 0x001fc80000000000 */
[----:B-1----:R-:W-:Y:S01]  /*6d20*/  @!P1 FADD R39, R24, R25 ;  /* 0x0000001918279221 */ /* 0x002fe20000000000 */
[----:B------:R-:W-:Y:S02]  /*6d30*/  SHF.R.S32.HI R24, RZ, 0x1f, R32 ;  /* 0x0000001fff187819 */ /* 0x000fe40000011420 */
[----:B------:R-:W-:Y:S01]  /*6d40*/  IADD3 R32, P3, P5, R18, R32, R9 ;  /* 0x0000002012207210 */ /* 0x000fe20007d7e009 */
[----:B--2---:R-:W-:-:S03]  /*6d50*/  @!P4 FADD R41, R41, R36 ;  /* 0x000000242929c221 */ /* 0x004fc60000000000 */
[----:B------:R-:W-:Y:S02]  /*6d60*/  IADD3.X R25, PT, PT, R13, R24, R20, P3, P5 ;  /* 0x000000180d197210 */ /* 0x000fe40001fea414 */
[----:B------:R-:W-:-:S04]  /*6d70*/  LEA R24, P3, R32, R22, 0x2 ;  /* 0x0000001620187211 */ /* 0x000fc800078610ff */
[----:B------:R-:W-:Y:S01]  /*6d80*/  LEA.HI.X R25, R32, R23, R25, 0x2, P3 ;  /* 0x0000001720197211 */ /* 0x000fe200018f1419 */
[----:B---3--:R-:W-:Y:S01]  /*6d90*/  @!P6 FADD R42, R42, R37 ;  /* 0x000000252a2ae221 */ /* 0x008fe20000000000 */
[----:B------:R-:W-:Y:S01]  /*6da0*/  IADD3 R32, PT, PT, R16, 0xc, RZ ;  /* 0x0000000c10207810 */ /* 0x000fe20007ffe0ff */
[----:B----4-:R-:W-:Y:S01]  /*6db0*/  @!P4 FADD R41, R41, R38 ;  /* 0x000000262929c221 */ /* 0x010fe20000000000 */
[----:B------:R-:W-:-:S03]  /*6dc0*/  VIADD R38, R31, 0xc ;  /* 0x0000000c1f267836 */ /* 0x000fc60000000000 */
[----:B------:R-:W-:Y:S02]  /*6dd0*/  IMAD.IADD R34, R15, 0x1, R32 ;  /* 0x000000010f227824 */ /* 0x000fe400078e0220 */
[----:B-----5:R-:W-:Y:S01]  /*6de0*/  @!P6 FADD R42, R42, R43 ;  /* 0x0000002b2a2ae221 */ /* 0x020fe20000000000 */
[----:B------:R-:W-:Y:S01]  /*6df0*/  VIMNMX R35, PT, PT, R38, R14, !PT ;  /* 0x0000000e26237248 */ /* 0x000fe20007fe0100 */
[----:B------:R-:W-:Y:S01]  /*6e00*/  @!P1 FADD R33, R39, R44 ;  /* 0x0000002c27219221 */ /* 0x000fe20000000000 */
[----:B------:R-:W-:Y:S02]  /*6e10*/  IMAD R39, R34, 0x4, R29 ;  /* 0x0000000422277824 */ /* 0x000fe400078e021d */
[----:B------:R-:W-:Y:S02]  /*6e20*/  @!P4 FADD R41, R41, R40 ;  /* 0x000000282929c221 */ /* 0x000fe40000000000 */
[----:B------:R0:W-:Y:S01]  /*6e30*/  @!P1 STG.E desc[UR12][R24.64+0x4], R33 ;  /* 0x0000042118009986 */ /* 0x0001e2000c10190c */
[----:B------:R-:W-:Y:S01]  /*6e40*/  ISETP.GE.AND P1, PT, R38, 0x1, PT ;  /* 0x000000012600780c */ /* 0x000fe20003f26270 */
[----:B------:R-:W-:-:S02]  /*6e50*/  @!P6 FADD R45, R42, R45 ;  /* 0x0000002d2a2de221 */ /* 0x000fc40000000000 */
[----:B------:R1:W-:Y:S01]  /*6e60*/  @!P4 STG.E desc[UR12][R24.64+0x8], R41 ;  /* 0x000008291800c986 */ /* 0x0003e2000c10190c */
[----:B------:R-:W-:Y:S02]  /*6e70*/  ISETP.GT.OR P1, PT, R35, R30, !P1 ;  /* 0x0000001e2300720c */ /* 0x000fe40004f24670 */
[C---:B------:R-:W-:Y:S01]  /*6e80*/  LEA R37, R10.reuse, R39, 0x2 ;  /* 0x000000270a257211 */ /* 0x040fe200078e10ff */
[----:B------:R1:W-:Y:S04]  /*6e90*/  @!P6 STG.E desc[UR12][R24.64+0xc], R45 ;  /* 0x00000c2d1800e986 */ /* 0x0003e8000c10190c */
[----:B------:R-:W-:-:S04]  /*6ea0*/  IMAD R35, R10, 0x4, R37 ;  /* 0x000000040a237824 */ /* 0x000fc800078e0225 */
[----:B0-----:R-:W-:Y:S02]  /*6eb0*/  IMAD R33, R10, 0x4, R35 ;  /* 0x000000040a217824 */ /* 0x001fe400078e0223 */
[----:B------:R-:W-:Y:S05]  /*6ec0*/  @P1 BRA `(.L_x_851) ;  /* 0x00000000002c1947 */ /* 0x000fea0003800000 */
[----:B------:R-:W-:Y:S01]  /*6ed0*/  LDS R36, [R39] ;  /* 0x0000000027247984 */ /* 0x000fe20000000800 */
[----:B-1----:R-:W0:Y:S03]  /*6ee0*/  LDC.64 R24, c[0x0][0x388] ;  /* 0x0000e200ff187b82 */ /* 0x002e260000000a00 */
[----:B------:R-:W1:Y:S04]  /*6ef0*/  LDS R41, [R37] ;  /* 0x0000000025297984 */ /* 0x000e680000000800 */
[----:B------:R-:W2:Y:S04]  /*6f00*/  LDS R43, [R35] ;  /* 0x00000000232b7984 */ /* 0x000ea80000000800 */
[----:B------:R-:W3:Y:S01]  /*6f10*/  LDS R34, [R33] ;  /* 0x0000000021227984 */ /* 0x000ee20000000800 */
[----:B-1----:R-:W-:Y:S01]  /*6f20*/  FADD R36, R36, R41 ;  /* 0x0000002924247221 */ /* 0x002fe20000000000 */
[----:B------:R-:W-:-:S03]  /*6f30*/  IMAD.IADD R41, R18, 0x1, R38 ;  /* 0x0000000112297824 */ /* 0x000fc600078e0226 */
[----:B--2---:R-:W-:Y:S01]  /*6f40*/  FADD R43, R36, R43 ;  /* 0x0000002b242b7221 */ /* 0x004fe20000000000 */
[----:B0-----:R-:W-:-:S04]  /*6f50*/  IMAD.WIDE R24, R41, 0x4, R24 ;  /* 0x0000000429187825 */ /* 0x001fc800078e0218 */
[----:B---3--:R-:W-:-:S05]  /*6f60*/  FADD R43, R43, R34 ;  /* 0x000000222b2b7221 */ /* 0x008fca0000000000 */
[----:B------:R0:W-:Y:S02]  /*6f70*/  STG.E desc[UR12][R24.64], R43 ;  /* 0x0000002b18007986 */ /* 0x0001e4000c10190c */
.L_x_851:
[----:B------:R-:W-:Y:S05]  /*6f80*/  BSYNC.RECONVERGENT B6 ;  /* 0x0000000000067941 */ /* 0x000fea0003800200 */
.L_x_850:
[C---:B01----:R-:W-:Y:S01]  /*6f90*/  IADD3 R25, PT, PT, R31.reuse, 0xd, RZ ;  /* 0x0000000d1f197810 */ /* 0x043fe20007ffe0ff */
[C---:B------:R-:W-:Y:S01]  /*6fa0*/  VIADD R43, R31.reuse, 0xf ;  /* 0x0000000f1f2b7836 */ /* 0x040fe20000000000 */
[----:B------:R-:W-:Y:S01]  /*6fb0*/  VIADDMNMX R41, R31, 0xe, R14, !PT ;  /* 0x0000000e1f297846 */ /* 0x000fe2000780010e */
[----:B------:R-:W-:Y:S01]  /*6fc0*/  VIADD R11, R11, 0x10 ;  /* 0x000000100b0b7836 */ /* 0x000fe20000000000 */
[----:B------:R-:W-:Y:S01]  /*6fd0*/  ISETP.GT.U32.AND P3, PT, R25, 0x7ffffffe, PT ;  /* 0x7ffffffe1900780c */ /* 0x000fe20003f64070 */
[----:B------:R-:W-:Y:S01]  /*6fe0*/  VIADD R12, R12, 0x10 ;  /* 0x000000100c0c7836 */ /* 0x000fe20000000000 */
[C---:B------:R-:W-:Y:S02]  /*6ff0*/  ISETP.GE.AND P4, PT, R43.reuse, 0x1, PT ;  /* 0x000000012b00780c */ /* 0x040fe40003f86270 */
[----:B------:R-:W-:Y:S02]  /*7000*/  VIMNMX R43, PT, PT, R43, R14, !PT ;  /* 0x0000000e2b2b7248 */ /* 0x000fe40007fe0100 */
[----:B------:R-:W-:-:S02]  /*7010*/  ISETP.GT.OR P3, PT, R41, R30, P3 ;  /* 0x0000001e2900720c */ /* 0x000fc40001f64670 */
[C---:B------:R-:W-:Y:S02]  /*7020*/  ISETP.GE.AND P1, PT, R25.reuse, 0x1, PT ;  /* 0x000000011900780c */ /* 0x040fe40003f26270 */
[----:B------:R-:W-:Y:S02]  /*7030*/  VIMNMX R25, PT, PT, R25, R14, !PT ;  /* 0x0000000e19197248 */ /* 0x000fe40007fe0100 */
[-C--:B------:R-:W-:Y:S02]  /*7040*/  ISETP.GT.OR P4, PT, R43, R30.reuse, !P4 ;  /* 0x0000001e2b00720c */ /* 0x080fe40006784670 */
[----:B------:R-:W-:Y:S02]  /*7050*/  ISETP.GT.OR P1, PT, R25, R30, !P1 ;  /* 0x0000001e1900720c */ /* 0x000fe40004f24670 */
[----:B------:R-:W-:-:S03]  /*7060*/  IADD3 R16, PT, PT, R16, 0x10, RZ ;  /* 0x0000001010107810 */ /* 0x000fc60007ffe0ff */
[----:B------:R-:W-:Y:S04]  /*7070*/  @!P3 LDS R40, [R39+0x8] ;  /* 0x000008002728b984 */ /* 0x000fe80000000800 */
[----:B------:R-:W0:Y:S04]  /*7080*/  @!P3 LDS R41, [R37+0x8] ;  /* 0x000008002529b984 */ /* 0x000e280000000800 */
[----:B------:R-:W-:Y:S04]  /*7090*/  @!P4 LDS R30, [R39+0xc] ;  /* 0x00000c00271ec984 */ /* 0x000fe80000000800 */
[----:B------:R-:W1:Y:S04]  /*70a0*/  @!P4 LDS R43, [R37+0xc] ;  /* 0x00000c00252bc984 */ /* 0x000e680000000800 */
[----:B------:R-:W-:Y:S04]  /*70b0*/  @!P1 LDS R45, [R39+0x4] ;  /* 0x00000400272d9984 */ /* 0x000fe80000000800 */
[----:B------:R-:W2:Y:S04]  /*70c0*/  @!P1 LDS R44, [R37+0x4] ;  /* 0x00000400252c9984 */ /* 0x000ea80000000800 */
[----:B------:R-:W3:Y:S04]  /*70d0*/  @!P3 LDS R25, [R35+0x8] ;  /* 0x000008002319b984 */ /* 0x000ee80000000800 */
[----:B------:R-:W4:Y:S04]  /*70e0*/  @!P4 LDS R34, [R35+0xc] ;  /* 0x00000c002322c984 */ /* 0x000f280000000800 */
[----:B------:R-:W5:Y:S04]  /*70f0*/  @!P1 LDS R24, [R35+0x4] ;  /* 0x0000040023189984 */ /* 0x000f680000000800 */
[----:B------:R-:W5:Y:S04]  /*7100*/  @!P3 LDS R38, [R33+0x8] ;  /* 0x000008002126b984 */ /* 0x000f680000000800 */
[----:B------:R-:W5:Y:S04]  /*7110*/  @!P4 LDS R42, [R33+0xc] ;  /* 0x00000c00212ac984 */ /* 0x000f680000000800 */
[----:B------:R5:W5:Y:S01]  /*7120*/  @!P1 LDS R36, [R33+0x4] ;  /* 0x0000040021249984 */ /* 0x000b620000000800 */
[----:B0-----:R-:W-:Y:S01]  /*7130*/  @!P3 FADD R40, R40, R41 ;  /* 0x000000292828b221 */ /* 0x001fe20000000000 */
[----:B------:R-:W-:-:S02]  /*7140*/  SHF.R.S32.HI R41, RZ, 0x1f, R32 ;  /* 0x0000001fff297819 */ /* 0x000fc40000011420 */
[----:B------:R-:W-:Y:S01]  /*7150*/  IADD3 R32, P5, P6, R18, R32, R9 ;  /* 0x0000002012207210 */ /* 0x000fe20007ebe009 */
[----:B-1----:R-:W-:-:S03]  /*7160*/  @!P4 FADD R43, R30, R43 ;  /* 0x0000002b1e2bc221 */ /* 0x002fc60000000000 */
[----:B------:R-:W-:Y:S02]  /*7170*/  IADD3.X R41, PT, PT, R13, R41, R20, P5, P6 ;  /* 0x000000290d297210 */ /* 0x000fe40002fec414 */
[----:B------:R-:W-:-:S04]  /*7180*/  LEA R22, P5, R32, R22, 0x2 ;  /* 0x0000001620167211 */ /* 0x000fc800078a10ff */
[----:B------:R-:W-:Y:S01]  /*7190*/  LEA.HI.X R23, R32, R23, R41, 0x2, P5 ;  /* 0x0000001720177211 */ /* 0x000fe200028f1429 */
[----:B--2---:R-:W-:Y:S01]  /*71a0*/  @!P1 FADD R45, R45, R44 ;  /* 0x0000002c2d2d9221 */ /* 0x004fe20000000000 */
[----:B---3--:R-:W-:Y:S01]  /*71b0*/  @!P3 FADD R25, R40, R25 ;  /* 0x000000192819b221 */ /* 0x008fe20000000000 */
[----:B----4-:R-:W-:Y:S02]  /*71c0*/  @!P4 FADD R43, R43, R34 ;  /* 0x000000222b2bc221 */ /* 0x010fe40000000000 */
[----:B-----5:R-:W-:Y:S01]  /*71d0*/  @!P1 FADD R45, R45, R24 ;  /* 0x000000182d2d9221 */ /* 0x020fe20000000000 */
[----:B------:R-:W-:Y:S01]  /*71e0*/  @!P3 FADD R33, R25, R38 ;  /* 0x000000261921b221 */ /* 0x000fe20000000000 */
[----:B------:R-:W-:Y:S02]  /*71f0*/  VIADD R25, R31, 0x10 ;  /* 0x000000101f197836 */ /* 0x000fe40000000000 */
[----:B------:R-:W-:Y:S02]  /*7200*/  @!P4 FADD R43, R43, R42 ;  /* 0x0000002a2b2bc221 */ /* 0x000fe40000000000 */
[----:B------:R0:W-:Y:S01]  /*7210*/  @!P3 STG.E desc[UR12][R22.64+0x8], R33 ;  /* 0x000008211600b986 */ /* 0x0001e2000c10190c */
[----:B------:R-:W-:-:S03]  /*7220*/  @!P1 FADD R45, R45, R36 ;  /* 0x000000242d2d9221 */ /* 0x000fc60000000000 */
[----:B------:R0:W-:Y:S04]  /*7230*/  @!P4 STG.E desc[UR12][R22.64+0xc], R43 ;  /* 0x00000c2b1600c986 */ /* 0x0001e8000c10190c */
[----:B------:R0:W-:Y:S01]  /*7240*/  @!P1 STG.E desc[UR12][R22.64+0x4], R45 ;  /* 0x0000042d16009986 */ /* 0x0001e2000c10190c */
[----:B------:R-:W-:-:S13]  /*7250*/  ISETP.GE.AND P1, PT, R11, -0xc, PT ;  /* 0xfffffff40b00780c */ /* 0x000fda0003f26270 */
[----:B0-----:R-:W-:Y:S05]  /*7260*/  @!P1 BRA `(.L_x_852) ;  /* 0xffffffec00d49947 */ /* 0x001fea000383ffff */
.L_x_843:
[----:B------:R-:W-:Y:S05]  /*7270*/  BSYNC.RECONVERGENT B5 ;  /* 0x0000000000057941 */ /* 0x000fea0003800200 */
.L_x_842:
[----:B------:R-:W-:Y:S01]  /*7280*/  IADD3 R22, PT, PT, -R11, RZ, RZ ;  /* 0x000000ff0b167210 */ /* 0x000fe20007ffe1ff */
[----:B------:R-:W-:Y:S03]  /*7290*/  BSSY.RECONVERGENT B5, `(.L_x_853) ;  /* 0x000008f000057945 */ /* 0x000fe60003800200 */
[----:B------:R-:W-:-:S13]  /*72a0*/  ISETP.GT.AND P1, PT, R22, 0x4, PT ;  /* 0x000000041600780c */ /* 0x000fda0003f24270 */
[----:B------:R-:W-:Y:S05]  /*72b0*/  @!P1 BRA `(.L_x_854) ;  /* 0x0000000800309947 */ /* 0x000fea0003800000 */
[----:B------:R-:W0:Y:S01]  /*72c0*/  S2R R22, SR_CgaCtaId ;  /* 0x0000000000167919 */ /* 0x000e220000008800 */
[----:B------:R-:W1:Y:S01]  /*72d0*/  LDC R30, c[0x3][RZ] ;  /* 0x00c00000ff1e7b82 */ /* 0x000e620000000800 */
[----:B------:R-:W-:Y:S01]  /*72e0*/  MOV R41, 0x400 ;  /* 0x0000040000297802 */ /* 0x000fe20000000f00 */
[----:B------:R-:W-:Y:S01]  /*72f0*/  IMAD.IADD R39, R9, 0x1, R16 ;  /* 0x0000000109277824 */ /* 0x000fe200078e0210 */
[C---:B------:R-:W-:Y:S01]  /*7300*/  ISETP.GE.AND P0, PT, R25.reuse, 0x1, PT ;  /* 0x000000011900780c */ /* 0x040fe20003f06270 */
[----:B------:R-:W-:Y:S01]  /*7310*/  BSSY.RECONVERGENT B6, `(.L_x_855) ;  /* 0x0000019000067945 */ /* 0x000fe20003800200 */
[----:B------:R-:W-:Y:S02]  /*7320*/  VIMNMX R23, PT, PT, R25, R14, !PT ;  /* 0x0000000e19177248 */ /* 0x000fe40007fe0100 */
[----:B------:R-:W-:-:S04]  /*7330*/  IADD3 R31, PT, PT, R39, 0x1, RZ ;  /* 0x00000001271f7810 */ /* 0x000fc80007ffe0ff */
[C---:B------:R-:W-:Y:S02]  /*7340*/  ISETP.GE.AND P3, PT, R31.reuse, 0x1, PT ;  /* 0x000000011f00780c */ /* 0x040fe40003f66270 */
[----:B------:R-:W-:Y:S02]  /*7350*/  VIMNMX R29, PT, PT, R31, R14, !PT ;  /* 0x0000000e1f1d7248 */ /* 0x000fe40007fe0100 */
[-C--:B-1----:R-:W-:Y:S02]  /*7360*/  ISETP.GT.OR P0, PT, R23, R30.reuse, !P0 ;  /* 0x0000001e1700720c */ /* 0x082fe40004704670 */
[----:B------:R-:W-:Y:S02]  /*7370*/  ISETP.GT.OR P3, PT, R29, R30, !P3 ;  /* 0x0000001e1d00720c */ /* 0x000fe40005f64670 */
[----:B0-----:R-:W-:Y:S01]  /*7380*/  LEA R41, R22, R41, 0x18 ;  /* 0x0000002916297211 */ /* 0x001fe200078ec0ff */
[----:B------:R-:W-:-:S04]  /*7390*/  IMAD.IADD R22, R15, 0x1, R16 ;  /* 0x000000010f167824 */ /* 0x000fc800078e0210 */
[----:B------:R-:W-:-:S04]  /*73a0*/  IMAD R37, R22, 0x4, R41 ;  /* 0x0000000416257824 */ /* 0x000fc800078e0229 */
[----:B------:R-:W-:-:S05]  /*73b0*/  IMAD R33, R10, 0x4, R37 ;  /* 0x000000040a217824 */ /* 0x000fca00078e0225 */
[----:B------:R-:W-:-:S05]  /*73c0*/  LEA R35, R10, R33, 0x2 ;  /* 0x000000210a237211 */ /* 0x000fca00078e10ff */
[----:B------:R-:W-:Y:S01]  /*73d0*/  IMAD R29, R10, 0x4, R35 ;  /* 0x000000040a1d7824 */ /* 0x000fe200078e0223 */
[----:B------:R-:W-:Y:S06]  /*73e0*/  @P0 BRA `(.L_x_856) ;  /* 0x00000000002c0947 */ /* 0x000fec0003800000 */
[----:B------:R-:W-:Y:S01]  /*73f0*/  LDS R24, [R37] ;  /* 0x0000000025187984 */ /* 0x000fe20000000800 */
[----:B------:R-:W0:Y:S01]  /*7400*/  LDC.64 R22, c[0x0][0x388] ;  /* 0x0000e200ff167b82 */ /* 0x000e220000000a00 */
[----:B------:R-:W-:Y:S02]  /*7410*/  IMAD.IADD R25, R18, 0x1, R25 ;  /* 0x0000000112197824 */ /* 0x000fe400078e0219 */
[----:B------:R-:W1:Y:S04]  /*7420*/  LDS R43, [R33] ;  /* 0x00000000212b7984 */ /* 0x000e680000000800 */
[----:B------:R-:W2:Y:S04]  /*7430*/  LDS R45, [R35] ;  /* 0x00000000232d7984 */ /* 0x000ea80000000800 */
[----:B------:R-:W4:Y:S01]  /*7440*/  LDS R32, [R29] ;  /* 0x000000001d207984 */ /* 0x000f220000000800 */
[----:B0-----:R-:W-:-:S04]  /*7450*/  IMAD.WIDE R22, R25, 0x4, R22 ;  /* 0x0000000419167825 */ /* 0x001fc800078e0216 */
[----:B-1----:R-:W-:-:S04]  /*7460*/  FADD R24, R24, R43 ;  /* 0x0000002b18187221 */ /* 0x002fc80000000000 */
[----:B--2---:R-:W-:-:S04]  /*7470*/  FADD R24, R24, R45 ;  /* 0x0000002d18187221 */ /* 0x004fc80000000000 */
[----:B----4-:R-:W-:-:S05]  /*7480*/  FADD R25, R24, R32 ;  /* 0x0000002018197221 */ /* 0x010fca0000000000 */
[----:B------:R0:W-:Y:S02]  /*7490*/  STG.E desc[UR12][R22.64], R25 ;  /* 0x0000001916007986 */ /* 0x0001e4000c10190c */
.L_x_856:
[----:B------:R-:W-:Y:S05]  /*74a0*/  BSYNC.RECONVERGENT B6 ;  /* 0x0000000000067941 */ /* 0x000fea0003800200 */
.L_x_855:
[----:B0-----:R-:W-:Y:S01]  /*74b0*/  @!P3 LDS R25, [R37+0x4] ;  /* 0x000004002519b984 */ /* 0x001fe20000000800 */
[----:B------:R-:W-:Y:S01]  /*74c0*/  ISETP.GT.U32.AND P0, PT, R31, 0x7ffffffe, PT ;  /* 0x7ffffffe1f00780c */ /* 0x000fe20003f04070 */
[----:B------:R-:W0:Y:S01]  /*74d0*/  LDC.64 R22, c[0x0][0x388] ;  /* 0x0000e200ff167b82 */ /* 0x000e220000000a00 */
[----:B------:R-:W-:Y:S01]  /*74e0*/  VIADDMNMX R31, R39, 0x2, R14, !PT ;  /* 0x00000002271f7846 */ /* 0x000fe2000780010e */
[----:B------:R-:W1:Y:S01]  /*74f0*/  @!P3 LDS R36, [R33+0x4] ;  /* 0x000004002124b984 */ /* 0x000e620000000800 */
[----:B------:R-:W-:Y:S01]  /*7500*/  IADD3 R38, P4, P5, R18, R16, R9 ;  /* 0x0000001012267210 */ /* 0x000fe20007d9e009 */
[----:B------:R-:W-:Y:S01]  /*7510*/  BSSY.RECONVERGENT B6, `(.L_x_857) ;  /* 0x000005c000067945 */ /* 0x000fe20003800200 */
[----:B------:R-:W-:Y:S01]  /*7520*/  ISETP.GT.OR P0, PT, R31, R30, P0 ;  /* 0x0000001e1f00720c */ /* 0x000fe20000704670 */
[----:B------:R-:W2:Y:S01]  /*7530*/  @!P3 LDS R24, [R35+0x4] ;  /* 0x000004002318b984 */ /* 0x000ea20000000800 */
[C---:B------:R-:W-:Y:S02]  /*7540*/  IADD3 R31, PT, PT, R39.reuse, 0x3, RZ ;  /* 0x00000003271f7810 */ /* 0x040fe40007ffe0ff */
[----:B------:R-:W-:Y:S01]  /*7550*/  IADD3 R39, PT, PT, R39, 0x4, RZ ;  /* 0x0000000427277810 */ /* 0x000fe20007ffe0ff */
[----:B---3--:R-:W3:Y:S01]  /*7560*/  @!P3 LDS R34, [R29+0x4] ;  /* 0x000004001d22b984 */ /* 0x008ee20000000800 */
[----:B------:R-:W-:-:S02]  /*7570*/  ISETP.GE.AND P1, PT, R31, 0x1, PT ;  /* 0x000000011f00780c */ /* 0x000fc40003f26270 */
[-C--:B------:R-:W-:Y:S02]  /*7580*/  VIMNMX R31, PT, PT, R31, R14.reuse, !PT ;  /* 0x0000000e1f1f7248 */ /* 0x080fe40007fe0100 */
[----:B------:R-:W-:Y:S02]  /*7590*/  VIMNMX R45, PT, PT, R39, R14, !PT ;  /* 0x0000000e272d7248 */ /* 0x000fe40007fe0100 */
[----:B------:R-:W-:Y:S01]  /*75a0*/  ISETP.GT.OR P1, PT, R31, R30, !P1 ;  /* 0x0000001e1f00720c */ /* 0x000fe20004f24670 */
[----:B------:R-:W-:Y:S04]  /*75b0*/  @!P0 LDS R32, [R37+0x8] ;  /* 0x0000080025208984 */ /* 0x000fe80000000800 */
[----:B------:R-:W4:Y:S08]  /*75c0*/  @!P0 LDS R43, [R33+0x8] ;  /* 0x00000800212b8984 */ /* 0x000f300000000800 */
[----:B------:R-:W-:Y:S01]  /*75d0*/  @!P1 LDS R37, [R37+0xc] ;  /* 0x00000c0025259984 */ /* 0x000fe20000000800 */
[----:B-1----:R-:W-:Y:S01]  /*75e0*/  @!P3 FADD R25, R25, R36 ;  /* 0x000000241919b221 */ /* 0x002fe20000000000 */
[----:B------:R-:W-:Y:S01]  /*75f0*/  SHF.R.S32.HI R36, RZ, 0x1f, R16 ;  /* 0x0000001fff247819 */ /* 0x000fe20000011410 */
[----:B------:R-:W-:-:S02]  /*7600*/  VIADD R16, R16, 0x4 ;  /* 0x0000000410107836 */ /* 0x000fc40000000000 */
[----:B--2---:R-:W-:Y:S01]  /*7610*/  @!P3 FADD R31, R25, R24 ;  /* 0x00000018191fb221 */ /* 0x004fe20000000000 */
[----:B------:R-:W-:Y:S01]  /*7620*/  IADD3.X R25, PT, PT, R13, R36, R20, P4, P5 ;  /* 0x000000240d197210 */ /* 0x000fe200027ea414 */
[----:B------:R-:W-:Y:S01]  /*7630*/  IMAD.IADD R40, R15, 0x1, R16 ;  /* 0x000000010f287824 */ /* 0x000fe200078e0210 */
[----:B0-----:R-:W-:Y:S01]  /*7640*/  LEA R24, P4, R38, R22, 0x2 ;  /* 0x0000001626187211 */ /* 0x001fe200078810ff */
[----:B------:R-:W0:Y:S02]  /*7650*/  @!P0 LDS R36, [R35+0x8] ;  /* 0x0000080023248984 */ /* 0x000e240000000800 */
[----:B------:R-:W-:Y:S01]  /*7660*/  IMAD R41, R40, 0x4, R41 ;  /* 0x0000000428297824 */ /* 0x000fe200078e0229 */
[----:B------:R-:W-:Y:S01]  /*7670*/  LEA.HI.X R25, R38, R23, R25, 0x2, P4 ;  /* 0x0000001726197211 */ /* 0x000fe200020f1419 */
[----:B---3--:R-:W-:Y:S01]  /*7680*/  @!P3 FADD R38, R31, R34 ;  /* 0x000000221f26b221 */ /* 0x008fe20000000000 */
[----:B------:R-:W-:Y:S01]  /*7690*/  ISETP.GE.AND P4, PT, R39, 0x1, PT ;  /* 0x000000012700780c */ /* 0x000fe20003f86270 */
[----:B------:R-:W1:Y:S01]  /*76a0*/  @!P0 LDS R34, [R29+0x8] ;  /* 0x000008001d228984 */ /* 0x000e620000000800 */
[----:B------:R-:W-:-:S02]  /*76b0*/  IMAD.IADD R31, R9, 0x1, R16 ;  /* 0x00000001091f7824 */ /* 0x000fc400078e0210 */
[----:B------:R-:W-:Y:S01]  /*76c0*/  ISETP.GT.OR P4, PT, R45, R30, !P4 ;  /* 0x0000001e2d00720c */ /* 0x000fe20006784670 */
[----:B------:R2:W-:Y:S02]  /*76d0*/  @!P3 STG.E desc[UR12][R24.64+0x4], R38 ;  /* 0x000004261800b986 */ /* 0x0005e4000c10190c */
[----:B------:R-:W-:Y:S01]  /*76e0*/  IADD3 R45, PT, PT, R31, 0x1, RZ ;  /* 0x000000011f2d7810 */ /* 0x000fe20007ffe0ff */
[----:B----4-:R-:W-:Y:S01]  /*76f0*/  @!P0 FADD R43, R32, R43 ;  /* 0x0000002b202b8221 */ /* 0x010fe20000000000 */
[----:B------:R-:W-:Y:S01]  /*7700*/  IADD3 R32, P5, P6, R18, R16, R9 ;  /* 0x0000001012207210 */ /* 0x000fe20007ebe009 */
[----:B------:R-:W-:Y:S01]  /*7710*/  @!P1 LDS R35, [R35+0xc] ;  /* 0x00000c0023239984 */ /* 0x000fe20000000800 */
[C---:B------:R-:W-:Y:S02]  /*7720*/  ISETP.GE.AND P3, PT, R45.reuse, 0x1, PT ;  /* 0x000000012d00780c */ /* 0x040fe40003f66270 */
[----:B------:R-:W-:Y:S01]  /*7730*/  VIMNMX R40, PT, PT, R45, R14, !PT ;  /* 0x0000000e2d287248 */ /* 0x000fe20007fe0100 */
[----:B------:R-:W-:Y:S01]  /*7740*/  @!P1 LDS R29, [R29+0xc] ;  /* 0x00000c001d1d9984 */ /* 0x000fe20000000800 */
[----:B------:R-:W-:-:S02]  /*7750*/  VIADDMNMX R42, R31, 0x2, R14, !PT ;  /* 0x000000021f2a7846 */ /* 0x000fc4000780010e */
[----:B------:R-:W-:Y:S02]  /*7760*/  ISETP.GT.OR P3, PT, R40, R30, !P3 ;  /* 0x0000001e2800720c */ /* 0x000fe40005f64670 */
[----:B--2---:R-:W-:Y:S01]  /*7770*/  SHF.R.S32.HI R38, RZ, 0x1f, R16 ;  /* 0x0000001fff267819 */ /* 0x004fe20000011410 */
[----:B------:R2:W3:Y:S03]  /*7780*/  @!P1 LDS R40, [R33+0xc] ;  /* 0x00000c0021289984 */ /* 0x0004e60000000800 */
[----:B------:R-:W-:Y:S02]  /*7790*/  IADD3.X R38, PT, PT, R13, R38, R20, P5, P6 ;  /* 0x000000260d267210 */ /* 0x000fe40002fec414 */
[----:B------:R-:W-:Y:S01]  /*77a0*/  ISETP.GT.U32.AND P5, PT, R45, 0x7ffffffe, PT ;  /* 0x7ffffffe2d00780c */ /* 0x000fe20003fa4070 */
[----:B--2---:R-:W-:-:S03]  /*77b0*/  VIADD R33, R31, 0x3 ;  /* 0x000000031f217836 */ /* 0x004fc60000000000 */
[----:B------:R-:W-:Y:S02]  /*77c0*/  ISETP.GT.OR P5, PT, R42, R30, P5 ;  /* 0x0000001e2a00720c */ /* 0x000fe40002fa4670 */
[----:B------:R-:W-:Y:S01]  /*77d0*/  ISETP.GE.AND P6, PT, R33, 0x1, PT ;  /* 0x000000012100780c */ /* 0x000fe20003fc6270 */
[----:B0-----:R-:W-:Y:S01]  /*77e0*/  @!P0 FADD R45, R43, R36 ;  /* 0x000000242b2d8221 */ /* 0x001fe20000000000 */
[C---:B------:R-:W-:Y:S01]  /*77f0*/  IMAD R43, R10.reuse, 0x4, R41 ;  /* 0x000000040a2b7824 */ /* 0x040fe200078e0229 */
[----:B------:R-:W-:Y:S02]  /*7800*/  VIMNMX R33, PT, PT, R33, R14, !PT ;  /* 0x0000000e21217248 */ /* 0x000fe40007fe0100 */
[----:B-1----:R-:W-:Y:S02]  /*7810*/  @!P0 FADD R36, R45, R34 ;  /* 0x000000222d248221 */ /* 0x002fe40000000000 */
[----:B------:R-:W-:Y:S01]  /*7820*/  ISETP.GT.OR P6, PT, R33, R30, !P6 ;  /* 0x0000001e2100720c */ /* 0x000fe200077c4670 */
[----:B------:R-:W-:Y:S01]  /*7830*/  @!P3 LDS R34, [R41+0x4] ;  /* 0x000004002922b984 */ /* 0x000fe20000000800 */
[----:B------:R-:W-:-:S03]  /*7840*/  LEA R33, R10, R43, 0x2 ;  /* 0x0000002b0a217211 */ /* 0x000fc600078e10ff */
[----:B------:R-:W0:Y:S04]  /*7850*/  @!P3 LDS R45, [R43+0x4] ;  /* 0x000004002b2db984 */ /* 0x000e280000000800 */
[----:B------:R-:W-:Y:S01]  /*7860*/  @!P0 STG.E desc[UR12][R24.64+0x8], R36 ;  /* 0x0000082418008986 */ /* 0x000fe2000c10190c */
[----:B------:R-:W-:-:S03]  /*7870*/  LEA R22, P0, R32, R22, 0x2 ;  /* 0x0000001620167211 */ /* 0x000fc600078010ff */
[----:B------:R-:W1:Y:S01]  /*7880*/  @!P3 LDS R30, [R33+0x4] ;  /* 0x00000400211eb984 */ /* 0x000e620000000800 */
[----:B------:R-:W-:-:S03]  /*7890*/  LEA.HI.X R23, R32, R23, R38, 0x2, P0 ;  /* 0x0000001720177211 */ /* 0x000fc600000f1426 */
[----:B------:R-:W-:Y:S01]  /*78a0*/  @!P5 LDS R32, [R43+0x8] ;  /* 0x000008002b20d984 */ /* 0x000fe20000000800 */
[----:B---3--:R-:W-:-:S03]  /*78b0*/  @!P1 FADD R40, R37, R40 ;  /* 0x0000002825289221 */ /* 0x008fc60000000000 */
[----:B------:R-:W-:Y:S01]  /*78c0*/  @!P6 LDS R37, [R41+0xc] ;  /* 0x00000c002925e984 */ /* 0x000fe20000000800 */
[----:B------:R-:W-:-:S03]  /*78d0*/  @!P1 FADD R40, R40, R35 ;  /* 0x0000002328289221 */ /* 0x000fc60000000000 */
[----:B------:R-:W2:Y:S04]  /*78e0*/  @!P5 LDS R35, [R41+0x8] ;  /* 0x000008002923d984 */ /* 0x000ea80000000800 */
[----:B------:R-:W3:Y:S01]  /*78f0*/  @!P5 LDS R36, [R33+0x8] ;  /* 0x000008002124d984 */ /* 0x000ee20000000800 */
[----:B0-----:R-:W-:Y:S01]  /*7900*/  @!P3 FADD R38, R34, R45 ;  /* 0x0000002d2226b221 */ /* 0x001fe20000000000 */
[----:B------:R-:W-:Y:S02]  /*7910*/  @!P1 FADD R45, R40, R29 ;  /* 0x0000001d282d9221 */ /* 0x000fe40000000000 */
[----:B------:R-:W0:Y:S04]  /*7920*/  @!P6 LDS R34, [R43+0xc] ;  /* 0x00000c002b22e984 */ /* 0x000e280000000800 */
[----:B------:R-:W-:Y:S01]  /*7930*/  @!P1 STG.E desc[UR12][R24.64+0xc], R45 ;  /* 0x00000c2d18009986 */ /* 0x000fe2000c10190c */
[----:B-1----:R-:W-:Y:S01]  /*7940*/  @!P3 FADD R38, R38, R30 ;  /* 0x0000001e2626b221 */ /* 0x002fe20000000000 */
[----:B------:R-:W-:-:S05]  /*7950*/  IMAD R30, R10, 0x4, R33 ;  /* 0x000000040a1e7824 */ /* 0x000fca00078e0221 */
[----:B------:R-:W1:Y:S01]  /*7960*/  @!P3 LDS R29, [R30+0x4] ;  /* 0x000004001e1db984 */ /* 0x000e620000000800 */
[----:B--2---:R-:W-:-:S03]  /*7970*/  @!P5 FADD R35, R35, R32 ;  /* 0x000000202323d221 */ /* 0x004fc60000000000 */
[----:B------:R-:W2:Y:S01]  /*7980*/  @!P5 LDS R32, [R30+0x8] ;  /* 0x000008001e20d984 */ /* 0x000ea20000000800 */
[----:B---3--:R-:W-:-:S03]  /*7990*/  @!P5 FADD R35, R35, R36 ;  /* 0x000000242323d221 */ /* 0x008fc60000000000 */
[----:B------:R-:W-:Y:S01]  /*79a0*/  @!P6 LDS R36, [R30+0xc] ;  /* 0x00000c001e24e984 */ /* 0x000fe20000000800 */
[----:B0-----:R-:W-:-:S03]  /*79b0*/  @!P6 FADD R34, R37, R34 ;  /* 0x000000222522e221 */ /* 0x001fc60000000000 */
[----:B------:R-:W0:Y:S01]  /*79c0*/  @!P6 LDS R37, [R33+0xc] ;  /* 0x00000c002125e984 */ /* 0x000e220000000800 */
[----:B-1----:R-:W-:Y:S01]  /*79d0*/  @!P3 FADD R29, R38, R29 ;  /* 0x0000001d261db221 */ /* 0x002fe20000000000 */
[----:B--2---:R-:W-:Y:S01]  /*79e0*/  @!P5 FADD R35, R35, R32 ;  /* 0x000000202323d221 */ /* 0x004fe20000000000 */
[----:B0-----:R-:W-:-:S04]  /*79f0*/  @!P6 FADD R37, R34, R37 ;  /* 0x000000252225e221 */ /* 0x001fc80000000000 */
[----:B------:R-:W-:Y:S01]  /*7a00*/  @!P6 FADD R37, R37, R36 ;  /* 0x000000242525e221 */ /* 0x000fe20000000000 */
[----:B------:R-:W-:Y:S06]  /*7a10*/  @P4 BRA `(.L_x_858) ;  /* 0x00000000002c4947 */ /* 0x000fec0003800000 */
        /* <DEDUP_REMOVED lines=11> */
.L_x_858:
[----:B------:R-:W-:Y:S05]  /*7ad0*/  BSYNC.RECONVERGENT B6 ;  /* 0x0000000000067941 */ /* 0x000fea0003800200 */
.L_x_857:
[----:B------:R1:W-:Y:S01]  /*7ae0*/  @!P3 STG.E desc[UR12][R22.64+0x4], R29 ;  /* 0x0000041d1600b986 */ /* 0x0003e2000c10190c */
[----:B------:R-:W-:Y:S01]  /*7af0*/  IADD3 R11, PT, PT, R11, 0x4, RZ ;  /* 0x000000040b0b7810 */ /* 0x000fe20007ffe0ff */
[----:B------:R-:W-:Y:S01]  /*7b00*/  VIADD R12, R12, 0x4 ;  /* 0x000000040c0c7836 */ /* 0x000fe20000000000 */
[----:B------:R-:W-:Y:S01]  /*7b10*/  PLOP3.LUT P0, PT, PT, PT, PT, 0x8, 0x80 ;  /* 0x000000000080781c */ /* 0x000fe20003f0e170 */
[----:B------:R1:W-:Y:S01]  /*7b20*/  @!P5 STG.E desc[UR12][R22.64+0x8], R35 ;  /* 0x000008231600d986 */ /* 0x0003e2000c10190c */
[----:B------:R-:W-:Y:S01]  /*7b30*/  VIADD R16, R16, 0x4 ;  /* 0x0000000410107836 */ /* 0x000fe20000000000 */
[----:B------:R-:W-:Y:S01]  /*7b40*/  IADD3 R11, PT, PT, R11, 0x4, RZ ;  /* 0x000000040b0b7810 */ /* 0x000fe20007ffe0ff */
[----:B------:R-:W-:Y:S01]  /*7b50*/  VIADD R12, R12, 0x4 ;  /* 0x000000040c0c7836 */ /* 0x000fe20000000000 */
[----:B------:R1:W-:Y:S01]  /*7b60*/  @!P6 STG.E desc[UR12][R22.64+0xc], R37 ;  /* 0x00000c251600e986 */ /* 0x0003e2000c10190c */
[----:B0-----:R-:W-:-:S07]  /*7b70*/  VIADD R25, R31, 0x4 ;  /* 0x000000041f197836 */ /* 0x001fce0000000000 */
.L_x_854:
[----:B------:R-:W-:Y:S05]  /*7b80*/  BSYNC.RECONVERGENT B5 ;  /* 0x0000000000057941 */ /* 0x000fea0003800200 */
.L_x_853:
[----:B------:R-:W-:-:S13]  /*7b90*/  ISETP.NE.OR P0, PT, R11, RZ, P0 ;  /* 0x000000ff0b00720c */ /* 0x000fda0000705670 */
[----:B------:R-:W-:Y:S05]  /*7ba0*/  @!P0 BREAK.RELIABLE B0 ;  /* 0x0000000000008942 */ /* 0x000fea0003800100 */
[----:B------:R-:W-:Y:S05]  /*7bb0*/  @!P0 BRA `(.L_x_859) ;  /* 0x00000004002c8947 */ /* 0x000fea0003800000 */
.L_x_841:
[----:B------:R-:W-:Y:S05]  /*7bc0*/  BSYNC.RELIABLE B0 ;  /* 0x0000000000007941 */ /* 0x000fea0003800100 */
.L_x_840:
[----:B-1----:R-:W0:Y:S01]  /*7bd0*/  S2R R23, SR_CgaCtaId ;  /* 0x0000000000177919 */ /* 0x002e220000008800 */
[----:B------:R-:W-:-:S04]  /*7be0*/  MOV R24, 0x400 ;  /* 0x0000040000187802 */ /* 0x000fc80000000f00 */
[----:B0-----:R-:W-:-:S07]  /*7bf0*/  LEA R24, R23, R24, 0x18 ;  /* 0x0000001817187211 */ /* 0x001fce00078ec0ff */
.L_x_862:
[----:B------:R-:W0:Y:S01]  /*7c00*/  LDC R32, c[0x3][RZ] ;  /* 0x00c00000ff207b82 */ /* 0x000e220000000800 */
[----:B------:R-:W-:Y:S01]  /*7c10*/  IADD3 R29, PT, PT, R9, R16, RZ ;  /* 0x00000010091d7210 */ /* 0x000fe20007ffe0ff */
[----:B------:R-:W-:Y:S01]  /*7c20*/  IMAD.IADD R35, R15, 0x1, R16 ;  /* 0x000000010f237824 */ /* 0x000fe200078e0210 */
[----:B------:R-:W-:Y:S01]  /*7c30*/  ISETP.GE.AND P4, PT, R25, 0x1, PT ;  /* 0x000000011900780c */ /* 0x000fe20003f86270 */
[----:B------:R-:W-:Y:S02]  /*7c40*/  BSSY.RECONVERGENT B0, `(.L_x_860) ;  /* 0x0000020000007945 */ /* 0x000fe40003800200 */
[----:B------:R-:W-:Y:S01]  /*7c50*/  VIADD R23, R29, 0x1 ;  /* 0x000000011d177836 */ /* 0x000fe20000000000 */
[----:B------:R-:W-:Y:S01]  /*7c60*/  LEA R35, R35, R24, 0x2 ;  /* 0x0000001823237211 */ /* 0x000fe200078e10ff */
[----:B------:R-:W-:-:S03]  /*7c70*/  VIADD R33, R29, 0x3 ;  /* 0x000000031d217836 */ /* 0x000fc60000000000 */
[C---:B------:R-:W-:Y:S01]  /*7c80*/  ISETP.GE.AND P0, PT, R23.reuse, 0x1, PT ;  /* 0x000000011700780c */ /* 0x040fe20003f06270 */
[----:B------:R-:W-:Y:S01]  /*7c90*/  IMAD R37, R10, 0x4, R35 ;  /* 0x000000040a257824 */ /* 0x000fe200078e0223 */
[-C--:B------:R-:W-:Y:S02]  /*7ca0*/  VIMNMX R22, PT, PT, R23, R14.reuse, !PT ;  /* 0x0000000e17167248 */ /* 0x080fe40007fe0100 */
[C---:B------:R-:W-:Y:S02]  /*7cb0*/  ISETP.GE.AND P3, PT, R33.reuse, 0x1, PT ;  /* 0x000000012100780c */ /* 0x040fe40003f66270 */
[----:B------:R-:W-:Y:S02]  /*7cc0*/  VIMNMX R33, PT, PT, R33, R14, !PT ;  /* 0x0000000e21217248 */ /* 0x000fe40007fe0100 */
[----:B------:R-:W-:Y:S02]  /*7cd0*/  ISETP.GT.U32.AND P1, PT, R23, 0x7ffffffe, PT ;  /* 0x7ffffffe1700780c */ /* 0x000fe40003f24070 */
[----:B------:R-:W-:-:S02]  /*7ce0*/  VIADDMNMX R23, R29, 0x2, R14, !PT ;  /* 0x000000021d177846 */ /* 0x000fc4000780010e */
[----:B0-----:R-:W-:Y:S02]  /*7cf0*/  ISETP.GT.OR P0, PT, R22, R32, !P0 ;  /* 0x000000201600720c */ /* 0x001fe40004704670 */
[----:B------:R-:W-:Y:S02]  /*7d00*/  VIMNMX R22, PT, PT, R25, R14, !PT ;  /* 0x0000000e19167248 */ /* 0x000fe40007fe0100 */
[-C--:B------:R-:W-:Y:S02]  /*7d10*/  ISETP.GT.OR P3, PT, R33, R32.reuse, !P3 ;  /* 0x000000202100720c */ /* 0x080fe40005f64670 */
[-C--:B------:R-:W-:Y:S02]  /*7d20*/  ISETP.GT.OR P4, PT, R22, R32.reuse, !P4 ;  /* 0x000000201600720c */ /* 0x080fe40006784670 */
[----:B------:R-:W-:Y:S02]  /*7d30*/  LEA R33, R10, R37, 0x2 ;  /* 0x000000250a217211 */ /* 0x000fe400078e10ff */
[----:B------:R-:W-:-:S03]  /*7d40*/  ISETP.GT.OR P1, PT, R23, R32, P1 ;  /* 0x000000201700720c */ /* 0x000fc60000f24670 */
        /* <DEDUP_REMOVED lines=15> */
.L_x_861:
[----:B------:R-:W-:Y:S05]  /*7e40*/  BSYNC.RECONVERGENT B0 ;  /* 0x0000000000007941 */ /* 0x000fea0003800200 */
.L_x_860:
[----:B----4-:R-:W-:Y:S01]  /*7e50*/  @!P1 LDS R22, [R35+0x8] ;  /* 0x0000080023169984 */ /* 0x010fe20000000800 */
[----:B------:R-:W4:Y:S01]  /*7e60*/  LDCU.64 UR4, c[0x0][0x388] ;  /* 0x00007100ff0477ac */ /* 0x000f220008000a00 */
[----:B-12---:R-:W-:Y:S01]  /*7e70*/  @!P0 FADD R40, R30, R31 ;  /* 0x0000001f1e288221 */ /* 0x006fe20000000000 */
[----:B------:R-:W-:Y:S01]  /*7e80*/  SHF.R.S32.HI R31, RZ, 0x1f, R16 ;  /* 0x0000001fff1f7819 */ /* 0x000fe20000011410 */
[----:B------:R-:W-:Y:S01]  /*7e90*/  @!P3 LDS R43, [R35+0xc] ;  /* 0x00000c00232bb984 */ /* 0x000fe20000000800 */
[----:B------:R-:W-:Y:S01]  /*7ea0*/  IADD3 R30, P4, P5, R18, R16, R9 ;  /* 0x00000010121e7210 */ /* 0x000fe20007d9e009 */
[----:B------:R-:W-:Y:S01]  /*7eb0*/  VIADD R12, R12, 0x4 ;  /* 0x000000040c0c7836 */ /* 0x000fe20000000000 */
[----:B------:R-:W-:Y:S01]  /*7ec0*/  IADD3 R11, PT, PT, R11, 0x4, RZ ;  /* 0x000000040b0b7810 */ /* 0x000fe20007ffe0ff */
[----:B------:R-:W1:Y:S01]  /*7ed0*/  @!P1 LDS R41, [R37+0x8] ;  /* 0x0000080025299984 */ /* 0x000e620000000800 */
[----:B------:R-:W-:Y:S01]  /*7ee0*/  IADD3.X R31, PT, PT, R13, R31, R20, P4, P5 ;  /* 0x0000001f0d1f7210 */ /* 0x000fe200027ea414 */
[----:B------:R-:W-:-:S02]  /*7ef0*/  VIADD R16, R16, 0x4 ;  /* 0x0000000410107836 */ /* 0x000fc40000000000 */
[----:B------:R-:W2:Y:S04]  /*7f00*/  @!P3 LDS R44, [R37+0xc] ;  /* 0x00000c00252cb984 */ /* 0x000ea80000000800 */
[----:B------:R-:W5:Y:S04]  /*7f10*/  @!P1 LDS R23, [R33+0x8] ;  /* 0x0000080021179984 */ /* 0x000f680000000800 */
[----:B------:R-:W0:Y:S04]  /*7f20*/  @!P3 LDS R36, [R33+0xc] ;  /* 0x00000c002124b984 */ /* 0x000e280000000800 */
[----:B------:R-:W0:Y:S04]  /*7f30*/  @!P0 LDS R39, [R33+0x4] ;  /* 0x0000040021278984 */ /* 0x000e280000000800 */
[----:B------:R-:W0:Y:S04]  /*7f40*/  @!P1 LDS R25, [R32+0x8] ;  /* 0x0000080020199984 */ /* 0x000e280000000800 */
[----:B---3--:R-:W3:Y:S04]  /*7f50*/  @!P3 LDS R34, [R32+0xc] ;  /* 0x00000c002022b984 */ /* 0x008ee80000000800 */
[----:B------:R-:W3:Y:S01]  /*7f60*/  @!P0 LDS R38, [R32+0x4] ;  /* 0x0000040020268984 */ /* 0x000ee20000000800 */
[----:B-1----:R-:W-:Y:S01]  /*7f70*/  @!P1 FADD R42, R22, R41 ;  /* 0x00000029162a9221 */ /* 0x002fe20000000000 */
[----:B----4-:R-:W-:Y:S01]  /*7f80*/  LEA R22, P4, R30, UR4, 0x2 ;  /* 0x000000041e167c11 */ /* 0x010fe2000f8810ff */
[----:B--2---:R-:W-:-:S02]  /*7f90*/  @!P3 FADD R43, R43, R44 ;  /* 0x0000002c2b2bb221 */ /* 0x004fc40000000000 */
[----:B-----5:R-:W-:Y:S01]  /*7fa0*/  @!P1 FADD R42, R42, R23 ;  /* 0x000000172a2a9221 */ /* 0x020fe20000000000 */
[----:B------:R-:W-:Y:S01]  /*7fb0*/  LEA.HI.X R23, R30, UR5, R31, 0x2, P4 ;  /* 0x000000051e177c11 */ /* 0x000fe2000a0f141f */
[----:B0-----:R-:W-:Y:S01]  /*7fc0*/  @!P3 FADD R43, R43, R36 ;  /* 0x000000242b2bb221 */ /* 0x001fe20000000000 */
[----:B------:R-:W-:Y:S01]  /*7fd0*/  @!P0 FADD R39, R40, R39 ;  /* 0x0000002728278221 */ /* 0x000fe20000000000 */
[----:B------:R-:W-:Y:S01]  /*7fe0*/  @!P1 FADD R31, R42, R25 ;  /* 0x000000192a1f9221 */ /* 0x000fe20000000000 */
[----:B------:R-:W-:Y:S01]  /*7ff0*/  IADD3 R25, PT, PT, R29, 0x4, RZ ;  /* 0x000000041d197810 */ /* 0x000fe20007ffe0ff */
[----:B---3--:R-:W-:-:S03]  /*8000*/  @!P3 FADD R43, R43, R34 ;  /* 0x000000222b2bb221 */ /* 0x008fc60000000000 */
[----:B------:R0:W-:Y:S01]  /*8010*/  @!P1 STG.E desc[UR12][R22.64+0x8], R31 ;  /* 0x0000081f16009986 */ /* 0x0001e2000c10190c */
[----:B------:R-:W-:-:S03]  /*8020*/  @!P0 FADD R39, R39, R38 ;  /* 0x0000002627278221 */ /* 0x000fc60000000000 */
[----:B------:R0:W-:Y:S04]  /*8030*/  @!P3 STG.E desc[UR12][R22.64+0xc], R43 ;  /* 0x00000c2b1600b986 */ /* 0x0001e8000c10190c */
[----:B------:R0:W-:Y:S01]  /*8040*/  @!P0 STG.E desc[UR12][R22.64+0x4], R39 ;  /* 0x0000042716008986 */ /* 0x0001e2000c10190c */
[----:B------:R-:W-:-:S13]  /*8050*/  ISETP.NE.AND P0, PT, R11, RZ, PT ;  /* 0x000000ff0b00720c */ /* 0x000fda0003f05270 */
[----:B0-----:R-:W-:Y:S05]  /*8060*/  @P0 BRA `(.L_x_862) ;  /* 0xfffffff800e40947 */ /* 0x001fea000383ffff */
.L_x_859:
[----:B------:R-:W-:Y:S05]  /*8070*/  BSYNC.RECONVERGENT B1 ;  /* 0x0000000000017941 */ /* 0x000fea0003800200 */
.L_x_839:
[----:B------:R-:W-:-:S07]  /*8080*/  VIADD R16, R12, 0x4 ;  /* 0x000000040c107836 */ /* 0x000fce0000000000 */
.L_x_838:
[----:B------:R-:W-:Y:S05]  /*8090*/  BSYNC.RECONVERGENT B2 ;  /* 0x0000000000027941 */ /* 0x000fea0003800200 */
.L_x_837:
[----:B------:R-:W-:-:S13]  /*80a0*/  ISETP.NE.AND P0, PT, R19, RZ, PT ;  /* 0x000000ff1300720c */ /* 0x000fda0003f05270 */
[----:B------:R-:W-:Y:S05]  /*80b0*/  @!P0 BRA `(.L_x_836) ;  /* 0x0000000000f08947 */ /* 0x000fea0003800000 */
[----:B------:R-:W0:Y:S01]  /*80c0*/  S2UR UR5, SR_CgaCtaId ;  /* 0x00000000000579c3 */ /* 0x000e220000008800 */
[----:B------:R-:W-:Y:S01]  /*80d0*/  UMOV UR4, 0x400 ;  /* 0x0000040000047882 */ /* 0x000fe20000000000 */
[----:B------:R-:W-:Y:S01]  /*80e0*/  ISETP.GE.AND P0, PT, R25, 0x1, PT ;  /* 0x000000011900780c */ /* 0x000fe20003f06270 */
[----:B------:R-:W-:Y:S01]  /*80f0*/  IMAD.IADD R15, R15, 0x1, R16 ;  /* 0x000000010f0f7824 */ /* 0x000fe200078e0210 */
[----:B------:R-:W-:Y:S01]  /*8100*/  VIMNMX R11, PT, PT, R25, R14, !PT ;  /* 0x0000000e190b7248 */ /* 0x000fe20007fe0100 */
[----:B------:R-:W-:Y:S01]  /*8110*/  BSSY.RECONVERGENT B0, `(.L_x_863) ;  /* 0x0000015000007945 */ /* 0x000fe20003800200 */
[----:B------:R-:W-:Y:S02]  /*8120*/  ISETP.NE.AND P1, PT, R19, 0x1, PT ;  /* 0x000000011300780c */ /* 0x000fe40003f25270 */
[----:B------:R-:W2:Y:S01]  /*8130*/  LDC R33, c[0x3][RZ] ;  /* 0x00c00000ff217b82 */ /* 0x000ea20000000800 */
[----:B0-----:R-:W-:-:S06]  /*8140*/  ULEA UR4, UR5, UR4, 0x18 ;  /* 0x0000000405047291 */ /* 0x001fcc000f8ec0ff */
[----:B-1----:R-:W-:Y:S02]  /*8150*/  LEA R35, R15, UR4, 0x2 ;  /* 0x000000040f237c11 */ /* 0x002fe4000f8e10ff */
[----:B--2---:R-:W-:Y:S02]  /*8160*/  ISETP.GT.OR P0, PT, R11, R33, !P0 ;  /* 0x000000210b00720c */ /* 0x004fe40004704670 */
[----:B------:R-:W-:-:S05]  /*8170*/  LEA R37, R10, R35, 0x2 ;  /* 0x000000230a257211 */ /* 0x000fca00078e10ff */
[----:B------:R-:W-:-:S04]  /*8180*/  IMAD R15, R10, 0x4, R37 ;  /* 0x000000040a0f7824 */ /* 0x000fc800078e0225 */
[----:B------:R-:W-:Y:S02]  /*8190*/  IMAD R11, R10, 0x4, R15 ;  /* 0x000000040a0b7824 */ /* 0x000fe400078e020f */
[----:B------:R-:W-:Y:S05]  /*81a0*/  @P0 BRA `(.L_x_864) ;  /* 0x00000000002c0947 */ /* 0x000fea0003800000 */
[----:B------:R-:W-:Y:S01]  /*81b0*/  LDS R22, [R35] ;  /* 0x0000000023167984 */ /* 0x000fe20000000800 */
[----:B------:R-:W0:Y:S03]  /*81c0*/  LDC.64 R12, c[0x0][0x388] ;  /* 0x0000e200ff0c7b82 */ /* 0x000e260000000a00 */
[----:B------:R-:W1:Y:S04]  /*81d0*/  LDS R23, [R37] ;  /* 0x0000000025177984 */ /* 0x000e680000000800 */
[----:B------:R-:W2:Y:S04]  /*81e0*/  LDS R29, [R15] ;  /* 0x000000000f1d7984 */ /* 0x000ea80000000800 */
[----:B------:R-:W4:Y:S01]  /*81f0*/  LDS R31, [R11] ;  /* 0x000000000b1f7984 */ /* 0x000f220000000800 */
[----:B-1----:R-:W-:Y:S01]  /*8200*/  FADD R22, R22, R23 ;  /* 0x0000001716167221 */ /* 0x002fe20000000000 */
[----:B------:R-:W-:-:S03]  /*8210*/  IADD3 R23, PT, PT, R18, R25, RZ ;  /* 0x0000001912177210 */ /* 0x000fc60007ffe0ff */
[----:B--2---:R-:W-:Y:S02]  /*8220*/  FADD R22, R22, R29 ;  /* 0x0000001d16167221 */ /* 0x004fe40000000000 */
[----:B0-----:R-:W-:-:S04]  /*8230*/  IMAD.WIDE R12, R23, 0x4, R12 ;  /* 0x00000004170c7825 */ /* 0x001fc800078e020c */
[----:B----4-:R-:W-:-:S05]  /*8240*/  FADD R31, R22, R31 ;  /* 0x0000001f161f7221 */ /* 0x010fca0000000000 */
[----:B------:R0:W-:Y:S02]  /*8250*/  STG.E desc[UR12][R12.64], R31 ;  /* 0x0000001f0c007986 */ /* 0x0001e4000c10190c */
.L_x_864:
[----:B------:R-:W-:Y:S05]  /*8260*/  BSYNC.RECONVERGENT B0 ;  /* 0x0000000000007941 */ /* 0x000fea0003800200 */
.L_x_863:
[----:B------:R-:W-:Y:S05]  /*8270*/  @!P1 BRA `(.L_x_836) ;  /* 0x0000000000809947 */ /* 0x000fea0003800000 */
[----:B0-----:R-:W-:Y:S01]  /*8280*/  IMAD.IADD R13, R9, 0x1, R16 ;  /* 0x00000001090d7824 */ /* 0x001fe200078e0210 */
[----:B------:R-:W0:Y:S03]  /*8290*/  LDCU.64 UR4, c[0x0][0x388] ;  /* 0x00007100ff0477ac */ /* 0x000e260008000a00 */
[C---:B------:R-:W-:Y:S01]  /*82a0*/  VIADD R23, R13.reuse, 0x1 ;  /* 0x000000010d177836 */ /* 0x040fe20000000000 */
[----:B------:R-:W-:-:S04]  /*82b0*/  VIADDMNMX R12, R13, 0x2, R14, !PT ;  /* 0x000000020d0c7846 */ /* 0x000fc8000780010e */
[C---:B------:R-:W-:Y:S02]  /*82c0*/  ISETP.GT.U32.AND P0, PT, R23.reuse, 0x7ffffffe, PT ;  /* 0x7ffffffe1700780c */ /* 0x040fe40003f04070 */
[C---:B------:R-:W-:Y:S02]  /*82d0*/  ISETP.GE.AND P3, PT, R23.reuse, 0x1, PT ;  /* 0x000000011700780c */ /* 0x040fe40003f66270 */
[----:B------:R-:W-:Y:S02]  /*82e0*/  VIMNMX R14, PT, PT, R23, R14, !PT ;  /* 0x0000000e170e7248 */ /* 0x000fe40007fe0100 */
[-C--:B------:R-:W-:Y:S02]  /*82f0*/  ISETP.GT.OR P1, PT, R12, R33.reuse, P0 ;  /* 0x000000210c00720c */ /* 0x080fe40000724670 */
[----:B------:R-:W-:Y:S02]  /*8300*/  ISETP.GT.OR P0, PT, R14, R33, !P3 ;  /* 0x000000210e00720c */ /* 0x000fe40005f04670 */
[----:B------:R-:W-:-:S02]  /*8310*/  ISETP.EQ.OR P1, PT, R19, 0x2, P1 ;  /* 0x000000021300780c */ /* 0x000fc40000f22670 */
[----:B------:R-:W-:Y:S02]  /*8320*/  SHF.R.S32.HI R33, RZ, 0x1f, R16 ;  /* 0x0000001fff217819 */ /* 0x000fe40000011410 */
[----:B------:R-:W-:Y:S02]  /*8330*/  IADD3 R16, P3, P4, R18, R16, R9 ;  /* 0x0000001012107210 */ /* 0x000fe40007c7e009 */
[----:B------:R-:W-:-:S04]  /*8340*/  SHF.R.S32.HI R18, RZ, 0x1f, R18 ;  /* 0x0000001fff127819 */ /* 0x000fc80000011412 */
[----:B------:R-:W-:Y:S01]  /*8350*/  IADD3.X R33, PT, PT, R18, R33, R20, P3, P4 ;  /* 0x0000002112217210 */ /* 0x000fe20001fe8414 */
[----:B------:R-:W-:Y:S04]  /*8360*/  @!P0 LDS R12, [R35+0x4] ;  /* 0x00000400230c8984 */ /* 0x000fe80000000800 */
[----:B------:R-:W1:Y:S04]  /*8370*/  @!P0 LDS R13, [R37+0x4] ;  /* 0x00000400250d8984 */ /* 0x000e680000000800 */
[----:B------:R-:W-:Y:S04]  /*8380*/  @!P1 LDS R22, [R35+0x8] ;  /* 0x0000080023169984 */ /* 0x000fe80000000800 */
[----:B------:R-:W2:Y:S04]  /*8390*/  @!P1 LDS R25, [R37+0x8] ;  /* 0x0000080025199984 */ /* 0x000ea80000000800 */
[----:B------:R-:W4:Y:S04]  /*83a0*/  @!P0 LDS R14, [R15+0x4] ;  /* 0x000004000f0e8984 */ /* 0x000f280000000800 */
[----:B------:R-:W5:Y:S04]  /*83b0*/  @!P1 LDS R29, [R15+0x8] ;  /* 0x000008000f1d9984 */ /* 0x000f680000000800 */
[----:B------:R-:W3:Y:S04]  /*83c0*/  @!P0 LDS R23, [R11+0x4] ;  /* 0x000004000b178984 */ /* 0x000ee80000000800 */
[----:B------:R-:W3:Y:S01]  /*83d0*/  @!P1 LDS R31, [R11+0x8] ;  /* 0x000008000b1f9984 */ /* 0x000ee20000000800 */
[----:B-1----:R-:W-:Y:S01]  /*83e0*/  @!P0 FADD R13, R12, R13 ;  /* 0x0000000d0c0d8221 */ /* 0x002fe20000000000 */
[----:B0-----:R-:W-:Y:S01]  /*83f0*/  LEA R12, P3, R16, UR4, 0x2 ;  /* 0x00000004100c7c11 */ /* 0x001fe2000f8610ff */
[----:B--2---:R-:W-:-:S02]  /*8400*/  @!P1 FADD R22, R22, R25 ;  /* 0x0000001916169221 */ /* 0x004fc40000000000 */
[----:B----4-:R-:W-:Y:S01]  /*8410*/  @!P0 FADD R14, R13, R14 ;  /* 0x0000000e0d0e8221 */ /* 0x010fe20000000000 */
[----:B------:R-:W-:Y:S01]  /*8420*/  LEA.HI.X R13, R16, UR5, R33, 0x2, P3 ;  /* 0x00000005100d7c11 */ /* 0x000fe200098f1421 */
[----:B-----5:R-:W-:Y:S02]  /*8430*/  @!P1 FADD R22, R22, R29 ;  /* 0x0000001d16169221 */ /* 0x020fe40000000000 */
[----:B---3--:R-:W-:Y:S02]  /*8440*/  @!P0 FADD R23, R14, R23 ;  /* 0x000000170e178221 */ /* 0x008fe40000000000 */
[----:B------:R-:W-:-:S03]  /*8450*/  @!P1 FADD R31, R22, R31 ;  /* 0x0000001f161f9221 */ /* 0x000fc60000000000 */
[----:B------:R2:W-:Y:S04]  /*8460*/  @!P0 STG.E desc[UR12][R12.64+0x4], R23 ;  /* 0x000004170c008986 */ /* 0x0005e8000c10190c */
[----:B------:R2:W-:Y:S02]  /*8470*/  @!P1 STG.E desc[UR12][R12.64+0x8], R31 ;  /* 0x0000081f0c009986 */ /* 0x0005e4000c10190c */
.L_x_836:
[----:B------:R-:W-:Y:S05]  /*8480*/  BSYNC.RECONVERGENT B3 ;  /* 0x0000000000037941 */ /* 0x000fea0003800200 */
.L_x_835:
[----:B------:R-:W-:Y:S01]  /*8490*/  IADD3 R14, PT, PT, R8, R21, RZ ;  /* 0x00000015080e7210 */ /* 0x000fe20007ffe0ff */
[----:B------:R-:W-:-:S03]  /*84a0*/  VIADD R21, R21, 0x1 ;  /* 0x0000000115157836 */ /* 0x000fc60000000000 */
[----:B------:R-:W-:Y:S02]  /*84b0*/  ISETP.LT.AND P1, PT, R14, R7, PT ;  /* 0x000000070e00720c */ /* 0x000fe40003f21270 */
[----:B------:R-:W-:-:S13]  /*84c0*/  ISETP.GE.AND P0, PT, R21, UR8, PT ;  /* 0x0000000815007c0c */ /* 0x000fda000bf06270 */
[----:B------:R-:W-:Y:S05]  /*84d0*/  @!P0 BRA P1, `(.L_x_865) ;  /* 0xffffffd800c48947 */ /* 0x000fea000083ffff */
.L_x_834:
[----:B------:R-:W-:Y:S05]  /*84e0*/  BSYNC.RECONVERGENT B4 ;  /* 0x0000000000047941 */ /* 0x000fea0003800200 */
.L_x_833:
[----:B------:R-:W-:Y:S05]  /*84f0*/  WARPSYNC.ALL ;  /* 0x0000000000007948 */ /* 0x000fea0003800000 */
[----:B------:R-:W-:-:S13]  /*8500*/  LOP3.LUT P0, RZ, R2, R5, RZ, 0xfc, !PT ;  /* 0x0000000502ff7212 */ /* 0x000fda000780fcff */
[----:B------:R-:W-:Y:S05]  /*8510*/  @P0 BRA `(.L_x_866) ;  /* 0x0000001c00480947 */ /* 0x000fea0003800000 */
[----:B------:R-:W-:-:S13]  /*8520*/  ISETP.GT.U32.AND P0, PT, R0, 0x7ffffffe, PT ;  /* 0x7ffffffe0000780c */ /* 0x000fda0003f04070 */
[----:B------:R-:W-:Y:S05]  /*8530*/  @P0 BRA `(.L_x_867) ;  /* 0x00000008002c0947 */ /* 0x000fea0003800000 */
[----:B------:R-:W5:Y:S02]  /*8540*/  LDCU UR4, c[0x0][0x380] ;  /* 0x00007000ff0477ac */ /* 0x000f640008000800 */
[----:B-----5:R-:W-:-:S09]  /*8550*/  UISETP.NE.AND UP0, UPT, UR4, 0x1, UPT ;  /* 0x000000010400788c */ /* 0x020fd2000bf05270 */
[----:B------:R-:W-:Y:S05]  /*8560*/  BRA.U UP0, `(.L_x_868) ;  /* 0x00000005001c7547 */ /* 0x000fea000b800000 */
[----:B------:R-:W-:Y:S01]  /*8570*/  ISETP.GE.U32.AND P0, PT, R0, 0x3, PT ;  /* 0x000000030000780c */ /* 0x000fe20003f06070 */
[----:B------:R-:W-:Y:S01]  /*8580*/  ULOP3.LUT UR10, UR8, 0x3, URZ, 0xc0, !UPT ;  /* 0x00000003080a7892 */ /* 0x000fe2000f8ec0ff */
[----:B------:R-:W-:-:S03]  /*8590*/  UMOV UR4, URZ ;  /* 0x000000ff00047c82 */ /* 0x000fc60008000000 */
[----:B------:R-:W-:-:S08]  /*85a0*/  UISETP.NE.AND UP1, UPT, UR10, URZ, UPT ;  /* 0x000000ff0a00728c */ /* 0x000fd0000bf25270 */
[----:B------:R-:W-:Y:S05]  /*85b0*/  @!P0 BRA `(.L_x_869) ;  /* 0x0000000000c48947 */ /* 0x000fea0003800000 */
[----:B------:R-:W5:Y:S01]  /*85c0*/  LDCU UR11, c[0x3][URZ] ;  /* 0x00c00000ff0b77ac */ /* 0x000f620008000800 */
[----:B0-2---:R-:W0:Y:S01]  /*85d0*/  LDC R12, c[0x3][RZ] ;  /* 0x00c00000ff0c7b82 */ /* 0x005e220000000800 */
[----:B------:R-:W-:Y:S01]  /*85e0*/  IMAD.MOV.U32 R6, RZ, RZ, 0x4 ;  /* 0x00000004ff067424 */ /* 0x000fe200078e00ff */
[----:B------:R-:W-:-:S06]  /*85f0*/  ULOP3.LUT UR4, UR8, 0xfffffffc, URZ, 0xc0, !UPT ;  /* 0xfffffffc08047892 */ /* 0x000fcc000f8ec0ff */
[----:B------:R-:W2:Y:S01]  /*8600*/  LDC R14, c[0x3][RZ] ;  /* 0x00c00000ff0e7b82 */ /* 0x000ea20000000800 */
[----:B-----5:R-:W-:Y:S02]  /*8610*/  UIMAD UR14, UR11, 0x3, URZ ;  /* 0x000000030b0e78a4 */ /* 0x020fe4000f8e02ff */
[----:B------:R-:W-:Y:S02]  /*8620*/  USHF.L.U32 UR5, UR11, 0x1, URZ ;  /* 0x000000010b057899 */ /* 0x000fe400080006ff */
[----:B------:R-:W-:Y:S02]  /*8630*/  ULEA UR11, UR11, 0x8, 0x2 ;  /* 0x000000080b0b7891 */ /* 0x000fe4000f8e10ff */
[----:B------:R-:W-:Y:S02]  /*8640*/  IMAD.U32 R2, RZ, RZ, UR14 ;  /* 0x0000000eff027e24 */ /* 0x000fe4000f8e00ff */
[----:B------:R-:W-:Y:S01]  /*8650*/  MOV R0, UR5 ;  /* 0x0000000500007c02 */ /* 0x000fe20008000f00 */
[----:B------:R-:W-:-:S07]  /*8660*/  UMOV UR5, URZ ;  /* 0x000000ff00057c82 */ /* 0x000fce0008000000 */
.L_x_870:
[----:B--2---:R-:W-:-:S04]  /*8670*/  ISETP.LT.AND P0, PT, R14, UR5, PT ;  /* 0x000000050e007c0c */ /* 0x004fc8000bf01270 */
[----:B------:R-:W-:-:S13]  /*8680*/  ISETP.EQ.OR P0, PT, RZ, UR5, P0 ;  /* 0x00000005ff007c0c */ /* 0x000fda0008702670 */
[----:B------:R-:W2:Y:S01]  /*8690*/  @!P0 LDC.64 R4, c[0x0][0x388] ;  /* 0x0000e200ff048b82 */ /* 0x000ea20000000a00 */
[----:B------:R-:W-:-:S04]  /*86a0*/  @!P0 VIADD R9, R6, 0xfffffffc ;  /* 0xfffffffc06098836 */ /* 0x000fc80000000000 */
[----:B--2---:R-:W-:-:S05]  /*86b0*/  @!P0 IMAD.WIDE R4, R9, 0x4, R4 ;  /* 0x0000000409048825 */ /* 0x004fca00078e0204 */
[----:B------:R-:W2:Y:S01]  /*86c0*/  @!P0 LDG.E R10, desc[UR12][R4.64+0x4] ;  /* 0x0000040c040a8981 */ /* 0x000ea2000c1e1900 */
[----:B------:R-:W-:-:S13]  /*86d0*/  ISETP.LE.AND P1, PT, R14, UR5, PT ;  /* 0x000000050e007c0c */ /* 0x000fda000bf23270 */
[----:B------:R-:W5:Y:S01]  /*86e0*/  @!P1 LDC.64 R8, c[0x0][0x388] ;  /* 0x0000e200ff089b82 */ /* 0x000f620000000a00 */
[----:B0-----:R-:W-:-:S05]  /*86f0*/  @!P1 IADD3 R11, PT, PT, R12, 0x2, RZ ;  /* 0x000000020c0b9810 */ /* 0x001fca0007ffe0ff */
[----:B-----5:R-:W-:-:S04]  /*8700*/  @!P1 IMAD.WIDE R8, R11, 0x4, R8 ;  /* 0x000000040b089825 */ /* 0x020fc800078e0208 */
[----:B--2---:R-:W-:-:S05]  /*8710*/  @!P0 FADD R17, -R10, -RZ ;  /* 0x800000ff0a118221 */ /* 0x004fca0000000100 */
[----:B------:R0:W-:Y:S04]  /*8720*/  @!P0 STG.E desc[UR12][R4.64], R17 ;  /* 0x0000001104008986 */ /* 0x0001e8000c10190c */
[----:B------:R-:W2:Y:S01]  /*8730*/  @!P1 LDG.E R13, desc[UR12][R8.64+0x4] ;  /* 0x0000040c080d9981 */ /* 0x000ea2000c1e1900 */
[----:B------:R-:W-:-:S06]  /*8740*/  UIADD3 UR14, UPT, UPT, UR5, 0x2, URZ ;  /* 0x00000002050e7890 */ /* 0x000fcc000fffe0ff */
[----:B------:R-:W-:-:S13]  /*8750*/  ISETP.LT.AND P0, PT, R14, UR14, PT ;  /* 0x0000000e0e007c0c */ /* 0x000fda000bf01270 */
[----:B------:R-:W5:Y:S01]  /*8760*/  @!P0 LDC.64 R10, c[0x0][0x388] ;  /* 0x0000e200ff0a8b82 */ /* 0x000f620000000a00 */
[----:B------:R-:W-:-:S04]  /*8770*/  @!P0 VIADD R15, R0, 0x4 ;  /* 0x00000004000f8836 */ /* 0x000fc80000000000 */
[----:B-----5:R-:W-:-:S04]  /*8780*/  @!P0 IMAD.WIDE R10, R15, 0x4, R10 ;  /* 0x000000040f0a8825 */ /* 0x020fc800078e020a */
[----:B--2---:R-:W-:-:S05]  /*8790*/  @!P1 FADD R19, -R13, -RZ ;  /* 0x800000ff0d139221 */ /* 0x004fca0000000100 */
[----:B------:R2:W-:Y:S04]  /*87a0*/  @!P1 STG.E desc[UR12][R8.64], R19 ;  /* 0x0000001308009986 */ /* 0x0005e8000c10190c */
[----:B------:R-:W5:Y:S01]  /*87b0*/  @!P0 LDG.E R13, desc[UR12][R10.64+0x4] ;  /* 0x0000040c0a0d8981 */ /* 0x000f62000c1e1900 */
[----:B------:R-:W-:-:S06]  /*87c0*/  UIADD3 UR14, UPT, UPT, UR5, 0x3, URZ ;  /* 0x00000003050e7890 */ /* 0x000fcc000fffe0ff */
[----:B------:R-:W-:-:S13]  /*87d0*/  ISETP.LT.AND P1, PT, R14, UR14, PT ;  /* 0x0000000e0e007c0c */ /* 0x000fda000bf21270 */
[----:B0-----:R-:W0:Y:S01]  /*87e0*/  @!P1 LDC.64 R4, c[0x0][0x388] ;  /* 0x0000e200ff049b82 */ /* 0x001e220000000a00 */
[----:B------:R-:W-:-:S04]  /*87f0*/  @!P1 VIADD R15, R2, 0x6 ;  /* 0x00000006020f9836 */ /* 0x000fc80000000000 */
[----:B0-----:R-:W-:-:S04]  /*8800*/  @!P1 IMAD.WIDE R4, R15, 0x4, R4 ;  /* 0x000000040f049825 */ /* 0x001fc800078e0204 */
[----:B-----5:R-:W-:-:S05]  /*8810*/  @!P0 FADD R17, -R13, -RZ ;  /* 0x800000ff0d118221 */ /* 0x020fca0000000100 */
[----:B------:R2:W-:Y:S04]  /*8820*/  @!P0 STG.E desc[UR12][R10.64], R17 ;  /* 0x000000110a008986 */ /* 0x0005e8000c10190c */
[----:B------:R-:W5:Y:S01]  /*8830*/  @!P1 LDG.E R13, desc[UR12][R4.64+0x4] ;  /* 0x0000040c040d9981 */ /* 0x000f62000c1e1900 */
[----:B------:R-:W-:Y:S01]  /*8840*/  UIADD3 UR5, UPT, UPT, UR5, 0x4, URZ ;  /* 0x0000000405057890 */ /* 0x000fe2000fffe0ff */
[----:B------:R-:W-:Y:S01]  /*8850*/  IADD3 R12, PT, PT, R12, UR11, RZ ;  /* 0x0000000b0c0c7c10 */ /* 0x000fe2000fffe0ff */
[----:B------:R-:W-:Y:S01]  /*8860*/  VIADD R6, R6, UR11 ;  /* 0x0000000b06067c36 */ /* 0x000fe20008000000 */
[----:B------:R-:W-:Y:S01]  /*8870*/  IADD3 R2, PT, PT, R2, UR11, RZ ;  /* 0x0000000b02027c10 */ /* 0x000fe2000fffe0ff */
[----:B------:R-:W-:Y:S01]  /*8880*/  UISETP.NE.AND UP0, UPT, UR5, UR4, UPT ;  /* 0x000000040500728c */ /* 0x000fe2000bf05270 */
[----:B------:R-:W-:-:S02]  /*8890*/  VIADD R0, R0, UR11 ;  /* 0x0000000b00007c36 */ /* 0x000fc40008000000 */
[----:B-----5:R-:W-:-:S05]  /*88a0*/  @!P1 FADD R13, -R13, -RZ ;  /* 0x800000ff0d0d9221 */ /* 0x020fca0000000100 */
[----:B------:R2:W-:Y:S01]  /*88b0*/  @!P1 STG.E desc[UR12][R4.64], R13 ;  /* 0x0000000d04009986 */ /* 0x0005e2000c10190c */
[----:B------:R-:W-:Y:S05]  /*88c0*/  BRA.U UP0, `(.L_x_870) ;  /* 0xfffffffd00687547 */ /* 0x000fea000b83ffff */
.L_x_869:
[----:B------:R-:W-:Y:S05]  /*88d0*/  BRA.U !UP1, `(.L_x_867) ;  /* 0x0000000509447547 */ /* 0x000fea000b800000 */
[----:B------:R-:W0:Y:S01]  /*88e0*/  LDC R6, c[0x3][RZ] ;  /* 0x00c00000ff067b82 */ /* 0x000e220000000800 */
[----:B------:R-:W-:Y:S01]  /*88f0*/  IMAD R0, R7, UR4, RZ ;  /* 0x0000000407007c24 */ /* 0x000fe2000f8e02ff */
[----:B------:R-:W-:-:S12]  /*8900*/  UIADD3 UR10, UPT, UPT, -UR10, URZ, URZ ;  /* 0x000000ff0a0a7290 */ /* 0x000fd8000fffe1ff */
.L_x_871:
[----:B0-----:R-:W-:-:S04]  /*8910*/  ISETP.LT.AND P0, PT, R6, UR4, PT ;  /* 0x0000000406007c0c */ /* 0x001fc8000bf01270 */
[----:B------:R-:W-:-:S13]  /*8920*/  ISETP.EQ.OR P0, PT, RZ, UR4, P0 ;  /* 0x00000004ff007c0c */ /* 0x000fda0008702670 */
[----:B--2---:R-:W0:Y:S02]  /*8930*/  @!P0 LDC.64 R4, c[0x0][0x388] ;  /* 0x0000e200ff048b82 */ /* 0x004e240000000a00 */
[----:B0-----:R-:W-:-:S05]  /*8940*/  @!P0 IMAD.WIDE R4, R0, 0x4, R4 ;  /* 0x0000000400048825 */ /* 0x001fca00078e0204 */
[----:B------:R-:W2:Y:S01]  /*8950*/  @!P0 LDG.E R2, desc[UR12][R4.64+0x4] ;  /* 0x0000040c04028981 */ /* 0x000ea2000c1e1900 */
[----:B------:R-:W-:-:S04]  /*8960*/  UIADD3 UR10, UPT, UPT, UR10, 0x1, URZ ;  /* 0x000000010a0a7890 */ /* 0x000fc8000fffe0ff */
[----:B------:R-:W-:Y:S01]  /*8970*/  UISETP.NE.AND UP0, UPT, UR10, URZ, UPT ;  /* 0x000000ff0a00728c */ /* 0x000fe2000bf05270 */
[----:B--2---:R-:W-:-:S05]  /*8980*/  @!P0 FADD R9, -R2, -RZ ;  /* 0x800000ff02098221 */ /* 0x004fca0000000100 */
[----:B------:R0:W-:Y:S03]  /*8990*/  @!P0 STG.E desc[UR12][R4.64], R9 ;  /* 0x0000000904008986 */ /* 0x0001e6000c10190c */
[----:B------:R-:W-:Y:S05]  /*89a0*/  BRA.U !UP0, `(.L_x_867) ;  /* 0x0000000508107547 */ /* 0x000fea000b800000 */
[----:B------:R-:W-:Y:S01]  /*89b0*/  IMAD.IADD R0, R7, 0x1, R0 ;  /* 0x0000000107007824 */ /* 0x000fe200078e0200 */
[----:B------:R-:W-:Y:S01]  /*89c0*/  UIADD3 UR4, UPT, UPT, UR4, 0x1, URZ ;  /* 0x0000000104047890 */ /* 0x000fe2000fffe0ff */
[----:B------:R-:W-:Y:S11]  /*89d0*/  BRA `(.L_x_871) ;  /* 0xfffffffc00cc7947 */ /* 0x000ff6000383ffff */
.L_x_868:
        /* <DEDUP_REMOVED lines=10> */
[----:B-----5:R-:W-:Y:S02]  /*8a80*/  USHF.L.U32 UR14, UR5, 0x1, URZ ;  /* 0x00000001050e7899 */ /* 0x020fe400080006ff */
[----:B------:R-:W-:Y:S02]  /*8a90*/  UIMAD UR15, UR5, 0x3, URZ ;  /* 0x00000003050f78a4 */ /* 0x000fe4000f8e02ff */
[----:B------:R-:W-:Y:S02]  /*8aa0*/  ULEA UR11, UR5, 0x8, 0x2 ;  /* 0x00000008050b7891 */ /* 0x000fe4000f8e10ff */
[----:B------:R-:W-:Y:S01]  /*8ab0*/  MOV R0, UR14 ;  /* 0x0000000e00007c02 */ /* 0x000fe20008000f00 */
[----:B------:R-:W-:Y:S01]  /*8ac0*/  UMOV UR5, URZ ;  /* 0x000000ff00057c82 */ /* 0x000fe20008000000 */
[----:B------:R-:W-:-:S08]  /*8ad0*/  IMAD.U32 R2, RZ, RZ, UR15 ;  /* 0x0000000fff027e24 */ /* 0x000fd0000f8e00ff */
.L_x_873:
        /* <DEDUP_REMOVED lines=9> */
[----:B-----5:R-:W-:Y:S01]  /*8b70*/  @!P1 IMAD.WIDE R8, R11, 0x4, R8 ;  /* 0x000000040b089825 */ /* 0x020fe200078e0208 */
[----:B------:R-:W-:Y:S01]  /*8b80*/  UIADD3 UR14, UPT, UPT, UR5, 0x2, URZ ;  /* 0x00000002050e7890 */ /* 0x000fe2000fffe0ff */
[----:B--2---:R0:W-:Y:S04]  /*8b90*/  @!P0 STG.E desc[UR12][R4.64], R13 ;  /* 0x0000000d04008986 */ /* 0x0041e8000c10190c */
[----:B------:R-:W2:Y:S01]  /*8ba0*/  @!P1 LDG.E R15, desc[UR12][R8.64+0x4] ;  /* 0x0000040c080f9981 */ /* 0x000ea2000c1e1900 */
[----:B------:R-:W-:-:S13]  /*8bb0*/  ISETP.LT.AND P0, PT, R14, UR14, PT ;  /* 0x0000000e0e007c0c */ /* 0x000fda000bf01270 */
[----:B------:R-:W5:Y:S01]  /*8bc0*/  @!P0 LDC.64 R10, c[0x0][0x388] ;  /* 0x0000e200ff0a8b82 */ /* 0x000f620000000a00 */
[----:B------:R-:W-:-:S04]  /*8bd0*/  @!P0 VIADD R17, R0, 0x4 ;  /* 0x0000000400118836 */ /* 0x000fc80000000000 */
[----:B-----5:R-:W-:Y:S01]  /*8be0*/  @!P0 IMAD.WIDE R10, R17, 0x4, R10 ;  /* 0x00000004110a8825 */ /* 0x020fe200078e020a */
[----:B------:R-:W-:Y:S01]  /*8bf0*/  UIADD3 UR14, UPT, UPT, UR5, 0x3, URZ ;  /* 0x00000003050e7890 */ /* 0x000fe2000fffe0ff */
[----:B--2---:R2:W-:Y:S04]  /*8c00*/  @!P1 STG.E desc[UR12][R8.64], R15 ;  /* 0x0000000f08009986 */ /* 0x0045e8000c10190c */
[----:B------:R-:W5:Y:S01]  /*8c10*/  @!P0 LDG.E R17, desc[UR12][R10.64+0x4] ;  /* 0x0000040c0a118981 */ /* 0x000f62000c1e1900 */
[----:B------:R-:W-:-:S13]  /*8c20*/  ISETP.LT.AND P1, PT, R14, UR14, PT ;  /* 0x0000000e0e007c0c */ /* 0x000fda000bf21270 */
[----:B0-----:R-:W0:Y:S01]  /*8c30*/  @!P1 LDC.64 R4, c[0x0][0x388] ;  /* 0x0000e200ff049b82 */ /* 0x001e220000000a00 */
[----:B------:R-:W-:-:S04]  /*8c40*/  @!P1 VIADD R13, R2, 0x6 ;  /* 0x00000006020d9836 */ /* 0x000fc80000000000 */
[----:B0-----:R-:W-:Y:S01]  /*8c50*/  @!P1 IMAD.WIDE R4, R13, 0x4, R4 ;  /* 0x000000040d049825 */ /* 0x001fe200078e0204 */
[----:B-----5:R2:W-:Y:S04]  /*8c60*/  @!P0 STG.E desc[UR12][R10.64], R17 ;  /* 0x000000110a008986 */ /* 0x0205e8000c10190c */
[----:B------:R-:W5:Y:S01]  /*8c70*/  @!P1 LDG.E R13, desc[UR12][R4.64+0x4] ;  /* 0x0000040c040d9981 */ /* 0x000f62000c1e1900 */
[----:B------:R-:W-:Y:S01]  /*8c80*/  UIADD3 UR5, UPT, UPT, UR5, 0x4, URZ ;  /* 0x0000000405057890 */ /* 0x000fe2000fffe0ff */
[----:B------:R-:W-:Y:S01]  /*8c90*/  IADD3 R12, PT, PT, R12, UR11, RZ ;  /* 0x0000000b0c0c7c10 */ /* 0x000fe2000fffe0ff */
[----:B------:R-:W-:Y:S01]  /*8ca0*/  VIADD R6, R6, UR11 ;  /* 0x0000000b06067c36 */ /* 0x000fe20008000000 */
[----:B------:R-:W-:Y:S01]  /*8cb0*/  IADD3 R2, PT, PT, R2, UR11, RZ ;  /* 0x0000000b02027c10 */ /* 0x000fe2000fffe0ff */
[----:B------:R-:W-:Y:S01]  /*8cc0*/  UISETP.NE.AND UP0, UPT, UR5, UR4, UPT ;  /* 0x000000040500728c */ /* 0x000fe2000bf05270 */
[----:B------:R-:W-:Y:S01]  /*8cd0*/  VIADD R0, R0, UR11 ;  /* 0x0000000b00007c36 */ /* 0x000fe20008000000 */
[----:B-----5:R2:W-:Y:S07]  /*8ce0*/  @!P1 STG.E desc[UR12][R4.64], R13 ;  /* 0x0000000d04009986 */ /* 0x0205ee000c10190c */
[----:B------:R-:W-:Y:S05]  /*8cf0*/  BRA.U UP0, `(.L_x_873) ;  /* 0xfffffffd00787547 */ /* 0x000fea000b83ffff */
.L_x_872:
[----:B------:R-:W-:Y:S05]  /*8d00*/  BRA.U !UP1, `(.L_x_867) ;  /* 0x0000000109387547 */ /* 0x000fea000b800000 */
[----:B------:R-:W0:Y:S01]  /*8d10*/  LDC R2, c[0x3][RZ] ;  /* 0x00c00000ff027b82 */ /* 0x000e220000000800 */
[----:B------:R-:W-:Y:S01]  /*8d20*/  IMAD R0, R7, UR4, RZ ;  /* 0x0000000407007c24 */ /* 0x000fe2000f8e02ff */
[----:B------:R-:W-:-:S12]  /*8d30*/  UIADD3 UR5, UPT, UPT, -UR10, URZ, URZ ;  /* 0x000000ff0a057290 */ /* 0x000fd8000fffe1ff */
.L_x_874:
[----:B0-----:R-:W-:-:S04]  /*8d40*/  ISETP.LT.AND P0, PT, R2, UR4, PT ;  /* 0x0000000402007c0c */ /* 0x001fc8000bf01270 */
[----:B------:R-:W-:-:S13]  /*8d50*/  ISETP.EQ.OR P0, PT, RZ, UR4, P0 ;  /* 0x00000004ff007c0c */ /* 0x000fda0008702670 */
[----:B--2---:R-:W0:Y:S02]  /*8d60*/  @!P0 LDC.64 R4, c[0x0][0x388] ;  /* 0x0000e200ff048b82 */ /* 0x004e240000000a00 */
[----:B0-----:R-:W-:-:S05]  /*8d70*/  @!P0 IMAD.WIDE R4, R0, 0x4, R4 ;  /* 0x0000000400048825 */ /* 0x001fca00078e0204 */
[----:B------:R-:W2:Y:S01]  /*8d80*/  @!P0 LDG.E R9, desc[UR12][R4.64+0x4] ;  /* 0x0000040c04098981 */ /* 0x000ea2000c1e1900 */
[----:B------:R-:W-:Y:S01]  /*8d90*/  UIADD3 UR5, UPT, UPT, UR5, 0x1, URZ ;  /* 0x0000000105057890 */ /* 0x000fe2000fffe0ff */
[----:B------:R-:W-:Y:S01]  /*8da0*/  IMAD.IADD R0, R7, 0x1, R0 ;  /* 0x0000000107007824 */ /* 0x000fe200078e0200 */
[----:B------:R-:W-:Y:S02]  /*8db0*/  UIADD3 UR4, UPT, UPT, UR4, 0x1, URZ ;  /* 0x0000000104047890 */ /* 0x000fe4000fffe0ff */
[----:B------:R-:W-:Y:S01]  /*8dc0*/  UISETP.NE.AND UP0, UPT, UR5, URZ, UPT ;  /* 0x000000ff0500728c */ /* 0x000fe2000bf05270 */
[----:B--2---:R0:W-:Y:S08]  /*8dd0*/  @!P0 STG.E desc[UR12][R4.64], R9 ;  /* 0x0000000904008986 */ /* 0x0041f0000c10190c */
[----:B------:R-:W-:Y:S05]  /*8de0*/  BRA.U UP0, `(.L_x_874) ;  /* 0xfffffffd00d47547 */ /* 0x000fea000b83ffff */
.L_x_867:
[----:B------:R-:W-:-:S13]  /*8df0*/  ISETP.GT.U32.AND P0, PT, R3, 0x7ffffffe, PT ;  /* 0x7ffffffe0300780c */ /* 0x000fda0003f04070 */
[----:B------:R-:W-:Y:S05]  /*8e00*/  @P0 BRA `(.L_x_875) ;  /* 0x0000001000e40947 */ /* 0x000fea0003800000 */
[----:B------:R-:W5:Y:S02]  /*8e10*/  LDCU UR4, c[0x0][0x380] ;  /* 0x00007000ff0477ac */ /* 0x000f640008000800 */
[----:B-----5:R-:W-:-:S09]  /*8e20*/  UISETP.NE.AND UP0, UPT, UR4, 0x2, UPT ;  /* 0x000000020400788c */ /* 0x020fd2000bf05270 */
[----:B------:R-:W-:Y:S05]  /*8e30*/  BRA.U UP0, `(.L_x_876) ;  /* 0x0000000500247547 */ /* 0x000fea000b800000 */
[----:B------:R-:W-:Y:S01]  /*8e40*/  ISETP.GE.U32.AND P0, PT, R3, 0x3, PT ;  /* 0x000000030300780c */ /* 0x000fe20003f06070 */
[----:B------:R-:W-:Y:S01]  /*8e50*/  ULOP3.LUT UR5, UR9, 0x3, URZ, 0xc0, !UPT ;  /* 0x0000000309057892 */ /* 0x000fe2000f8ec0ff */
[----:B0-2---:R-:W-:-:S11]  /*8e60*/  IMAD.MOV.U32 R9, RZ, RZ, RZ ;  /* 0x000000ffff097224 */ /* 0x005fd600078e00ff */
[----:B------:R-:W-:Y:S05]  /*8e70*/  @!P0 BRA `(.L_x_877) ;  /* 0x0000000000a88947 */ /* 0x000fea0003800000 */
[----:B------:R-:W0:Y:S01]  /*8e80*/  LDCU.64 UR10, c[0x0][0x388] ;  /* 0x00007100ff0a77ac */ /* 0x000e220008000a00 */
[----:B------:R-:W2:Y:S01]  /*8e90*/  LDC R6, c[0x3][RZ] ;  /* 0x00c00000ff067b82 */ /* 0x000ea20000000800 */
[----:B------:R-:W-:-:S06]  /*8ea0*/  ULOP3.LUT UR4, UR9, 0xfffffffc, URZ, 0xc0, !UPT ;  /* 0xfffffffc09047892 */ /* 0x000fcc000f8ec0ff */
[----:B------:R-:W-:Y:S01]  /*8eb0*/  MOV R9, UR4 ;  /* 0x0000000400097c02 */ /* 0x000fe20008000f00 */
[----:B------:R-:W-:Y:S01]  /*8ec0*/  UMOV UR4, URZ ;  /* 0x000000ff00047c82 */ /* 0x000fe20008000000 */
[----:B0-----:R-:W-:-:S04]  /*8ed0*/  UIADD3 UR10, UP0, UPT, UR10, 0x8, URZ ;  /* 0x000000080a0a7890 */ /* 0x001fc8000ff1e0ff */
[----:B------:R-:W-:Y:S02]  /*8ee0*/  UIADD3.X UR11, UPT, UPT, URZ, UR11, URZ, UP0, !UPT ;  /* 0x0000000bff0b7290 */ /* 0x000fe400087fe4ff */
[----:B------:R-:W-:-:S04]  /*8ef0*/  IMAD.U32 R0, RZ, RZ, UR10 ;  /* 0x0000000aff007e24 */ /* 0x000fc8000f8e00ff */
[----:B------:R-:W-:-:S07]  /*8f00*/  IMAD.U32 R11, RZ, RZ, UR11 ;  /* 0x0000000bff0b7e24 */ /* 0x000fce000f8e00ff */
.L_x_881:
[C---:B--2---:R-:W-:Y:S01]  /*8f10*/  ISETP.LT.AND P0, PT, R6.reuse, UR4, PT ;  /* 0x0000000406007c0c */ /* 0x044fe2000bf01270 */
[----:B------:R-:W-:Y:S01]  /*8f20*/  UIADD3 UR14, UPT, UPT, UR4, 0x2, URZ ;  /* 0x00000002040e7890 */ /* 0x000fe2000fffe0ff */
[----:B------:R-:W-:Y:S01]  /*8f30*/  MOV R4, UR10 ;  /* 0x0000000a00047c02 */ /* 0x000fe20008000f00 */
[----:B------:R-:W-:Y:S01]  /*8f40*/  IMAD.U32 R5, RZ, RZ, UR11 ;  /* 0x0000000bff057e24 */ /* 0x000fe2000f8e00ff */
[----:B------:R-:W-:Y:S01]  /*8f50*/  ISETP.EQ.OR P0, PT, RZ, UR4, P0 ;  /* 0x00000004ff007c0c */ /* 0x000fe20008702670 */
[----:B------:R-:W-:Y:S01]  /*8f60*/  IMAD.MOV.U32 R2, RZ, RZ, R0 ;  /* 0x000000ffff027224 */ /* 0x000fe200078e0000 */
[C---:B------:R-:W-:Y:S01]  /*8f70*/  ISETP.LE.AND P1, PT, R6.reuse, UR4, PT ;  /* 0x0000000406007c0c */ /* 0x040fe2000bf23270 */
[----:B------:R-:W-:Y:S01]  /*8f80*/  IMAD.WIDE R4, R7, 0x4, R4 ;  /* 0x0000000407047825 */ /* 0x000fe200078e0204 */
[----:B------:R-:W-:Y:S02]  /*8f90*/  ISETP.LT.AND P2, PT, R6, UR14, PT ;  /* 0x0000000e06007c0c */ /* 0x000fe4000bf41270 */
[----:B------:R-:W-:-:S07]  /*8fa0*/  MOV R3, R11 ;  /* 0x0000000b00037202 */ /* 0x000fce0000000f00 */
[----:B------:R-:W-:Y:S05]  /*8fb0*/  @P0 BRA `(.L_x_878) ;  /* 0x00000000000c0947 */ /* 0x000fea0003800000 */
[----:B------:R-:W2:Y:S02]  /*8fc0*/  LDG.E R0, desc[UR12][R4.64+-0x8] ;  /* 0xfffff80c04007981 */ /* 0x000ea4000c1e1900 */
[----:B--2---:R-:W-:-:S05]  /*8fd0*/  FADD R11, -R0, -RZ ;  /* 0x800000ff000b7221 */ /* 0x004fca0000000100 */
[----:B------:R0:W-:Y:S02]  /*8fe0*/  STG.E desc[UR12][R2.64+-0x8], R11 ;  /* 0xfffff80b02007986 */ /* 0x0001e4000c10190c */
.L_x_878:
[----:B------:R-:W-:Y:S05]  /*8ff0*/  @P1 BRA `(.L_x_879) ;  /* 0x00000000000c1947 */ /* 0x000fea0003800000 */
[----:B------:R-:W0:Y:S02]  /*9000*/  LDG.E R0, desc[UR12][R4.64+-0x4] ;  /* 0xfffffc0c04007981 */ /* 0x000e24000c1e1900 */
[----:B0-----:R-:W-:-:S05]  /*9010*/  FADD R11, -R0, -RZ ;  /* 0x800000ff000b7221 */ /* 0x001fca0000000100 */
[----:B------:R2:W-:Y:S02]  /*9020*/  STG.E desc[UR12][R2.64+-0x4], R11 ;  /* 0xfffffc0b02007986 */ /* 0x0005e4000c10190c */
.L_x_879:
[----:B------:R-:W-:Y:S05]  /*9030*/  @P2 BRA `(.L_x_880) ;  /* 0x00000000000c2947 */ /* 0x000fea0003800000 */
[----:B------:R-:W0:Y:S02]  /*9040*/  LDG.E R0, desc[UR12][R4.64] ;  /* 0x0000000c04007981 */ /* 0x000e24000c1e1900 */
[----:B0-2---:R-:W-:-:S05]  /*9050*/  FADD R11, -R0, -RZ ;  /* 0x800000ff000b7221 */ /* 0x005fca0000000100 */
[----:B------:R0:W-:Y:S02]  /*9060*/  STG.E desc[UR12][R2.64], R11 ;  /* 0x0000000b02007986 */ /* 0x0001e4000c10190c */
.L_x_880:
[----:B------:R-:W-:-:S06]  /*9070*/  UIADD3 UR14, UPT, UPT, UR4, 0x3, URZ ;  /* 0x00000003040e7890 */ /* 0x000fcc000fffe0ff */
[----:B------:R-:W-:-:S13]  /*9080*/  ISETP.LT.AND P0, PT, R6, UR14, PT ;  /* 0x0000000e06007c0c */ /* 0x000fda000bf01270 */
[----:B------:R-:W5:Y:S01]  /*9090*/  @!P0 LDG.E R4, desc[UR12][R4.64+0x4] ;  /* 0x0000040c04048981 */ /* 0x000f62000c1e1900 */
[----:B------:R-:W-:Y:S01]  /*90a0*/  UIADD3 UR4, UPT, UPT, UR4, 0x4, URZ ;  /* 0x0000000404047890 */ /* 0x000fe2000fffe0ff */
[----:B------:R-:W-:Y:S01]  /*90b0*/  IADD3 R0, P1, PT, R2, 0x10, RZ ;  /* 0x0000001002007810 */ /* 0x000fe20007f3e0ff */
[----:B------:R-:W-:-:S04]  /*90c0*/  VIADD R7, R7, 0x4 ;  /* 0x0000000407077836 */ /* 0x000fc80000000000 */
[----:B0-2---:R-:W-:Y:S02]  /*90d0*/  IMAD.X R11, RZ, RZ, R3, P1 ;  /* 0x000000ffff0b7224 */ /* 0x005fe400008e0603 */
[----:B-----5:R-:W-:-:S05]  /*90e0*/  @!P0 FADD R13, -R4, -RZ ;  /* 0x800000ff040d8221 */ /* 0x020fca0000000100 */
[----:B------:R0:W-:Y:S01]  /*90f0*/  @!P0 STG.E desc[UR12][R2.64+0x4], R13 ;  /* 0x0000040d02008986 */ /* 0x0001e2000c10190c */
[----:B------:R-:W-:-:S13]  /*9100*/  ISETP.NE.AND P0, PT, R9, UR4, PT ;  /* 0x0000000409007c0c */ /* 0x000fda000bf05270 */
[----:B0-----:R-:W-:Y:S05]  /*9110*/  @P0 BRA `(.L_x_881) ;  /* 0xfffffffc007c0947 */ /* 0x001fea000383ffff */
.L_x_877:
[----:B------:R-:W-:-:S09]  /*9120*/  UISETP.NE.AND UP0, UPT, UR5, URZ, UPT ;  /* 0x000000ff0500728c */ /* 0x000fd2000bf05270 */
[----:B------:R-:W-:Y:S05]  /*9130*/  BRA.U !UP0, `(.L_x_875) ;  /* 0x0000001108187547 */ /* 0x000fea000b800000 */
[----:B------:R-:W0:Y:S01]  /*9140*/  LDC.64 R2, c[0x0][0x388] ;  /* 0x0000e200ff027b82 */ /* 0x000e220000000a00 */
[----:B------:R-:W2:Y:S01]  /*9150*/  LDCU UR4, c[0x3][URZ] ;  /* 0x00c00000ff0477ac */ /* 0x000ea20008000800 */
[----:B------:R-:W-:-:S06]  /*9160*/  UIADD3 UR5, UPT, UPT, -UR5, URZ, URZ ;  /* 0x000000ff05057290 */ /* 0x000fcc000fffe1ff */
[----:B------:R-:W1:Y:S01]  /*9170*/  LDC R6, c[0x3][RZ] ;  /* 0x00c00000ff067b82 */ /* 0x000e620000000800 */
[C---:B--2---:R-:W-:Y:S01]  /*9180*/  IADD3.X R5, PT, PT, R9.reuse, UR4, RZ, PT, PT ;  /* 0x0000000409057c10 */ /* 0x044fe2000bfee4ff */
[----:B0-----:R-:W-:-:S04]  /*9190*/  IMAD.WIDE.U32 R2, R9, 0x4, R2 ;  /* 0x0000000409027825 */ /* 0x001fc800078e0002 */
[----:B------:R-:W-:Y:S01]  /*91a0*/  IMAD.MOV.U32 R4, RZ, RZ, R3 ;  /* 0x000000ffff047224 */ /* 0x000fe200078e0003 */
[----:B------:R-:W-:-:S07]  /*91b0*/  MOV R0, R2 ;  /* 0x0000000200007202 */ /* 0x000fce0000000f00 */
.L_x_882:
[----:B-1----:R-:W-:-:S04]  /*91c0*/  ISETP.GT.AND P0, PT, R9, R6, PT ;  /* 0x000000060900720c */ /* 0x002fc80003f04270 */
[----:B------:R-:W-:-:S13]  /*91d0*/  ISETP.EQ.OR P0, PT, R9, RZ, P0 ;  /* 0x000000ff0900720c */ /* 0x000fda0000702670 */
[----:B0-----:R-:W0:Y:S02]  /*91e0*/  @!P0 LDC.64 R2, c[0x0][0x388] ;  /* 0x0000e200ff028b82 */ /* 0x001e240000000a00 */
[----:B0-----:R-:W-:-:S06]  /*91f0*/  @!P0 IMAD.WIDE R2, R5, 0x4, R2 ;  /* 0x0000000405028825 */ /* 0x001fcc00078e0202 */
[----:B------:R0:W2:Y:S01]  /*9200*/  @!P0 LDG.E R2, desc[UR12][R2.64] ;  /* 0x0000000c02028981 */ /* 0x0000a2000c1e1900 */
[----:B------:R-:W-:-:S04]  /*9210*/  UIADD3 UR5, UPT, UPT, UR5, 0x1, URZ ;  /* 0x0000000105057890 */ /* 0x000fc8000fffe0ff */
[----:B------:R-:W-:Y:S01]  /*9220*/  UISETP.NE.AND UP0, UPT, UR5, URZ, UPT ;  /* 0x000000ff0500728c */ /* 0x000fe2000bf05270 */
[----:B0-----:R-:W-:Y:S01]  /*9230*/  @!P0 MOV R3, R4 ;  /* 0x0000000400038202 */ /* 0x001fe20000000f00 */
[----:B--2---:R-:W-:Y:S01]  /*9240*/  @!P0 FADD R7, -R2, -RZ ;  /* 0x800000ff02078221 */ /* 0x004fe20000000100 */
[----:B------:R-:W-:-:S05]  /*9250*/  @!P0 IMAD.MOV.U32 R2, RZ, RZ, R0 ;  /* 0x000000ffff028224 */ /* 0x000fca00078e0000 */
[----:B------:R0:W-:Y:S01]  /*9260*/  @!P0 STG.E desc[UR12][R2.64], R7 ;  /* 0x0000000702008986 */ /* 0x0001e2000c10190c */
[----:B------:R-:W-:-:S05]  /*9270*/  IADD3 R0, P0, PT, R0, 0x4, RZ ;  /* 0x0000000400007810 */ /* 0x000fca0007f1e0ff */
[----:B------:R-:W-:Y:S01]  /*9280*/  IMAD.X R4, RZ, RZ, R4, P0 ;  /* 0x000000ffff047224 */ /* 0x000fe200000e0604 */
[----:B------:R-:W-:Y:S07]  /*9290*/  BRA.U !UP0, `(.L_x_875) ;  /* 0x0000000d08c07547 */ /* 0x000fee000b800000 */
[----:B------:R-:W-:Y:S01]  /*92a0*/  VIADD R9, R9, 0x1 ;  /* 0x0000000109097836 */ /* 0x000fe20000000000 */
[----:B------:R-:W-:Y:S01]  /*92b0*/  IADD3 R5, PT, PT, R5, 0x1, RZ ;  /* 0x0000000105057810 */ /* 0x000fe20007ffe0ff */
[----:B------:R-:W-:Y:S06]  /*92c0*/  BRA `(.L_x_882) ;  /* 0xfffffffc00bc7947 */ /* 0x000fec000383ffff */
.L_x_876:
[----:B------:R-:W-:Y:S01]  /*92d0*/  ISETP.GE.U32.AND P0, PT, R3, 0x3, PT ;  /* 0x000000030300780c */ /* 0x000fe20003f06070 */
[----:B------:R-:W-:Y:S01]  /*92e0*/  ULOP3.LUT UR5, UR9, 0x3, URZ, 0xc0, !UPT ;  /* 0x0000000309057892 */ /* 0x000fe2000f8ec0ff */
[----:B------:R-:W-:-:S11]  /*92f0*/  IMAD.MOV.U32 R0, RZ, RZ, RZ ;  /* 0x000000ffff007224 */ /* 0x000fd600078e00ff */
[----:B------:R-:W-:Y:S05]  /*9300*/  @!P0 BRA `(.L_x_883) ;  /* 0x0000000c00408947 */ /* 0x000fea0003800000 */
[----:B------:R-:W5:Y:S01]  /*9310*/  LDCU.64 UR10, c[0x0][0x388] ;  /* 0x00007100ff0a77ac */ /* 0x000f620008000a00 */
[----:B------:R-:W1:Y:S01]  /*9320*/  LDC R14, c[0x3][RZ] ;  /* 0x00c00000ff0e7b82 */ /* 0x000e620000000800 */
[----:B0-2---:R-:W-:Y:S01]  /*9330*/  IMAD.MOV.U32 R5, RZ, RZ, 0x2 ;  /* 0x00000002ff057424 */ /* 0x005fe200078e00ff */
[----:B------:R-:W0:Y:S01]  /*9340*/  LDCU UR14, c[0x3][URZ] ;  /* 0x00c00000ff0e77ac */ /* 0x000e220008000800 */
[----:B------:R-:W-:-:S05]  /*9350*/  ULOP3.LUT UR4, UR9, 0xfffffffc, URZ, 0xc0, !UPT ;  /* 0xfffffffc09047892 */ /* 0x000fca000f8ec0ff */
[----:B------:R-:W2:Y:S01]  /*9360*/  LDC.64 R2, c[0x0][0x388] ;  /* 0x0000e200ff027b82 */ /* 0x000ea20000000a00 */
[----:B------:R-:W-:Y:S01]  /*9370*/  MOV R0, UR4 ;  /* 0x0000000400007c02 */ /* 0x000fe20008000f00 */
[----:B-----5:R-:W-:-:S04]  /*9380*/  UIADD3 UR10, UP0, UPT, UR10, 0x8, URZ ;  /* 0x000000080a0a7890 */ /* 0x020fc8000ff1e0ff */
[----:B------:R-:W-:Y:S01]  /*9390*/  UIADD3.X UR11, UPT, UPT, URZ, UR11, URZ, UP0, !UPT ;  /* 0x0000000bff0b7290 */ /* 0x000fe200087fe4ff */
[----:B0-----:R-:W-:Y:S01]  /*93a0*/  IMAD.U32 R4, RZ, RZ, UR14 ;  /* 0x0000000eff047e24 */ /* 0x001fe2000f8e00ff */
[----:B------:R-:W-:Y:S01]  /*93b0*/  UISETP.GT.AND UP0, UPT, UR4, URZ, UPT ;  /* 0x000000ff0400728c */ /* 0x000fe2000bf04270 */
[----:B------:R-:W-:Y:S02]  /*93c0*/  IMAD.U32 R10, RZ, RZ, UR10 ;  /* 0x0000000aff0a7e24 */ /* 0x000fe4000f8e00ff */
[----:B------:R-:W-:Y:S01]  /*93d0*/  UMOV UR4, URZ ;  /* 0x000000ff00047c82 */ /* 0x000fe20008000000 */
[----:B------:R-:W-:-:S05]  /*93e0*/  MOV R17, UR11 ;  /* 0x0000000b00117c02 */ /* 0x000fca0008000f00 */
[----:B------:R-:W-:Y:S05]  /*93f0*/  BRA.U !UP0, `(.L_x_884) ;  /* 0x0000000908907547 */ /* 0x000fea000b800000 */
[----:B------:R-:W-:Y:S01]  /*9400*/  VIADD R6, R0, -UR4 ;  /* 0x8000000400067c36 */ /* 0x000fe20008000000 */
[----:B------:R-:W-:-:S04]  /*9410*/  PLOP3.LUT P0, PT, PT, PT, PT, 0x80, 0x8 ;  /* 0x000000000008781c */ /* 0x000fc80003f0f070 */
[----:B------:R-:W-:-:S13]  /*9420*/  ISETP.GT.AND P1, PT, R6, 0xc, PT ;  /* 0x0000000c0600780c */ /* 0x000fda0003f24270 */
[----:B------:R-:W-:Y:S05]  /*9430*/  @!P1 BRA `(.L_x_885) ;  /* 0x00000004008c9947 */ /* 0x000fea0003800000 */
[----:B------:R-:W0:Y:S01]  /*9440*/  LDC R18, c[0x3][RZ] ;  /* 0x00c00000ff127b82 */ /* 0x000e220000000800 */
[----:B------:R-:W-:Y:S01]  /*9450*/  PLOP3.LUT P0, PT, PT, PT, PT, 0x8, 0x80 ;  /* 0x000000000080781c */ /* 0x000fe20003f0e170 */
[----:B------:R-:W-:-:S06]  /*9460*/  VIADD R16, R0, 0xfffffff4 ;  /* 0xfffffff400107836 */ /* 0x000fcc0000000000 */
[----:B------:R-:W0:Y:S06]  /*9470*/  LDC.64 R6, c[0x0][0x388] ;  /* 0x0000e200ff067b82 */ /* 0x000e2c0000000a00 */
.L_x_898:
[----:B0-----:R-:W-:Y:S01]  /*9480*/  ISETP.LT.AND P1, PT, R18, UR4, PT ;  /* 0x0000000412007c0c */ /* 0x001fe2000bf21270 */
[----:B------:R-:W-:Y:S01]  /*9490*/  UIADD3 UR10, UPT, UPT, UR4, 0x2, URZ ;  /* 0x00000002040a7890 */ /* 0x000fe2000fffe0ff */
[----:B------:R-:W-:Y:S01]  /*94a0*/  IADD3 R11, PT, PT, R4, 0x2, RZ ;  /* 0x00000002040b7810 */ /* 0x000fe20007ffe0ff */
[----:B------:R-:W-:Y:S01]  /*94b0*/  UIADD3 UR11, UPT, UPT, UR4, 0x3, URZ ;  /* 0x00000003040b7890 */ /* 0x000fe2000fffe0ff */
[----:B------:R-:W-:Y:S01]  /*94c0*/  ISETP.EQ.OR P1, PT, R5, 0x2, P1 ;  /* 0x000000020500780c */ /* 0x000fe20000f22670 */
[----:B------:R-:W-:Y:S01]  /*94d0*/  IMAD.MOV.U32 R8, RZ, RZ, R10 ;  /* 0x000000ffff087224 */ /* 0x000fe200078e000a */
[C---:B------:R-:W-:Y:S01]  /*94e0*/  ISETP.LE.AND P3, PT, R18.reuse, UR4, PT ;  /* 0x0000000412007c0c */ /* 0x040fe2000bf63270 */
[----:B------:R-:W-:Y:S01]  /*94f0*/  IMAD.MOV.U32 R9, RZ, RZ, R17 ;  /* 0x000000ffff097224 */ /* 0x000fe200078e0011 */
[C---:B------:R-:W-:Y:S01]  /*9500*/  ISETP.LT.AND P4, PT, R18.reuse, UR10, PT ;  /* 0x0000000a12007c0c */ /* 0x040fe2000bf81270 */
[----:B------:R-:W-:Y:S01]  /*9510*/  IMAD.WIDE R10, R11, 0x4, R6 ;  /* 0x000000040b0a7825 */ /* 0x000fe200078e0206 */
[----:B------:R-:W-:-:S07]  /*9520*/  ISETP.LT.AND P2, PT, R18, UR11, PT ;  /* 0x0000000b12007c0c */ /* 0x000fce000bf41270 */
[----:B------:R-:W-:Y:S06]  /*9530*/  @P1 BRA `(.L_x_886) ;  /* 0x0000000000081947 */ /* 0x000fec0003800000 */
[----:B------:R-:W5:Y:S04]  /*9540*/  LDG.E R13, desc[UR12][R10.64] ;  /* 0x0000000c0a0d7981 */ /* 0x000f68000c1e1900 */
[----:B-----5:R0:W-:Y:S02]  /*9550*/  STG.E desc[UR12][R8.64+-0x8], R13 ;  /* 0xfffff80d08007986 */ /* 0x0201e4000c10190c */
.L_x_886:
[----:B------:R-:W-:Y:S05]  /*9560*/  @P3 BRA `(.L_x_887) ;  /* 0x0000000000083947 */ /* 0x000fea0003800000 */
[----:B0-----:R-:W5:Y:S04]  /*9570*/  LDG.E R13, desc[UR12][R10.64+0x4] ;  /* 0x0000040c0a0d7981 */ /* 0x001f68000c1e1900 */
[----:B-----5:R0:W-:Y:S02]  /*9580*/  STG.E desc[UR12][R8.64+-0x4], R13 ;  /* 0xfffffc0d08007986 */ /* 0x0201e4000c10190c */
.L_x_887:
[----:B------:R-:W-:Y:S05]  /*9590*/  @P4 BRA `(.L_x_888) ;  /* 0x0000000000084947 */ /* 0x000fea0003800000 */
[----:B0-----:R-:W5:Y:S04]  /*95a0*/  LDG.E R13, desc[UR12][R10.64+0x8] ;  /* 0x0000080c0a0d7981 */ /* 0x001f68000c1e1900 */
[----:B-----5:R0:W-:Y:S02]  /*95b0*/  STG.E desc[UR12][R8.64], R13 ;  /* 0x0000000d08007986 */ /* 0x0201e4000c10190c */
.L_x_888:
[----:B0-----:R0:W5:Y:S01]  /*95c0*/  @!P2 LDG.E R13, desc[UR12][R10.64+0xc] ;  /* 0x00000c0c0a0da981 */ /* 0x001162000c1e1900 */
        /* <DEDUP_REMOVED lines=11> */
[----:B-----5:R0:W-:Y:S08]  /*9680*/  @!P2 STG.E desc[UR12][R8.64+0x4], R13 ;  /* 0x0000040d0800a986 */ /* 0x0201f0000c10190c */
[----:B------:R-:W-:Y:S05]  /*9690*/  @P1 BRA `(.L_x_889) ;  /* 0x0000000000081947 */ /* 0x000fea0003800000 */
[----:B0-----:R-:W5:Y:S04]  /*96a0*/  LDG.E R13, desc[UR12][R10.64] ;  /* 0x0000000c0a0d7981 */ /* 0x001f68000c1e1900 */
[----:B-----5:R0:W-:Y:S02]  /*96b0*/  STG.E desc[UR12][R8.64+0x8], R13 ;  /* 0x0000080d08007986 */ /* 0x0201e4000c10190c */
.L_x_889:
[----:B------:R-:W-:Y:S05]  /*96c0*/  @P4 BRA `(.L_x_890) ;  /* 0x0000000000084947 */ /* 0x000fea0003800000 */
[----:B0-----:R-:W5:Y:S04]  /*96d0*/  LDG.E R13, desc[UR12][R10.64+0x4] ;  /* 0x0000040c0a0d7981 */ /* 0x001f68000c1e1900 */
[----:B-----5:R0:W-:Y:S02]  /*96e0*/  STG.E desc[UR12][R8.64+0xc], R13 ;  /* 0x00000c0d08007986 */ /* 0x0201e4000c10190c */
.L_x_890:
[----:B------:R-:W-:Y:S05]  /*96f0*/  @P5 BRA `(.L_x_891) ;  /* 0x0000000000085947 */ /* 0x000fea0003800000 */
[----:B0-----:R-:W5:Y:S04]  /*9700*/  LDG.E R13, desc[UR12][R10.64+0x8] ;  /* 0x0000080c0a0d7981 */ /* 0x001f68000c1e1900 */
[----:B-----5:R0:W-:Y:S02]  /*9710*/  STG.E desc[UR12][R8.64+0x10], R13 ;  /* 0x0000100d08007986 */ /* 0x0201e4000c10190c */
.L_x_891:
[----:B0-----:R0:W5:Y:S01]  /*9720*/  @!P3 LDG.E R13, desc[UR12][R10.64+0xc] ;  /* 0x00000c0c0a0db981 */ /* 0x001162000c1e1900 */
[----:B------:R-:W-:Y:S01]  /*9730*/  UIADD3 UR14, UPT, UPT, UR4, 0x8, URZ ;  /* 0x00000008040e7890 */ /* 0x000fe2000fffe0ff */
[----:B------:R-:W-:Y:S01]  /*9740*/  VIADD R12, R5, 0x8 ;  /* 0x00000008050c7836 */ /* 0x000fe20000000000 */
[----:B------:R-:W-:Y:S01]  /*9750*/  UIADD3 UR10, UPT, UPT, UR4, 0xa, URZ ;  /* 0x0000000a040a7890 */ /* 0x000fe2000fffe0ff */
[----:B------:R-:W-:Y:S01]  /*9760*/  IADD3 R15, PT, PT, R4, 0xa, RZ ;  /* 0x0000000a040f7810 */ /* 0x000fe20007ffe0ff */
        /* <DEDUP_REMOVED lines=11> */
.L_x_892:
[----:B------:R-:W-:Y:S05]  /*9820*/  @P4 BRA `(.L_x_893) ;  /* 0x0000000000084947 */ /* 0x000fea0003800000 */
[----:B0-----:R-:W5:Y:S04]  /*9830*/  LDG.E R13, desc[UR12][R10.64+0x4] ;  /* 0x0000040c0a0d7981 */ /* 0x001f68000c1e1900 */
[----:B-----5:R0:W-:Y:S02]  /*9840*/  STG.E desc[UR12][R8.64+0x1c], R13 ;  /* 0x00001c0d08007986 */ /* 0x0201e4000c10190c */
.L_x_893:
[----:B------:R-:W-:Y:S05]  /*9850*/  @P5 BRA `(.L_x_894) ;  /* 0x0000000000085947 */ /* 0x000fea0003800000 */
[----:B0-----:R-:W5:Y:S04]  /*9860*/  LDG.E R13, desc[UR12][R10.64+0x8] ;  /* 0x0000080c0a0d7981 */ /* 0x001f68000c1e1900 */
[----:B-----5:R0:W-:Y:S02]  /*9870*/  STG.E desc[UR12][R8.64+0x20], R13 ;  /* 0x0000200d08007986 */ /* 0x0201e4000c10190c */
.L_x_894:
[----:B------:R-:W5:Y:S01]  /*9880*/  @!P2 LDG.E R11, desc[UR12][R10.64+0xc] ;  /* 0x00000c0c0a0ba981 */ /* 0x000f62000c1e1900 */
[----:B------:R-:W-:Y:S01]  /*9890*/  UIADD3 UR11, UPT, UPT, UR4, 0xc, URZ ;  /* 0x0000000c040b7890 */ /* 0x000fe2000fffe0ff */
[----:B------:R-:W-:Y:S01]  /*98a0*/  VIADD R12, R5, 0xc ;  /* 0x0000000c050c7836 */ /* 0x000fe20000000000 */
[----:B------:R-:W-:Y:S01]  /*98b0*/  UIADD3 UR10, UPT, UPT, UR4, 0xe, URZ ;  /* 0x0000000e040a7890 */ /* 0x000fe2000fffe0ff */
[----:B0-----:R-:W-:-:S03]  /*98c0*/  VIADD R13, R4, 0xe ;  /* 0x0000000e040d7836 */ /* 0x001fc60000000000 */
[C---:B------:R-:W-:Y:S02]  /*98d0*/  ISETP.LT.AND P1, PT, R18.reuse, UR11, PT ;  /* 0x0000000b12007c0c */ /* 0x040fe4000bf21270 */
[----:B------:R-:W-:Y:S02]  /*98e0*/  ISETP.LE.AND P3, PT, R18, UR11, PT ;  /* 0x0000000b12007c0c */ /* 0x000fe4000bf63270 */
[----:B------:R-:W-:Y:S01]  /*98f0*/  ISETP.EQ.OR P1, PT, R12, 0x2, P1 ;  /* 0x000000020c00780c */ /* 0x000fe20000f22670 */
[----:B------:R-:W-:Y:S01]  /*9900*/  IMAD.WIDE R12, R13, 0x4, R6 ;  /* 0x000000040d0c7825 */ /* 0x000fe200078e0206 */
[----:B------:R-:W-:Y:S01]  /*9910*/  ISETP.LT.AND P4, PT, R18, UR10, PT ;  /* 0x0000000a12007c0c */ /* 0x000fe2000bf81270 */
[----:B-----5:R0:W-:Y:S10]  /*9920*/  @!P2 STG.E desc[UR12][R8.64+0x24], R11 ;  /* 0x0000240b0800a986 */ /* 0x0201f4000c10190c */
[----:B------:R-:W-:Y:S05]  /*9930*/  @P1 BRA `(.L_x_895) ;  /* 0x0000000000081947 */ /* 0x000fea0003800000 */
[----:B0-----:R-:W5:Y:S04]  /*9940*/  LDG.E R11, desc[UR12][R12.64] ;  /* 0x0000000c0c0b7981 */ /* 0x001f68000c1e1900 */
[----:B-----5:R0:W-:Y:S02]  /*9950*/  STG.E desc[UR12][R8.64+0x28], R11 ;  /* 0x0000280b08007986 */ /* 0x0201e4000c10190c */
.L_x_895:
[----:B------:R-:W-:Y:S05]  /*9960*/  @P3 BRA `(.L_x_896) ;  /* 0x0000000000083947 */ /* 0x000fea0003800000 */
[----:B0-----:R-:W5:Y:S04]  /*9970*/  LDG.E R11, desc[UR12][R12.64+0x4] ;  /* 0x0000040c0c0b7981 */ /* 0x001f68000c1e1900 */
[----:B-----5:R0:W-:Y:S02]  /*9980*/  STG.E desc[UR12][R8.64+0x2c], R11 ;  /* 0x00002c0b08007986 */ /* 0x0201e4000c10190c */
.L_x_896:
[----:B------:R-:W-:Y:S05]  /*9990*/  @P4 BRA `(.L_x_897) ;  /* 0x0000000000084947 */ /* 0x000fea0003800000 */
[----:B0-----:R-:W5:Y:S04]  /*99a0*/  LDG.E R11, desc[UR12][R12.64+0x8] ;  /* 0x0000080c0c0b7981 */ /* 0x001f68000c1e1900 */
[----:B-----5:R0:W-:Y:S02]  /*99b0*/  STG.E desc[UR12][R8.64+0x30], R11 ;  /* 0x0000300b08007986 */ /* 0x0201e4000c10190c */
.L_x_897:
[----:B------:R-:W-:-:S06]  /*99c0*/  UIADD3 UR10, UPT, UPT, UR4, 0xf, URZ ;  /* 0x0000000f040a7890 */ /* 0x000fcc000fffe0ff */
[----:B------:R-:W-:-:S13]  /*99d0*/  ISETP.LT.AND P1, PT, R18, UR10, PT ;  /* 0x0000000a12007c0c */ /* 0x000fda000bf21270 */
[----:B------:R-:W5:Y:S01]  /*99e0*/  @!P1 LDG.E R13, desc[UR12][R12.64+0xc] ;  /* 0x00000c0c0c0d9981 */ /* 0x000f62000c1e1900 */
[----:B------:R-:W-:Y:S01]  /*99f0*/  UIADD3 UR4, UPT, UPT, UR4, 0x10, URZ ;  /* 0x0000001004047890 */ /* 0x000fe2000fffe0ff */
[----:B------:R-:W-:Y:S01]  /*9a00*/  IADD3 R10, P2, PT, R8, 0x40, RZ ;  /* 0x00000040080a7810 */ /* 0x000fe20007f5e0ff */
[----:B------:R-:W-:Y:S02]  /*9a10*/  VIADD R4, R4, 0x10 ;  /* 0x0000001004047836 */ /* 0x000fe40000000000 */
[----:B------:R-:W-:Y:S01]  /*9a20*/  VIADD R5, R5, 0x10 ;  /* 0x0000001005057836 */ /* 0x000fe20000000000 */
[----:B------:R-:W-:Y:S01]  /*9a30*/  IADD3.X R17, PT, PT, RZ, R9, RZ, P2, !PT ;  /* 0x00000009ff117210 */ /* 0x000fe200017fe4ff */
[----:B-----5:R0:W-:Y:S01]  /*9a40*/  @!P1 STG.E desc[UR12][R8.64+0x34], R13 ;  /* 0x0000340d08009986 */ /* 0x0201e2000c10190c */
[----:B------:R-:W-:-:S13]  /*9a50*/  ISETP.LE.AND P1, PT, R16, UR4, PT ;  /* 0x0000000410007c0c */ /* 0x000fda000bf23270 */
[----:B0-----:R-:W-:Y:S05]  /*9a60*/  @!P1 BRA `(.L_x_898) ;  /* 0xfffffff800849947 */ /* 0x001fea000383ffff */
.L_x_885:
[----:B------:R-:W-:-:S04]  /*9a70*/  IADD3 R6, PT, PT, R0, -UR4, RZ ;  /* 0x8000000400067c10 */ /* 0x000fc8000fffe0ff */
[----:B------:R-:W-:-:S13]  /*9a80*/  ISETP.GT.AND P1, PT, R6, 0x4, PT ;  /* 0x000000040600780c */ /* 0x000fda0003f24270 */
[----:B------:R-:W-:Y:S05]  /*9a90*/  @!P1 BRA `(.L_x_899) ;  /* 0x0000000000e09947 */ /* 0x000fea0003800000 */
[----:B------:R-:W0:Y:S01]  /*9aa0*/  LDC R16, c[0x3][RZ] ;  /* 0x00c00000ff107b82 */ /* 0x000e220000000800 */
[----:B------:R-:W-:Y:S01]  /*9ab0*/  UIADD3 UR10, UPT, UPT, UR4, 0x2, URZ ;  /* 0x00000002040a7890 */ /* 0x000fe2000fffe0ff */
[----:B------:R-:W-:Y:S01]  /*9ac0*/  VIADD R7, R4, 0x2 ;  /* 0x0000000204077836 */ /* 0x000fe20000000000 */
[----:B------:R-:W-:-:S05]  /*9ad0*/  UIADD3 UR11, UPT, UPT, UR4, 0x3, URZ ;  /* 0x00000003040b7890 */ /* 0x000fca000fffe0ff */
[----:B------:R-:W5:Y:S01]  /*9ae0*/  LDC.64 R8, c[0x0][0x388] ;  /* 0x0000e200ff087b82 */ /* 0x000f620000000a00 */
[C---:B0-----:R-:W-:Y:S02]  /*9af0*/  ISETP.LT.AND P0, PT, R16.reuse, UR4, PT ;  /* 0x0000000410007c0c */ /* 0x041fe4000bf01270 */
[C---:B------:R-:W-:Y:S02]  /*9b00*/  ISETP.LE.AND P1, PT, R16.reuse, UR4, PT ;  /* 0x0000000410007c0c */ /* 0x040fe4000bf23270 */
[----:B------:R-:W-:Y:S02]  /*9b10*/  ISETP.EQ.OR P0, PT, R5, 0x2, P0 ;  /* 0x000000020500780c */ /* 0x000fe40000702670 */
[C---:B------:R-:W-:Y:S02]  /*9b20*/  ISETP.LT.AND P2, PT, R16.reuse, UR10, PT ;  /* 0x0000000a10007c0c */ /* 0x040fe4000bf41270 */
[----:B------:R-:W-:Y:S01]  /*9b30*/  ISETP.LT.AND P3, PT, R16, UR11, PT ;  /* 0x0000000b10007c0c */ /* 0x000fe2000bf61270 */
[----:B-----5:R-:W-:-:S08]  /*9b40*/  IMAD.WIDE R6, R7, 0x4, R8 ;  /* 0x0000000407067825 */ /* 0x020fd000078e0208 */
[----:B------:R-:W-:Y:S05]  /*9b50*/  @P0 BRA `(.L_x_900) ;  /* 0x00000000000c0947 */ /* 0x000fea0003800000 */
[----:B------:R-:W5:Y:S01]  /*9b60*/  LDG.E R13, desc[UR12][R6.64] ;  /* 0x0000000c060d7981 */ /* 0x000f62000c1e1900 */
[----:B------:R-:W-:-:S05]  /*9b70*/  IMAD.MOV.U32 R11, RZ, RZ, R17 ;  /* 0x000000ffff0b7224 */ /* 0x000fca00078e0011 */
[----:B-----5:R0:W-:Y:S02]  /*9b80*/  STG.E desc[UR12][R10.64+-0x8], R13 ;  /* 0xfffff80d0a007986 */ /* 0x0201e4000c10190c */
.L_x_900:
[----:B------:R-:W-:Y:S05]  /*9b90*/  @P1 BRA `(.L_x_901) ;  /* 0x00000000000c1947 */ /* 0x000fea0003800000 */
[----:B0-----:R-:W5:Y:S01]  /*9ba0*/  LDG.E R13, desc[UR12][R6.64+0x4] ;  /* 0x0000040c060d7981 */ /* 0x001f62000c1e1900 */
[----:B------:R-:W-:-:S05]  /*9bb0*/  MOV R11, R17 ;  /* 0x00000011000b7202 */ /* 0x000fca0000000f00 */
[----:B-----5:R0:W-:Y:S02]  /*9bc0*/  STG.E desc[UR12][R10.64+-0x4], R13 ;  /* 0xfffffc0d0a007986 */ /* 0x0201e4000c10190c */
.L_x_901:
[----:B------:R-:W-:Y:S05]  /*9bd0*/  @P2 BRA `(.L_x_902) ;  /* 0x00000000000c2947 */ /* 0x000fea0003800000 */
[----:B0-----:R-:W5:Y:S01]  /*9be0*/  LDG.E R13, desc[UR12][R6.64+0x8] ;  /* 0x0000080c060d7981 */ /* 0x001f62000c1e1900 */
[----:B------:R-:W-:-:S05]  /*9bf0*/  IMAD.MOV.U32 R11, RZ, RZ, R17 ;  /* 0x000000ffff0b7224 */ /* 0x000fca00078e0011 */
[----:B-----5:R0:W-:Y:S02]  /*9c00*/  STG.E desc[UR12][R10.64], R13 ;  /* 0x0000000d0a007986 */ /* 0x0201e4000c10190c */
.L_x_902:
[----:B0-----:R-:W5:Y:S01]  /*9c10*/  @!P3 LDG.E R13, desc[UR12][R6.64+0xc] ;  /* 0x00000c0c060db981 */ /* 0x001f62000c1e1900 */
[----:B------:R-:W-:Y:S01]  /*9c20*/  UIADD3 UR4, UPT, UPT, UR4, 0x4, URZ ;  /* 0x0000000404047890 */ /* 0x000fe2000fffe0ff */
[----:B------:R-:W-:Y:S01]  /*9c30*/  VIADD R12, R5, 0x4 ;  /* 0x00000004050c7836 */ /* 0x000fe20000000000 */
[----:B------:R-:W-:Y:S01]  /*9c40*/  IADD3 R5, PT, PT, R4, 0x6, RZ ;  /* 0x0000000604057810 */ /* 0x000fe20007ffe0ff */
[----:B------:R-:W-:-:S03]  /*9c50*/  @!P3 IMAD.MOV.U32 R11, RZ, RZ, R17 ;  /* 0x000000ffff0bb224 */ /* 0x000fc600078e0011 */
[----:B------:R-:W-:Y:S01]  /*9c60*/  ISETP.LT.AND P0, PT, R16, UR4, PT ;  /* 0x0000000410007c0c */ /* 0x000fe2000bf01270 */
[----:B------:R-:W-:-:S03]  /*9c70*/  IMAD.WIDE R8, R5, 0x4, R8 ;  /* 0x0000000405087825 */ /* 0x000fc600078e0208 */
[----:B------:R-:W-:Y:S01]  /*9c80*/  ISETP.EQ.OR P0, PT, R12, 0x2, P0 ;  /* 0x000000020c00780c */ /* 0x000fe20000702670 */
[----:B-----5:R0:W-:-:S12]  /*9c90*/  @!P3 STG.E desc[UR12][R10.64+0x4], R13 ;  /* 0x0000040d0a00b986 */ /* 0x0201d8000c10190c */
[----:B------:R-:W5:Y:S01]  /*9ca0*/  @!P0 LDG.E R5, desc[UR12][R8.64] ;  /* 0x0000000c08058981 */ /* 0x000f62000c1e1900 */
[----:B------:R-:W-:Y:S01]  /*9cb0*/  ISETP.LE.AND P1, PT, R16, UR4, PT ;  /* 0x0000000410007c0c */ /* 0x000fe2000bf23270 */
[----:B0-----:R-:W-:-:S05]  /*9cc0*/  @!P0 IMAD.MOV.U32 R11, RZ, RZ, R17 ;  /* 0x000000ffff0b8224 */ /* 0x001fca00078e0011 */
[----:B-----5:R0:W-:Y:S07]  /*9cd0*/  @!P0 STG.E desc[UR12][R10.64+0x8], R5 ;  /* 0x000008050a008986 */ /* 0x0201ee000c10190c */
[----:B------:R-:W5:Y:S01]  /*9ce0*/  @!P1 LDG.E R15, desc[UR12][R8.64+0x4] ;  /* 0x0000040c080f9981 */ /* 0x000f62000c1e1900 */
[----:B------:R-:W-:Y:S01]  /*9cf0*/  IADD3 R6, P3, PT, R10, 0x10, RZ ;  /* 0x000000100a067810 */ /* 0x000fe20007f7e0ff */
[----:B------:R-:W-:Y:S02]  /*9d00*/  UIADD3 UR10, UPT, UPT, UR4, 0x2, URZ ;  /* 0x00000002040a7890 */ /* 0x000fe4000fffe0ff */
[----:B------:R-:W-:Y:S01]  /*9d10*/  UIADD3 UR11, UPT, UPT, UR4, 0x3, URZ ;  /* 0x00000003040b7890 */ /* 0x000fe2000fffe0ff */
[----:B------:R-:W-:-:S03]  /*9d20*/  IADD3.X R7, PT, PT, RZ, R17, RZ, P3, !PT ;  /* 0x00000011ff077210 */ /* 0x000fc60001ffe4ff */
[C---:B------:R-:W-:Y:S02]  /*9d30*/  ISETP.LT.AND P0, PT, R16.reuse, UR10, PT ;  /* 0x0000000a10007c0c */ /* 0x040fe4000bf01270 */
[----:B------:R-:W-:Y:S01]  /*9d40*/  ISETP.LT.AND P2, PT, R16, UR11, PT ;  /* 0x0000000b10007c0c */ /* 0x000fe2000bf41270 */
[----:B-----5:R0:W-:Y:S10]  /*9d50*/  @!P1 STG.E desc[UR12][R6.64+-0x4], R15 ;  /* 0xfffffc0f06009986 */ /* 0x0201f4000c10190c */
[----:B------:R-:W-:Y:S05]  /*9d60*/  @P0 BRA `(.L_x_903) ;  /* 0x0000000000080947 */ /* 0x000fea0003800000 */
[----:B0-----:R-:W5:Y:S04]  /*9d70*/  LDG.E R5, desc[UR12][R8.64+0x8] ;  /* 0x0000080c08057981 */ /* 0x001f68000c1e1900 */
[----:B-----5:R0:W-:Y:S02]  /*9d80*/  STG.E desc[UR12][R6.64], R5 ;  /* 0x0000000506007986 */ /* 0x0201e4000c10190c */
.L_x_903:
[----:B------:R-:W5:Y:S01]  /*9d90*/  @!P2 LDG.E R9, desc[UR12][R8.64+0xc] ;  /* 0x00000c0c0809a981 */ /* 0x000f62000c1e1900 */
[----:B0-----:R-:W-:Y:S01]  /*9da0*/  IADD3 R10, P1, PT, R6, 0x10, RZ ;  /* 0x00000010060a7810 */ /* 0x001fe20007f3e0ff */
[----:B------:R-:W-:Y:S01]  /*9db0*/  VIADD R4, R4, 0x4 ;  /* 0x0000000404047836 */ /* 0x000fe20000000000 */
[----:B------:R-:W-:Y:S01]  /*9dc0*/  PLOP3.LUT P0, PT, PT, PT, PT, 0x8, 0x80 ;  /* 0x000000000080781c */ /* 0x000fe20003f0e170 */
[----:B------:R-:W-:Y:S01]  /*9dd0*/  UIADD3 UR4, UPT, UPT, UR4, 0x4, URZ ;  /* 0x0000000404047890 */ /* 0x000fe2000fffe0ff */
[----:B------:R-:W-:Y:S01]  /*9de0*/  IADD3 R5, PT, PT, R12, 0x4, RZ ;  /* 0x000000040c057810 */ /* 0x000fe20007ffe0ff */
[----:B------:R-:W-:Y:S02]  /*9df0*/  VIADD R4, R4, 0x4 ;  /* 0x0000000404047836 */ /* 0x000fe40000000000 */
[----:B------:R-:W-:Y:S01]  /*9e00*/  IMAD.X R17, RZ, RZ, R7, P1 ;  /* 0x000000ffff117224 */ /* 0x000fe200008e0607 */
[----:B-----5:R0:W-:Y:S07]  /*9e10*/  @!P2 STG.E desc[UR12][R6.64+0x4], R9 ;  /* 0x000004090600a986 */ /* 0x0201ee000c10190c */
.L_x_899:
[----:B------:R-:W-:-:S13]  /*9e20*/  ISETP.NE.OR P0, PT, R0, UR4, P0 ;  /* 0x0000000400007c0c */ /* 0x000fda0008705670 */
[----:B------:R-:W-:Y:S05]  /*9e30*/  @!P0 BRA `(.L_x_883) ;  /* 0x0000000000748947 */ /* 0x000fea0003800000 */
.L_x_884:
[----:B-1----:R-:W-:Y:S01]  /*9e40*/  ISETP.LT.AND P0, PT, R14, UR4, PT ;  /* 0x000000040e007c0c */ /* 0x002fe2000bf01270 */
[----:B------:R-:W-:Y:S01]  /*9e50*/  UIADD3 UR10, UPT, UPT, UR4, 0x2, URZ ;  /* 0x00000002040a7890 */ /* 0x000fe2000fffe0ff */
[----:B0-----:R-:W-:Y:S01]  /*9e60*/  VIADD R7, R4, 0x2 ;  /* 0x0000000204077836 */ /* 0x001fe20000000000 */
[C---:B------:R-:W-:Y:S01]  /*9e70*/  ISETP.LE.AND P1, PT, R14.reuse, UR4, PT ;  /* 0x000000040e007c0c */ /* 0x040fe2000bf23270 */
[----:B--2---:R-:W-:Y:S01]  /*9e80*/  IMAD.MOV.U32 R9, RZ, RZ, R17 ;  /* 0x000000ffff097224 */ /* 0x004fe200078e0011 */
[----:B------:R-:W-:Y:S01]  /*9e90*/  ISETP.EQ.OR P0, PT, R5, 0x2, P0 ;  /* 0x000000020500780c */ /* 0x000fe20000702670 */
[----:B--2---:R-:W-:Y:S01]  /*9ea0*/  IMAD.WIDE R6, R7, 0x4, R2 ;  /* 0x0000000407067825 */ /* 0x004fe200078e0202 */
[----:B------:R-:W-:Y:S02]  /*9eb0*/  ISETP.LT.AND P2, PT, R14, UR10, PT ;  /* 0x0000000a0e007c0c */ /* 0x000fe4000bf41270 */
[----:B------:R-:W-:-:S09]  /*9ec0*/  MOV R8, R10 ;  /* 0x0000000a00087202 */ /* 0x000fd20000000f00 */
[----:B------:R-:W-:Y:S05]  /*9ed0*/  @P0 BRA `(.L_x_904) ;  /* 0x0000000000080947 */ /* 0x000fea0003800000 */
[----:B------:R-:W2:Y:S04]  /*9ee0*/  LDG.E R11, desc[UR12][R6.64] ;  /* 0x0000000c060b7981 */ /* 0x000ea8000c1e1900 */
[----:B--2---:R0:W-:Y:S02]  /*9ef0*/  STG.E desc[UR12][R8.64+-0x8], R11 ;  /* 0xfffff80b08007986 */ /* 0x0041e4000c10190c */
.L_x_904:
[----:B------:R-:W-:Y:S05]  /*9f00*/  @P1 BRA `(.L_x_905) ;  /* 0x0000000000081947 */ /* 0x000fea0003800000 */
[----:B0-----:R-:W2:Y:S04]  /*9f10*/  LDG.E R11, desc[UR12][R6.64+0x4] ;  /* 0x0000040c060b7981 */ /* 0x001ea8000c1e1900 */
[----:B--2---:R1:W-:Y:S02]  /*9f20*/  STG.E desc[UR12][R8.64+-0x4], R11 ;  /* 0xfffffc0b08007986 */ /* 0x0043e4000c10190c */
.L_x_905:
[----:B------:R-:W-:Y:S05]  /*9f30*/  @P2 BRA `(.L_x_906) ;  /* 0x0000000000082947 */ /* 0x000fea0003800000 */
[----:B01----:R-:W2:Y:S04]  /*9f40*/  LDG.E R11, desc[UR12][R6.64+0x8] ;  /* 0x0000080c060b7981 */ /* 0x003ea8000c1e1900 */
[----:B--2---:R2:W-:Y:S02]  /*9f50*/  STG.E desc[UR12][R8.64], R11 ;  /* 0x0000000b08007986 */ /* 0x0045e4000c10190c */
.L_x_906:
[----:B------:R-:W-:-:S06]  /*9f60*/  UIADD3 UR10, UPT, UPT, UR4, 0x3, URZ ;  /* 0x00000003040a7890 */ /* 0x000fcc000fffe0ff */
[----:B------:R-:W-:-:S13]  /*9f70*/  ISETP.LT.AND P0, PT, R14, UR10, PT ;  /* 0x0000000a0e007c0c */ /* 0x000fda000bf01270 */
[----:B------:R-:W5:Y:S01]  /*9f80*/  @!P0 LDG.E R7, desc[UR12][R6.64+0xc] ;  /* 0x00000c0c06078981 */ /* 0x000f62000c1e1900 */
[----:B------:R-:W-:Y:S01]  /*9f90*/  UIADD3 UR4, UPT, UPT, UR4, 0x4, URZ ;  /* 0x0000000404047890 */ /* 0x000fe2000fffe0ff */
[----:B------:R-:W-:Y:S01]  /*9fa0*/  IADD3 R10, P1, PT, R8, 0x10, RZ ;  /* 0x00000010080a7810 */ /* 0x000fe20007f3e0ff */
[----:B------:R-:W-:Y:S01]  /*9fb0*/  VIADD R5, R5, 0x4 ;  /* 0x0000000405057836 */ /* 0x000fe20000000000 */
[----:B------:R-:W-:-:S03]  /*9fc0*/  IADD3 R4, PT, PT, R4, 0x4, RZ ;  /* 0x0000000404047810 */ /* 0x000fc60007ffe0ff */
[----:B------:R-:W-:Y:S01]  /*9fd0*/  IMAD.X R17, RZ, RZ, R9, P1 ;  /* 0x000000ffff117224 */ /* 0x000fe200008e0609 */
[----:B-----5:R0:W-:Y:S01]  /*9fe0*/  @!P0 STG.E desc[UR12][R8.64+0x4], R7 ;  /* 0x0000040708008986 */ /* 0x0201e2000c10190c */
[----:B------:R-:W-:-:S13]  /*9ff0*/  ISETP.NE.AND P0, PT, R0, UR4, PT ;  /* 0x0000000400007c0c */ /* 0x000fda000bf05270 */
[----:B0-----:R-:W-:Y:S05]  /*a000*/  @P0 BRA `(.L_x_884) ;  /* 0xfffffffc008c0947 */ /* 0x001fea000383ffff */
.L_x_883:
[----:B------:R-:W-:-:S09]  /*a010*/  UISETP.NE.AND UP0, UPT, UR5, URZ, UPT ;  /* 0x000000ff0500728c */ /* 0x000fd2000bf05270 */
[----:B------:R-:W-:Y:S05]  /*a020*/  BRA.U !UP0, `(.L_x_875) ;  /* 0x00000001085c7547 */ /* 0x000fea000b800000 */
[----:B--2---:R-:W2:Y:S01]  /*a030*/  LDC.64 R2, c[0x0][0x388] ;  /* 0x0000e200ff027b82 */ /* 0x004ea20000000a00 */
[----:B------:R-:W5:Y:S01]  /*a040*/  LDCU UR10, c[0x3][URZ] ;  /* 0x00c00000ff0a77ac */ /* 0x000f620008000800 */
[----:B------:R-:W1:Y:S06]  /*a050*/  LDCU UR11, c[0x3][URZ] ;  /* 0x00c00000ff0b77ac */ /* 0x000e6c0008000800 */
[----:B0-----:R-:W0:Y:S01]  /*a060*/  LDC.64 R4, c[0x0][0x388] ;  /* 0x0000e200ff047b82 */ /* 0x001e220000000a00 */
[----:B------:R-:W-:Y:S01]  /*a070*/  UIADD3 UR4, UPT, UPT, -UR5, URZ, URZ ;  /* 0x000000ff05047290 */ /* 0x000fe2000fffe1ff */
[C---:B-----5:R-:W-:Y:S01]  /*a080*/  IADD3.X R7, PT, PT, R0.reuse, UR10, RZ, PT, PT ;  /* 0x0000000a00077c10 */ /* 0x060fe2000bfee4ff */
[----:B--2---:R-:W-:-:S04]  /*a090*/  IMAD.WIDE.U32 R2, R0, 0x4, R2 ;  /* 0x0000000400027825 */ /* 0x004fc800078e0002 */
[----:B------:R-:W-:Y:S01]  /*a0a0*/  IMAD.MOV.U32 R6, RZ, RZ, R2 ;  /* 0x000000ffff067224 */ /* 0x000fe200078e0002 */
[----:B-1----:R-:W-:-:S07]  /*a0b0*/  MOV R11, R3 ;  /* 0x00000003000b7202 */ /* 0x002fce0000000f00 */
.L_x_907:
[----:B------:R-:W-:Y:S01]  /*a0c0*/  ISETP.GT.AND P0, PT, R0, UR11, PT ;  /* 0x0000000b00007c0c */ /* 0x000fe2000bf04270 */
[----:B0-----:R-:W-:-:S03]  /*a0d0*/  IMAD.WIDE R2, R7, 0x4, R4 ;  /* 0x0000000407027825 */ /* 0x001fc600078e0204 */
[----:B------:R-:W-:-:S13]  /*a0e0*/  ISETP.EQ.OR P0, PT, R0, RZ, P0 ;  /* 0x000000ff0000720c */ /* 0x000fda0000702670 */
[----:B------:R0:W2:Y:S01]  /*a0f0*/  @!P0 LDG.E R9, desc[UR12][R2.64] ;  /* 0x0000000c02098981 */ /* 0x0000a2000c1e1900 */
[----:B------:R-:W-:Y:S01]  /*a100*/  UIADD3 UR4, UPT, UPT, UR4, 0x1, URZ ;  /* 0x0000000104047890 */ /* 0x000fe2000fffe0ff */
[----:B------:R-:W-:Y:S01]  /*a110*/  IADD3 R7, PT, PT, R7, 0x1, RZ ;  /* 0x0000000107077810 */ /* 0x000fe20007ffe0ff */
[----:B------:R-:W-:Y:S02]  /*a120*/  VIADD R0, R0, 0x1 ;  /* 0x0000000100007836 */ /* 0x000fe40000000000 */
[----:B------:R-:W-:Y:S01]  /*a130*/  UISETP.NE.AND UP0, UPT, UR4, URZ, UPT ;  /* 0x000000ff0400728c */ /* 0x000fe2000bf05270 */
[----:B0-----:R-:W-:Y:S02]  /*a140*/  @!P0 IMAD.MOV.U32 R2, RZ, RZ, R6 ;  /* 0x000000ffff028224 */ /* 0x001fe400078e0006 */
[----:B------:R-:W-:-:S05]  /*a150*/  @!P0 IMAD.MOV.U32 R3, RZ, RZ, R11 ;  /* 0x000000ffff038224 */ /* 0x000fca00078e000b */
[----:B--2---:R0:W-:Y:S01]  /*a160*/  @!P0 STG.E desc[UR12][R2.64], R9 ;  /* 0x0000000902008986 */ /* 0x0041e2000c10190c */
[----:B------:R-:W-:-:S05]  /*a170*/  IADD3 R6, P0, PT, R6, 0x4, RZ ;  /* 0x0000000406067810 */ /* 0x000fca0007f1e0ff */
[----:B------:R-:W-:Y:S01]  /*a180*/  IMAD.X R11, RZ, RZ, R11, P0 ;  /* 0x000000ffff0b7224 */ /* 0x000fe200000e060b */
[----:B------:R-:W-:Y:S07]  /*a190*/  BRA.U UP0, `(.L_x_907) ;  /* 0xfffffffd00c87547 */ /* 0x000fee000b83ffff */
.L_x_875:
[----:B0-----:R-:W0:Y:S08]  /*a1a0*/  LDC R7, c[0x3][RZ] ;  /* 0x00c00000ff077b82 */ /* 0x001e300000000800 */
[----:B--2---:R-:W0:Y:S08]  /*a1b0*/  LDC.64 R2, c[0x0][0x388] ;  /* 0x0000e200ff027b82 */ /* 0x004e300000000a00 */
[----:B------:R-:W2:Y:S01]  /*a1c0*/  LDC.64 R4, c[0x0][0x388] ;  /* 0x0000e200ff047b82 */ /* 0x000ea20000000a00 */
[----:B0-----:R-:W-:-:S06]  /*a1d0*/  IMAD.WIDE R2, R7, 0x4, R2 ;  /* 0x0000000407027825 */ /* 0x001fcc00078e0202 */
[----:B------:R-:W5:Y:S04]  /*a1e0*/  LDG.E R3, desc[UR12][R2.64+0x8] ;  /* 0x0000080c02037981 */ /* 0x000f68000c1e1900 */
[----:B--2---:R-:W5:Y:S02]  /*a1f0*/  LDG.E R0, desc[UR12][R4.64+0x4] ;  /* 0x0000040c04007981 */ /* 0x004f64000c1e1900 */
[----:B-----5:R-:W-:-:S04]  /*a200*/  FADD R0, R0, R3 ;  /* 0x0000000300007221 */ /* 0x020fc80000000000 */
[----:B------:R-:W-:-:S05]  /*a210*/  FMUL R7, R0, 0.5 ;  /* 0x3f00000000077820 */ /* 0x000fca0000400000 */
[----:B------:R-:W-:Y:S01]  /*a220*/  STG.E desc[UR12][R4.64], R7 ;  /* 0x0000000704007986 */ /* 0x000fe2000c10190c */
[----:B------:R-:W-:Y:S05]  /*a230*/  EXIT ;  /* 0x000000000000794d */ /* 0x000fea0003800000 */
.L_x_866:
[----:B------:R-:W5:Y:S01]  /*a240*/  LDC R6, c[0x3][RZ] ;  /* 0x00c00000ff067b82 */ /* 0x000f620000000800 */
[----:B------:R-:W-:Y:S01]  /*a250*/  UIADD3 UR4, UPT, UPT, UR7, -0x1, URZ ;  /* 0xffffffff07047890 */ /* 0x000fe2000fffe0ff */
[----:B------:R-:W-:Y:S05]  /*a260*/  BSSY.RECONVERGENT B0, `(.L_x_908) ;  /* 0x00006cf000007945 */ /* 0x000fea0003800200 */
[----:B------:R-:W-:Y:S02]  /*a270*/  ISETP.NE.AND P0, PT, R2, UR4, PT ;  /* 0x0000000402007c0c */ /* 0x000fe4000bf05270 */
[----:B-----5:R-:W-:-:S11]  /*a280*/  IADD3 R6, PT, PT, R6, 0x1, RZ ;  /* 0x0000000106067810 */ /* 0x020fd60007ffe0ff */
[----:B------:R-:W-:Y:S05]  /*a290*/  @P0 BRA `(.L_x_909) ;  /* 0x0000003800c00947 */ /* 0x000fea0003800000 */
[----:B------:R-:W-:-:S06]  /*a2a0*/  UIADD3 UR4, UPT, UPT, UR6, -0x1, URZ ;  /* 0xffffffff06047890 */ /* 0x000fcc000fffe0ff */
[----:B------:R-:W-:-:S13]  /*a2b0*/  ISETP.NE.AND P1, PT, R5, UR4, PT ;  /* 0x0000000405007c0c */ /* 0x000fda000bf25270 */
[----:B------:R-:W-:Y:S05]  /*a2c0*/  @P1 BRA `(.L_x_910) ;  /* 0x0000001000281947 */ /* 0x000fea0003800000 */
[----:B------:R-:W-:-:S13]  /*a2d0*/  ISETP.GT.U32.AND P0, PT, R0, 0x7ffffffe, PT ;  /* 0x7ffffffe0000780c */ /* 0x000fda0003f04070 */
[----:B------:R-:W-:Y:S05]  /*a2e0*/  @P0 BRA `(.L_x_911) ;  /* 0x0000000800300947 */ /* 0x000fea0003800000 */
[----:B------:R-:W-:Y:S01]  /*a2f0*/  ISETP.GE.U32.AND P0, PT, R0, 0x3, PT ;  /* 0x000000030000780c */ /* 0x000fe20003f06070 */
[----:B------:R-:W-:Y:S02]  /*a300*/  IMAD.U32 R0, RZ, RZ, UR8 ;  /* 0x00000008ff007e24 */ /* 0x000fe4000f8e00ff */
[----:B------:R-:W-:-:S03]  /*a310*/  IMAD.MOV.U32 R11, RZ, RZ, RZ ;  /* 0x000000ffff0b7224 */ /* 0x000fc600078e00ff */
[----:B------:R-:W-:-:S07]  /*a320*/  LOP3.LUT R0, R0, 0x3, RZ, 0xc0, !PT ;  /* 0x0000000300007812 */ /* 0x000fce00078ec0ff */
[----:B------:R-:W-:Y:S05]  /*a330*/  @!P0 BRA `(.L_x_912) ;  /* 0x00000004009c8947 */ /* 0x000fea0003800000 */
[----:B------:R-:W5:Y:S01]  /*a340*/  LDC R17, c[0x3][RZ] ;  /* 0x00c00000ff117b82 */ /* 0x000f620000000800 */
[----:B------:R-:W-:Y:S01]  /*a350*/  ULOP3.LUT UR5, UR8, 0xfffffffc, URZ, 0xc0, !UPT ;  /* 0xfffffffc08057892 */ /* 0x000fe2000f8ec0ff */
[C---:B------:R-:W-:Y:S01]  /*a360*/  IADD3 R10, PT, PT, R4.reuse, 0x2, RZ ;  /* 0x00000002040a7810 */ /* 0x040fe20007ffe0ff */
[----:B0-2---:R-:W-:Y:S02]  /*a370*/  VIADD R12, R4, 0x3 ;  /* 0x00000003040c7836 */ /* 0x005fe40000000000 */
[----:B------:R-:W-:Y:S01]  /*a380*/  IMAD R5, R5, R7, RZ ;  /* 0x0000000705057224 */ /* 0x000fe200078e02ff */
[----:B------:R-:W-:Y:S01]  /*a390*/  UIADD3 UR4, UPT, UPT, -UR5, URZ, URZ ;  /* 0x000000ff05047290 */ /* 0x000fe2000fffe1ff */
[C---:B------:R-:W-:Y:S02]  /*a3a0*/  IMAD R2, R7.reuse, R8, RZ ;  /* 0x0000000807027224 */ /* 0x040fe400078e02ff */
[----:B------:R-:W-:Y:S02]  /*a3b0*/  IMAD R12, R7, R12, RZ ;  /* 0x0000000c070c7224 */ /* 0x000fe400078e02ff */
[----:B------:R-:W-:-:S02]  /*a3c0*/  IMAD R5, R5, UR8, RZ ;  /* 0x0000000805057c24 */ /* 0x000fc4000f8e02ff */
[----:B------:R-:W-:Y:S02]  /*a3d0*/  IMAD R10, R7, R10, RZ ;  /* 0x0000000a070a7224 */ /* 0x000fe400078e02ff */
[----:B------:R-:W-:Y:S02]  /*a3e0*/  IMAD.U32 R11, RZ, RZ, UR5 ;  /* 0x00000005ff0b7e24 */ /* 0x000fe4000f8e00ff */
[----:B------:R-:W-:Y:S01]  /*a3f0*/  IMAD.U32 R19, RZ, RZ, UR4 ;  /* 0x00000004ff137e24 */ /* 0x000fe2000f8e00ff */
[----:B-----5:R-:W-:Y:S01]  /*a400*/  LEA R13, R17, 0x8, 0x2 ;  /* 0x00000008110d7811 */ /* 0x020fe200078e10ff */
[--C-:B------:R-:W-:Y:S01]  /*a410*/  IMAD.IADD R16, R10, 0x1, R17.reuse ;  /* 0x000000010a107824 */ /* 0x100fe200078e0211 */
[--C-:B------:R-:W-:Y:S01]  /*a420*/  SHF.R.S32.HI R15, RZ, 0x1f, R17.reuse ;  /* 0x0000001fff0f7819 */ /* 0x100fe20000011411 */
[----:B-1----:R-:W-:Y:S01]  /*a430*/  IMAD.IADD R20, R5, 0x1, R17 ;  /* 0x0000000105147824 */ /* 0x002fe200078e0211 */
[-C--:B------:R-:W-:Y:S02]  /*a440*/  IADD3 R14, PT, PT, R2, R17.reuse, RZ ;  /* 0x00000011020e7210 */ /* 0x080fe40007ffe0ff */
[----:B------:R-:W-:-:S07]  /*a450*/  IADD3 R18, PT, PT, R12, R17, RZ ;  /* 0x000000110c127210 */ /* 0x000fce0007ffe0ff */
.L_x_921:
[----:B0-----:R-:W0:Y:S01]  /*a460*/  LDC R17, c[0x3][RZ] ;  /* 0x00c00000ff117b82 */ /* 0x001e220000000800 */
[C---:B------:R-:W-:Y:S01]  /*a470*/  VIADD R26, R8.reuse, 0xffffffff ;  /* 0xffffffff081a7836 */ /* 0x040fe20000000000 */
[C---:B-12-4-:R-:W-:Y:S01]  /*a480*/  IADD3 R22, PT, PT, R8.reuse, 0x1, RZ ;  /* 0x0000000108167810 */ /* 0x056fe20007ffe0ff */
[----:B------:R-:W-:Y:S01]  /*a490*/  VIADD R24, R8, 0x2 ;  /* 0x0000000208187836 */ /* 0x000fe20000000000 */
[----:B------:R-:W-:Y:S02]  /*a4a0*/  BSSY.RECONVERGENT B1, `(.L_x_913) ;  /* 0x0000017000017945 */ /* 0x000fe40003800200 */
[-C--:B0-----:R-:W-:Y:S02]  /*a4b0*/  ISETP.GT.AND P0, PT, R26, R17.reuse, PT ;  /* 0x000000111a00720c */ /* 0x081fe40003f04270 */
[----:B------:R-:W-:Y:S02]  /*a4c0*/  ISETP.GT.AND P1, PT, R8, R17, PT ;  /* 0x000000110800720c */ /* 0x000fe40003f24270 */
[----:B------:R-:W-:-:S02]  /*a4d0*/  ISETP.LT.OR P3, PT, R26, 0x1, P0 ;  /* 0x000000011a00780c */ /* 0x000fc40000761670 */
[-C--:B------:R-:W-:Y:S02]  /*a4e0*/  ISETP.GT.AND P2, PT, R22, R17.reuse, PT ;  /* 0x000000111600720c */ /* 0x080fe40003f44270 */
[----:B------:R-:W-:Y:S02]  /*a4f0*/  ISETP.GT.AND P4, PT, R24, R17, PT ;  /* 0x000000111800720c */ /* 0x000fe40003f84270 */
[----:B------:R-:W-:Y:S02]  /*a500*/  ISETP.GT.U32.OR P0, PT, R26, 0x7ffffffe, P1 ;  /* 0x7ffffffe1a00780c */ /* 0x000fe40000f04470 */
[----:B------:R-:W-:Y:S02]  /*a510*/  ISETP.LT.OR P1, PT, R22, 0x1, P2 ;  /* 0x000000011600780c */ /* 0x000fe40001721670 */
[----:B------:R-:W-:-:S03]  /*a520*/  ISETP.LT.OR P2, PT, R24, 0x1, P4 ;  /* 0x000000011800780c */ /* 0x000fc60002741670 */
[----:B------:R-:W-:Y:S10]  /*a530*/  @P3 BRA `(.L_x_914) ;  /* 0x0000000000343947 */ /* 0x000ff40003800000 */
[----:B------:R-:W0:Y:S01]  /*a540*/  LDC.64 R24, c[0x0][0x388] ;  /* 0x0000e200ff187b82 */ /* 0x000e220000000a00 */
[----:B------:R-:W1:Y:S07]  /*a550*/  LDCU.64 UR4, c[0x0][0x388] ;  /* 0x00007100ff0477ac */ /* 0x000e6e0008000a00 */
[----:B------:R-:W2:Y:S01]  /*a560*/  LDC R21, c[0x0][0x380] ;  /* 0x0000e000ff157b82 */ /* 0x000ea20000000800 */
[----:B0-----:R-:W-:-:S06]  /*a570*/  IMAD.WIDE R24, R20, 0x4, R24 ;  /* 0x0000000414187825 */ /* 0x001fcc00078e0218 */
[----:B------:R-:W4:Y:S01]  /*a580*/  LDG.E R24, desc[UR12][R24.64] ;  /* 0x0000000c18187981 */ /* 0x000f22000c1e1900 */
[----:B------:R-:W-:Y:S02]  /*a590*/  IADD3 R23, P3, PT, R5, R17, RZ ;  /* 0x0000001105177210 */ /* 0x000fe40007f7e0ff */
[----:B--2---:R-:W-:Y:S02]  /*a5a0*/  ISETP.NE.AND P4, PT, R21, 0x1, PT ;  /* 0x000000011500780c */ /* 0x004fe40003f85270 */
[----:B------:R-:W-:Y:S02]  /*a5b0*/  LEA.HI.X.SX32 R26, R5, R15, 0x1, P3 ;  /* 0x0000000f051a7211 */ /* 0x000fe400018f0eff */
[----:B-1----:R-:W-:-:S04]  /*a5c0*/  LEA R22, P3, R23, UR4, 0x2 ;  /* 0x0000000417167c11 */ /* 0x002fc8000f8610ff */
[----:B------:R-:W-:-:S05]  /*a5d0*/  LEA.HI.X R23, R23, UR5, R26, 0x2, P3 ;  /* 0x0000000517177c11 */ /* 0x000fca00098f141a */
[----:B----4-:R-:W-:Y:S01]  /*a5e0*/  @!P4 FADD R21, -R24, -RZ ;  /* 0x800000ff1815c221 */ /* 0x010fe20000000100 */
[----:B------:R-:W-:-:S05]  /*a5f0*/  @P4 IMAD.MOV.U32 R21, RZ, RZ, R24 ;  /* 0x000000ffff154224 */ /* 0x000fca00078e0018 */
[----:B------:R0:W-:Y:S02]  /*a600*/  STG.E desc[UR12][R22.64+0x4], R21 ;  /* 0x0000041516007986 */ /* 0x0001e4000c10190c */
.L_x_914:
[----:B------:R-:W-:Y:S05]  /*a610*/  BSYNC.RECONVERGENT B1 ;  /* 0x0000000000017941 */ /* 0x000fea0003800200 */
.L_x_913:
[----:B------:R-:W-:Y:S04]  /*a620*/  BSSY.RECONVERGENT B1, `(.L_x_915) ;  /* 0x000000e000017945 */ /* 0x000fe80003800200 */
[----:B------:R-:W-:Y:S05]  /*a630*/  @P0 BRA `(.L_x_916) ;  /* 0x0000000000300947 */ /* 0x000fea0003800000 */
[----:B------:R-:W1:Y:S01]  /*a640*/  LDC.64 R24, c[0x0][0x388] ;  /* 0x0000e200ff187b82 */ /* 0x000e620000000a00 */
[----:B------:R-:W2:Y:S07]  /*a650*/  LDCU.64 UR4, c[0x0][0x388] ;  /* 0x00007100ff0477ac */ /* 0x000eae0008000a00 */
[----:B0-----:R-:W0:Y:S01]  /*a660*/  LDC R21, c[0x0][0x380] ;  /* 0x0000e000ff157b82 */ /* 0x001e220000000800 */
[----:B-1----:R-:W-:-:S06]  /*a670*/  IMAD.WIDE R24, R14, 0x4, R24 ;  /* 0x000000040e187825 */ /* 0x002fcc00078e0218 */
[----:B------:R-:W4:Y:S01]  /*a680*/  LDG.E R24, desc[UR12][R24.64] ;  /* 0x0000000c18187981 */ /* 0x000f22000c1e1900 */
[----:B0-----:R-:W-:Y:S02]  /*a690*/  ISETP.NE.AND P0, PT, R21, 0x1, PT ;  /* 0x000000011500780c */ /* 0x001fe40003f05270 */
[----:B------:R-:W-:-:S04]  /*a6a0*/  IADD3 R21, P3, PT, R2, R17, RZ ;  /* 0x0000001102157210 */ /* 0x000fc80007f7e0ff */
[----:B------:R-:W-:Y:S02]  /*a6b0*/  LEA.HI.X.SX32 R26, R2, R15, 0x1, P3 ;  /* 0x0000000f021a7211 */ /* 0x000fe400018f0eff */
[----:B--2---:R-:W-:-:S04]  /*a6c0*/  LEA R22, P3, R21, UR4, 0x2 ;  /* 0x0000000415167c11 */ /* 0x004fc8000f8610ff */
[----:B------:R-:W-:Y:S01]  /*a6d0*/  LEA.HI.X R23, R21, UR5, R26, 0x2, P3 ;  /* 0x0000000515177c11 */ /* 0x000fe200098f141a */
[----:B----4-:R-:W-:-:S05]  /*a6e0*/  @!P0 FADD R24, -R24, -RZ ;  /* 0x800000ff18188221 */ /* 0x010fca0000000100 */
[----:B------:R1:W-:Y:S03]  /*a6f0*/  STG.E desc[UR12][R22.64+0x4], R24 ;  /* 0x0000041816007986 */ /* 0x0003e6000c10190c */
.L_x_916:
[----:B------:R-:W-:Y:S05]  /*a700*/  BSYNC.RECONVERGENT B1 ;  /* 0x0000000000017941 */ /* 0x000fea0003800200 */
.L_x_915:
[----:B------:R-:W-:Y:S04]  /*a710*/  BSSY.RECONVERGENT B1, `(.L_x_917) ;  /* 0x000000e000017945 */ /* 0x000fe80003800200 */
[----:B------:R-:W-:Y:S05]  /*a720*/  @P1 BRA `(.L_x_918) ;  /* 0x0000000000301947 */ /* 0x000fea0003800000 */
[----:B-1----:R-:W1:Y:S01]  /*a730*/  LDC.64 R24, c[0x0][0x388] ;  /* 0x0000e200ff187b82 */ /* 0x002e620000000a00 */
        /* <DEDUP_REMOVED lines=11> */
.L_x_918:
[----:B------:R-:W-:Y:S05]  /*a7f0*/  BSYNC.RECONVERGENT B1 ;  /* 0x0000000000017941 */ /* 0x000fea0003800200 */
.L_x_917:
[----:B------:R-:W-:Y:S04]  /*a800*/  BSSY.RECONVERGENT B1, `(.L_x_919) ;  /* 0x000000e000017945 */ /* 0x000fe80003800200 */
[----:B------:R-:W-:Y:S05]  /*a810*/  @P2 BRA `(.L_x_920) ;  /* 0x0000000000302947 */ /* 0x000fea0003800000 */
[----:B-12---:R-:W1:Y:S01]  /*a820*/  LDC.64 R24, c[0x0][0x388] ;  /* 0x0000e200ff187b82 */ /* 0x006e620000000a00 */
[----:B------:R-:W2:Y:S07]  /*a830*/  LDCU.64 UR4, c[0x0][0x388] ;  /* 0x00007100ff0477ac */ /* 0x000eae0008000a00 */
[----:B0-----:R-:W0:Y:S01]  /*a840*/  LDC R21, c[0x0][0x380] ;  /* 0x0000e000ff157b82 */ /* 0x001e220000000800 */
[----:B-1----:R-:W-:-:S06]  /*a850*/  IMAD.WIDE R24, R18, 0x4, R24 ;  /* 0x0000000412187825 */ /* 0x002fcc00078e0218 */
[----:B------:R-:W4:Y:S01]  /*a860*/  LDG.E R24, desc[UR12][R24.64] ;  /* 0x0000000c18187981 */ /* 0x000f22000c1e1900 */
[C---:B------:R-:W-:Y:S02]  /*a870*/  IADD3 R17, P0, PT, R12.reuse, R17, RZ ;  /* 0x000000110c117210 */ /* 0x040fe40007f1e0ff */
[----:B0-----:R-:W-:Y:S02]  /*a880*/  ISETP.NE.AND P1, PT, R21, 0x1, PT ;  /* 0x000000011500780c */ /* 0x001fe40003f25270 */
[----:B------:R-:W-:Y:S02]  /*a890*/  LEA.HI.X.SX32 R26, R12, R15, 0x1, P0 ;  /* 0x0000000f0c1a7211 */ /* 0x000fe400000f0eff */
[----:B--2---:R-:W-:-:S04]  /*a8a0*/  LEA R22, P0, R17, UR4, 0x2 ;  /* 0x0000000411167c11 */ /* 0x004fc8000f8010ff */
[----:B------:R-:W-:-:S05]  /*a8b0*/  LEA.HI.X R23, R17, UR5, R26, 0x2, P0 ;  /* 0x0000000511177c11 */ /* 0x000fca00080f141a */
[----:B----4-:R-:W-:-:S05]  /*a8c0*/  @!P1 FADD R24, -R24, -RZ ;  /* 0x800000ff18189221 */ /* 0x010fca0000000100 */
[----:B------:R4:W-:Y:S02]  /*a8d0*/  STG.E desc[UR12][R22.64+0x4], R24 ;  /* 0x0000041816007986 */ /* 0x0009e4000c10190c */
.L_x_920:
[----:B------:R-:W-:Y:S05]  /*a8e0*/  BSYNC.RECONVERGENT B1 ;  /* 0x0000000000017941 */ /* 0x000fea0003800200 */
.L_x_919:
[----:B------:R-:W-:Y:S01]  /*a8f0*/  IADD3 R19, PT, PT, R19, 0x4, RZ ;  /* 0x0000000413137810 */ /* 0x000fe20007ffe0ff */
[----:B------:R-:W-:Y:S01]  /*a900*/  VIADD R8, R8, 0x4 ;  /* 0x0000000408087836 */ /* 0x000fe20000000000 */
[C---:B------:R-:W-:Y:S01]  /*a910*/  IADD3 R14, PT, PT, R13.reuse, R14, RZ ;  /* 0x0000000e0d0e7210 */ /* 0x040fe20007ffe0ff */
[----:B------:R-:W-:Y:S01]  /*a920*/  IMAD.IADD R2, R13, 0x1, R2 ;  /* 0x000000010d027824 */ /* 0x000fe200078e0202 */
[----:B------:R-:W-:Y:S01]  /*a930*/  ISETP.NE.AND P0, PT, R19, RZ, PT ;  /* 0x000000ff1300720c */ /* 0x000fe20003f05270 */
[C---:B------:R-:W-:Y:S01]  /*a940*/  IMAD.IADD R10, R13.reuse, 0x1, R10 ;  /* 0x000000010d0a7824 */ /* 0x040fe200078e020a */
[C---:B------:R-:W-:Y:S01]  /*a950*/  IADD3 R12, PT, PT, R13.reuse, R12, RZ ;  /* 0x0000000c0d0c7210 */ /* 0x040fe20007ffe0ff */
[C---:B------:R-:W-:Y:S01]  /*a960*/  IMAD.IADD R16, R13.reuse, 0x1, R16 ;  /* 0x000000010d107824 */ /* 0x040fe200078e0210 */
[C---:B------:R-:W-:Y:S01]  /*a970*/  IADD3 R20, PT, PT, R13.reuse, R20, RZ ;  /* 0x000000140d147210 */ /* 0x040fe20007ffe0ff */
[C---:B------:R-:W-:Y:S02]  /*a980*/  IMAD.IADD R18, R13.reuse, 0x1, R18 ;  /* 0x000000010d127824 */ /* 0x040fe400078e0212 */
[----:B------:R-:W-:-:S06]  /*a990*/  IMAD.IADD R5, R13, 0x1, R5 ;  /* 0x000000010d057824 */ /* 0x000fcc00078e0205 */
[----:B------:R-:W-:Y:S05]  /*a9a0*/  @P0 BRA `(.L_x_921) ;  /* 0xfffffff800ac0947 */ /* 0x000fea000383ffff */
.L_x_912:
[----:B------:R-:W-:-:S13]  /*a9b0*/  ISETP.NE.AND P0, PT, R0, RZ, PT ;  /* 0x000000ff0000720c */ /* 0x000fda0003f05270 */
[----:B------:R-:W-:Y:S05]  /*a9c0*/  @!P0 BRA `(.L_x_911) ;  /* 0x0000000000788947 */ /* 0x000fea0003800000 */
[----:B------:R-:W5:Y:S01]  /*a9d0*/  LDC R15, c[0x3][RZ] ;  /* 0x00c00000ff0f7b82 */ /* 0x000f620000000800 */
[----:B------:R-:W-:Y:S02]  /*a9e0*/  IMAD.IADD R2, R4, 0x1, R11 ;  /* 0x0000000104027824 */ /* 0x000fe400078e020b */
[----:B------:R-:W-:Y:S02]  /*a9f0*/  IMAD.MOV R14, RZ, RZ, -R0 ;  /* 0x000000ffff0e7224 */ /* 0x000fe400078e0a00 */
[----:B------:R-:W-:-:S03]  /*aa00*/  IMAD R8, R7, R2, RZ ;  /* 0x0000000207087224 */ /* 0x000fc600078e02ff */
[----:B------:R-:W1:Y:S08]  /*aa10*/  LDC R17, c[0x3][RZ] ;  /* 0x00c00000ff117b82 */ /* 0x000e700000000800 */
[----:B--2---:R-:W2:Y:S08]  /*aa20*/  LDC R18, c[0x0][0x380] ;  /* 0x0000e000ff127b82 */ /* 0x004eb00000000800 */
[----:B0-----:R-:W0:Y:S01]  /*aa30*/  LDC.64 R12, c[0x0][0x388] ;  /* 0x0000e200ff0c7b82 */ /* 0x001e220000000a00 */
[----:B-----5:R-:W-:-:S07]  /*aa40*/  IADD3 R0, PT, PT, R8, R15, RZ ;  /* 0x0000000f08007210 */ /* 0x020fce0007ffe0ff */
.L_x_924:
[----:B-1----:R-:W-:Y:S01]  /*aa50*/  ISETP.GT.AND P0, PT, R2, R17, PT ;  /* 0x000000110200720c */ /* 0x002fe20003f04270 */
[----:B------:R-:W-:Y:S01]  /*aa60*/  VIADD R14, R14, 0x1 ;  /* 0x000000010e0e7836 */ /* 0x000fe20000000000 */
[----:B------:R-:W-:Y:S02]  /*aa70*/  BSSY.RECONVERGENT B1, `(.L_x_922) ;  /* 0x0000010000017945 */ /* 0x000fe40003800200 */
[C---:B------:R-:W-:Y:S01]  /*aa80*/  ISETP.LT.OR P0, PT, R2.reuse, 0x1, P0 ;  /* 0x000000010200780c */ /* 0x040fe20000701670 */
[----:B------:R-:W-:Y:S01]  /*aa90*/  VIADD R2, R2, 0x1 ;  /* 0x0000000102027836 */ /* 0x000fe20000000000 */
[----:B------:R-:W-:-:S11]  /*aaa0*/  ISETP.NE.AND P1, PT, R14, RZ, PT ;  /* 0x000000ff0e00720c */ /* 0x000fd60003f25270 */
[----:B------:R-:W-:Y:S05]  /*aab0*/  @P0 BRA `(.L_x_923) ;  /* 0x00000000002c0947 */ /* 0x000fea0003800000 */
[----:B0-----:R-:W-:Y:S01]  /*aac0*/  IMAD.WIDE R4, R0, 0x4, R12 ;  /* 0x0000000400047825 */ /* 0x001fe200078e020c */
[----:B------:R-:W0:Y:S05]  /*aad0*/  LDCU.64 UR4, c[0x0][0x388] ;  /* 0x00007100ff0477ac */ /* 0x000e2a0008000a00 */
[----:B------:R-:W5:Y:S01]  /*aae0*/  LDG.E R4, desc[UR12][R4.64] ;  /* 0x0000000c04047981 */ /* 0x000f62000c1e1900 */
[----:B--2---:R-:W-:Y:S02]  /*aaf0*/  ISETP.NE.AND P2, PT, R18, 0x1, PT ;  /* 0x000000011200780c */ /* 0x004fe40003f45270 */
[----:B------:R-:W-:Y:S02]  /*ab00*/  SHF.R.S32.HI R10, RZ, 0x1f, R8 ;  /* 0x0000001fff0a7819 */ /* 0x000fe40000011408 */
[----:B------:R-:W-:-:S04]  /*ab10*/  IADD3 R11, P0, PT, R8, R17, RZ ;  /* 0x00000011080b7210 */ /* 0x000fc80007f1e0ff */
[----:B------:R-:W-:Y:S02]  /*ab20*/  LEA.HI.X.SX32 R16, R15, R10, 0x1, P0 ;  /* 0x0000000a0f107211 */ /* 0x000fe400000f0eff */
[----:B0-----:R-:W-:-:S04]  /*ab30*/  LEA R10, P0, R11, UR4, 0x2 ;  /* 0x000000040b0a7c11 */ /* 0x001fc8000f8010ff */
[----:B------:R-:W-:Y:S01]  /*ab40*/  LEA.HI.X R11, R11, UR5, R16, 0x2, P0 ;  /* 0x000000050b0b7c11 */ /* 0x000fe200080f1410 */
[----:B-----5:R-:W-:-:S05]  /*ab50*/  @!P2 FADD R4, -R4, -RZ ;  /* 0x800000ff0404a221 */ /* 0x020fca0000000100 */
[----:B------:R1:W-:Y:S03]  /*ab60*/  STG.E desc[UR12][R10.64+0x4], R4 ;  /* 0x000004040a007986 */ /* 0x0003e6000c10190c */
.L_x_923:
[----:B------:R-:W-:Y:S05]  /*ab70*/  BSYNC.RECONVERGENT B1 ;  /* 0x0000000000017941 */ /* 0x000fea0003800200 */
.L_x_922:
[C---:B------:R-:W-:Y:S01]  /*ab80*/  IADD3 R8, PT, PT, R7.reuse, R8, RZ ;  /* 0x0000000807087210 */ /* 0x040fe20007ffe0ff */
[----:B------:R-:W-:Y:S01]  /*ab90*/  IMAD.IADD R0, R7, 0x1, R0 ;  /* 0x0000000107007824 */ /* 0x000fe200078e0200 */
[----:B------:R-:W-:Y:S06]  /*aba0*/  @P1 BRA `(.L_x_924) ;  /* 0xfffffffc00a81947 */ /* 0x000fec000383ffff */
.L_x_911:
[----:B------:R-:W-:-:S13]  /*abb0*/  ISETP.GT.U32.AND P0, PT, R3, 0x7ffffffe, PT ;  /* 0x7ffffffe0300780c */ /* 0x000fda0003f04070 */
[----:B------:R-:W-:Y:S05]  /*abc0*/  @P0 BRA `(.L_x_925) ;  /* 0x0000000400740947 */ /* 0x000fea0003800000 */
[----:B------:R-:W-:Y:S01]  /*abd0*/  ISETP.GE.U32.AND P0, PT, R3, 0x3, PT ;  /* 0x000000030300780c */ /* 0x000fe20003f06070 */
[----:B------:R-:W-:Y:S02]  /*abe0*/  IMAD.U32 R16, RZ, RZ, UR9 ;  /* 0x00000009ff107e24 */ /* 0x000fe4000f8e00ff */
[----:B------:R-:W-:Y:S02]  /*abf0*/  HFMA2 R0, -RZ, RZ, 0, 0 ;  /* 0x00000000ff007431 */ /* 0x000fe400000001ff */
[----:B-1----:R-:W-:Y:S01]  /*ac00*/  IMAD R4, R6, R7, RZ ;  /* 0x0000000706047224 */ /* 0x002fe200078e02ff */
[----:B------:R-:W-:-:S07]  /*ac10*/  LOP3.LUT R16, R16, 0x3, RZ, 0xc0, !PT ;  /* 0x0000000310107812 */ /* 0x000fce00078ec0ff */
[----:B------:R-:W-:Y:S05]  /*ac20*/  @!P0 BRA `(.L_x_926) ;  /* 0x0000000000e48947 */ /* 0x000fea0003800000 */
[----:B------:R-:W1:Y:S01]  /*ac30*/  LDC R14, c[0x3][RZ] ;  /* 0x00c00000ff0e7b82 */ /* 0x000e620000000800 */
[----:B------:R-:W-:Y:S01]  /*ac40*/  ULOP3.LUT UR5, UR9, 0xfffffffc, URZ, 0xc0, !UPT ;  /* 0xfffffffc09057892 */ /* 0x000fe2000f8ec0ff */
[----:B------:R-:W-:-:S03]  /*ac50*/  IMAD.MOV.U32 R8, RZ, RZ, RZ ;  /* 0x000000ffff087224 */ /* 0x000fc600078e00ff */
[----:B------:R-:W-:Y:S02]  /*ac60*/  UIADD3 UR4, UPT, UPT, -UR5, URZ, URZ ;  /* 0x000000ff05047290 */ /* 0x000fe4000fffe1ff */
[----:B------:R-:W-:Y:S01]  /*ac70*/  IMAD.U32 R0, RZ, RZ, UR5 ;  /* 0x00000005ff007e24 */ /* 0x000fe2000f8e00ff */
[----:B--2---:R-:W2:Y:S03]  /*ac80*/  LDC R18, c[0x0][0x380] ;  /* 0x0000e000ff127b82 */ /* 0x004ea60000000800 */
[----:B------:R-:W-:-:S05]  /*ac90*/  MOV R15, UR4 ;  /* 0x00000004000f7c02 */ /* 0x000fca0008000f00 */
[----:B------:R-:W0:Y:S02]  /*aca0*/  LDC.64 R2, c[0x0][0x388] ;  /* 0x0000e200ff027b82 */ /* 0x000e240000000a00 */
.L_x_935:
[----:B012---:R-:W-:Y:S01]  /*acb0*/  IMAD.IADD R13, R9, 0x1, R8 ;  /* 0x00000001090d7824 */ /* 0x007fe200078e0208 */
[----:B------:R-:W-:Y:S01]  /*acc0*/  BSSY.RECONVERGENT B1, `(.L_x_927) ;  /* 0x0000018000017945 */ /* 0x000fe20003800200 */
[----:B------:R-:W-:Y:S02]  /*acd0*/  VIADD R15, R15, 0x4 ;  /* 0x000000040f0f7836 */ /* 0x000fe40000000000 */
[C---:B------:R-:W-:Y:S01]  /*ace0*/  VIADD R11, R13.reuse, 0x3 ;  /* 0x000000030d0b7836 */ /* 0x040fe20000000000 */
[CC--:B-1----:R-:W-:Y:S01]  /*acf0*/  ISETP.GT.AND P1, PT, R13.reuse, R14.reuse, PT ;  /* 0x0000000e0d00720c */ /* 0x0c2fe20003f24270 */
[C---:B------:R-:W-:Y:S01]  /*ad00*/  VIADD R10, R13.reuse, 0x2 ;  /* 0x000000020d0a7836 */ /* 0x040fe20000000000 */
[C---:B------:R-:W-:Y:S02]  /*ad10*/  IADD3 R5, PT, PT, R13.reuse, 0x1, RZ ;  /* 0x000000010d057810 */ /* 0x040fe40007ffe0ff */
[----:B------:R-:W-:Y:S02]  /*ad20*/  ISETP.LT.OR P2, PT, R13, 0x1, P1 ;  /* 0x000000010d00780c */ /* 0x000fe40000f41670 */
[----:B------:R-:W-:-:S02]  /*ad30*/  ISETP.GT.AND P3, PT, R5, R14, PT ;  /* 0x0000000e0500720c */ /* 0x000fc40003f64270 */
[-C--:B------:R-:W-:Y:S02]  /*ad40*/  ISETP.GT.AND P4, PT, R11, R14.reuse, PT ;  /* 0x0000000e0b00720c */ /* 0x080fe40003f84270 */
[----:B------:R-:W-:Y:S02]  /*ad50*/  ISETP.GT.U32.OR P3, PT, R13, 0x7ffffffe, P3 ;  /* 0x7ffffffe0d00780c */ /* 0x000fe40001f64470 */
[----:B------:R-:W-:Y:S02]  /*ad60*/  IADD3 R13, PT, PT, R4, R13, RZ ;  /* 0x0000000d040d7210 */ /* 0x000fe40007ffe0ff */
[----:B------:R-:W-:Y:S02]  /*ad70*/  ISETP.LT.OR P1, PT, R11, 0x1, P4 ;  /* 0x000000010b00780c */ /* 0x000fe40002721670 */
[C---:B------:R-:W-:Y:S02]  /*ad80*/  ISETP.GT.AND P0, PT, R10.reuse, R14, PT ;  /* 0x0000000e0a00720c */ /* 0x040fe40003f04270 */
[C---:B------:R-:W-:Y:S01]  /*ad90*/  IADD3 R11, PT, PT, R13.reuse, -0x2, -R14 ;  /* 0xfffffffe0d0b7810 */ /* 0x040fe20007ffe80e */
[----:B------:R-:W-:Y:S01]  /*ada0*/  IMAD.WIDE R12, R13, 0x4, R2 ;  /* 0x000000040d0c7825 */ /* 0x000fe200078e0202 */
[----:B------:R-:W-:-:S02]  /*adb0*/  ISETP.LT.OR P0, PT, R10, 0x1, P0 ;  /* 0x000000010a00780c */ /* 0x000fc40000701670 */
[----:B------:R-:W-:Y:S01]  /*adc0*/  ISETP.NE.AND P4, PT, R15, RZ, PT ;  /* 0x000000ff0f00720c */ /* 0x000fe20003f85270 */
[----:B------:R-:W-:Y:S01]  /*add0*/  IMAD.WIDE R10, R11, 0x4, R2 ;  /* 0x000000040b0a7825 */ /* 0x000fe200078e0202 */
[----:B------:R-:W-:Y:S11]  /*ade0*/  @P2 BRA `(.L_x_928) ;  /* 0x0000000000142947 */ /* 0x000ff60003800000 */
[----:B------:R-:W5:Y:S01]  /*adf0*/  LDG.E R17, desc[UR12][R10.64] ;  /* 0x0000000c0a117981 */ /* 0x000f62000c1e1900 */
[----:B--2---:R-:W-:-:S13]  /*ae00*/  ISETP.NE.AND P2, PT, R18, 0x2, PT ;  /* 0x000000021200780c */ /* 0x004fda0003f45270 */
[----:B-----5:R-:W-:Y:S01]  /*ae10*/  @!P2 FADD R5, -R17, -RZ ;  /* 0x800000ff1105a221 */ /* 0x020fe20000000100 */
[----:B------:R-:W-:-:S05]  /*ae20*/  @P2 IMAD.MOV.U32 R5, RZ, RZ, R17 ;  /* 0x000000ffff052224 */ /* 0x000fca00078e0011 */
[----:B------:R0:W-:Y:S02]  /*ae30*/  STG.E desc[UR12][R12.64], R5 ;  /* 0x000000050c007986 */ /* 0x0001e4000c10190c */
.L_x_928:
[----:B------:R-:W-:Y:S05]  /*ae40*/  BSYNC.RECONVERGENT B1 ;  /* 0x0000000000017941 */ /* 0x000fea0003800200 */
.L_x_927:
[----:B------:R-:W-:Y:S04]  /*ae50*/  BSSY.RECONVERGENT B1, `(.L_x_929) ;  /* 0x0000006000017945 */ /* 0x000fe80003800200 */
[----:B------:R-:W-:Y:S05]  /*ae60*/  @P3 BRA `(.L_x_930) ;  /* 0x0000000000103947 */ /* 0x000fea0003800000 */
[----:B0-----:R-:W5:Y:S01]  /*ae70*/  LDG.E R5, desc[UR12][R10.64+0x4] ;  /* 0x0000040c0a057981 */ /* 0x001f62000c1e1900 */
[----:B--2---:R-:W-:-:S13]  /*ae80*/  ISETP.NE.AND P2, PT, R18, 0x2, PT ;  /* 0x000000021200780c */ /* 0x004fda0003f45270 */
[----:B-----5:R-:W-:-:S05]  /*ae90*/  @!P2 FADD R5, -R5, -RZ ;  /* 0x800000ff0505a221 */ /* 0x020fca0000000100 */
[----:B------:R1:W-:Y:S02]  /*aea0*/  STG.E desc[UR12][R12.64+0x4], R5 ;  /* 0x000004050c007986 */ /* 0x0003e4000c10190c */
.L_x_930:
[----:B------:R-:W-:Y:S05]  /*aeb0*/  BSYNC.RECONVERGENT B1 ;  /* 0x0000000000017941 */ /* 0x000fea0003800200 */
.L_x_929:
[----:B------:R-:W-:Y:S04]  /*aec0*/  BSSY.RECONVERGENT B1, `(.L_x_931) ;  /* 0x0000006000017945 */ /* 0x000fe80003800200 */
[----:B------:R-:W-:Y:S05]  /*aed0*/  @P0 BRA `(.L_x_932) ;  /* 0x0000000000100947 */ /* 0x000fea0003800000 */
[----:B01----:R-:W5:Y:S01]  /*aee0*/  LDG.E R5, desc[UR12][R10.64+0x8] ;  /* 0x0000080c0a057981 */ /* 0x003f62000c1e1900 */
[----:B--2---:R-:W-:-:S13]  /*aef0*/  ISETP.NE.AND P0, PT, R18, 0x2, PT ;  /* 0x000000021200780c */ /* 0x004fda0003f05270 */
[----:B-----5:R-:W-:-:S05]  /*af00*/  @!P0 FADD R5, -R5, -RZ ;  /* 0x800000ff05058221 */ /* 0x020fca0000000100 */
[----:B------:R0:W-:Y:S02]  /*af10*/  STG.E desc[UR12][R12.64+0x8], R5 ;  /* 0x000008050c007986 */ /* 0x0001e4000c10190c */
.L_x_932:
[----:B------:R-:W-:Y:S05]  /*af20*/  BSYNC.RECONVERGENT B1 ;  /* 0x0000000000017941 */ /* 0x000fea0003800200 */
.L_x_931:
[----:B------:R-:W-:Y:S04]  /*af30*/  BSSY.RECONVERGENT B1, `(.L_x_933) ;  /* 0x0000006000017945 */ /* 0x000fe80003800200 */
[----:B------:R-:W-:Y:S05]  /*af40*/  @P1 BRA `(.L_x_934) ;  /* 0x0000000000101947 */ /* 0x000fea0003800000 */
[----:B------:R-:W5:Y:S01]  /*af50*/  LDG.E R10, desc[UR12][R10.64+0xc] ;  /* 0x00000c0c0a0a7981 */ /* 0x000f62000c1e1900 */
[----:B--2---:R-:W-:-:S13]  /*af60*/  ISETP.NE.AND P0, PT, R18, 0x2, PT ;  /* 0x000000021200780c */ /* 0x004fda0003f05270 */
[----:B-----5:R-:W-:-:S05]  /*af70*/  @!P0 FADD R10, -R10, -RZ ;  /* 0x800000ff0a0a8221 */ /* 0x020fca0000000100 */
[----:B------:R2:W-:Y:S02]  /*af80*/  STG.E desc[UR12][R12.64+0xc], R10 ;  /* 0x00000c0a0c007986 */ /* 0x0005e4000c10190c */
.L_x_934:
[----:B------:R-:W-:Y:S05]  /*af90*/  BSYNC.RECONVERGENT B1 ;  /* 0x0000000000017941 */ /* 0x000fea0003800200 */
.L_x_933:
[----:B------:R-:W-:Y:S01]  /*afa0*/  VIADD R8, R8, 0x4 ;  /* 0x0000000408087836 */ /* 0x000fe20000000000 */
[----:B------:R-:W-:Y:S06]  /*afb0*/  @P4 BRA `(.L_x_935) ;  /* 0xfffffffc003c4947 */ /* 0x000fec000383ffff */
.L_x_926:
[----:B------:R-:W-:-:S13]  /*afc0*/  ISETP.NE.AND P0, PT, R16, RZ, PT ;  /* 0x000000ff1000720c */ /* 0x000fda0003f05270 */
[----:B------:R-:W-:Y:S05]  /*afd0*/  @!P0 BRA `(.L_x_925) ;  /* 0x0000000000708947 */ /* 0x000fea0003800000 */
[----:B------:R-:W3:Y:S01]  /*afe0*/  LDC R8, c[0x3][RZ] ;  /* 0x00c00000ff087b82 */ /* 0x000ee20000000800 */
[----:B01----:R-:W-:-:S07]  /*aff0*/  IADD3 R5, PT, PT, -R16, RZ, RZ ;  /* 0x000000ff10057210 */ /* 0x003fce0007ffe1ff */
[----:B--2---:R-:W0:Y:S08]  /*b000*/  LDC R18, c[0x0][0x380] ;  /* 0x0000e000ff127b82 */ /* 0x004e300000000800 */
[----:B------:R-:W1:Y:S02]  /*b010*/  LDC.64 R14, c[0x0][0x388] ;  /* 0x0000e200ff0e7b82 */ /* 0x000e640000000a00 */
.L_x_938:
[----:B------:R-:W-:Y:S01]  /*b020*/  IMAD.IADD R3, R9, 0x1, R0 ;  /* 0x0000000109037824 */ /* 0x000fe200078e0200 */
[----:B------:R-:W-:Y:S01]  /*b030*/  BSSY.RECONVERGENT B1, `(.L_x_936) ;  /* 0x0000014000017945 */ /* 0x000fe20003800200 */
[----:B------:R-:W-:-:S03]  /*b040*/  VIADD R5, R5, 0x1 ;  /* 0x0000000105057836 */ /* 0x000fc60000000000 */
[----:B---3--:R-:W-:Y:S02]  /*b050*/  ISETP.GT.AND P0, PT, R3, R8, PT ;  /* 0x000000080300720c */ /* 0x008fe40003f04270 */
[----:B------:R-:W-:Y:S02]  /*b060*/  ISETP.NE.AND P1, PT, R5, RZ, PT ;  /* 0x000000ff0500720c */ /* 0x000fe40003f25270 */
[----:B------:R-:W-:-:S13]  /*b070*/  ISETP.LT.OR P0, PT, R3, 0x1, P0 ;  /* 0x000000010300780c */ /* 0x000fda0000701670 */
[----:B--2---:R-:W-:Y:S05]  /*b080*/  @P0 BRA `(.L_x_937) ;  /* 0x0000000000380947 */ /* 0x004fea0003800000 */
[----:B0-----:R-:W-:Y:S02]  /*b090*/  ISETP.NE.AND P0, PT, R18, 0x2, PT ;  /* 0x000000021200780c */ /* 0x001fe40003f05270 */
[----:B------:R-:W-:-:S04]  /*b0a0*/  IADD3 R19, PT, PT, R4, R3, RZ ;  /* 0x0000000304137210 */ /* 0x000fc80007ffe0ff */
[----:B------:R-:W-:-:S07]  /*b0b0*/  IADD3 R13, PT, PT, R19, -0x2, -R8 ;  /* 0xfffffffe130d7810 */ /* 0x000fce0007ffe808 */
[----:B-1----:R-:W-:Y:S02]  /*b0c0*/  @P0 IMAD.MOV.U32 R10, RZ, RZ, R14 ;  /* 0x000000ffff0a0224 */ /* 0x002fe400078e000e */
[----:B------:R-:W-:Y:S02]  /*b0d0*/  @P0 IMAD.MOV.U32 R11, RZ, RZ, R15 ;  /* 0x000000ffff0b0224 */ /* 0x000fe400078e000f */
[----:B------:R-:W-:Y:S01]  /*b0e0*/  @P0 IMAD.WIDE R2, R13, 0x4, R10 ;  /* 0x000000040d020825 */ /* 0x000fe200078e020a */
[----:B------:R-:W-:-:S03]  /*b0f0*/  @!P0 MOV R10, R14 ;  /* 0x0000000e000a8202 */ /* 0x000fc60000000f00 */
[----:B------:R-:W-:Y:S01]  /*b100*/  @!P0 IMAD.MOV.U32 R11, RZ, RZ, R15 ;  /* 0x000000ffff0b8224 */ /* 0x000fe200078e000f */
[----:B------:R-:W2:Y:S01]  /*b110*/  @P0 LDG.E R17, desc[UR12][R2.64] ;  /* 0x0000000c02110981 */ /* 0x000ea2000c1e1900 */
[----:B------:R-:W-:-:S06]  /*b120*/  @!P0 IMAD.WIDE R12, R13, 0x4, R10 ;  /* 0x000000040d0c8825 */ /* 0x000fcc00078e020a */
[----:B------:R-:W3:Y:S01]  /*b130*/  @!P0 LDG.E R12, desc[UR12][R12.64] ;  /* 0x0000000c0c0c8981 */ /* 0x000ee2000c1e1900 */
[----:B------:R-:W-:-:S04]  /*b140*/  IMAD.WIDE R10, R19, 0x4, R10 ;  /* 0x00000004130a7825 */ /* 0x000fc800078e020a */
[----:B---3--:R-:W-:-:S05]  /*b150*/  @!P0 FADD R17, -R12, -RZ ;  /* 0x800000ff0c118221 */ /* 0x008fca0000000100 */
[----:B--2---:R2:W-:Y:S02]  /*b160*/  STG.E desc[UR12][R10.64], R17 ;  /* 0x000000110a007986 */ /* 0x0045e4000c10190c */
.L_x_937:
[----:B------:R-:W-:Y:S05]  /*b170*/  BSYNC.RECONVERGENT B1 ;  /* 0x0000000000017941 */ /* 0x000fea0003800200 */
.L_x_936:
[----:B------:R-:W-:Y:S01]  /*b180*/  VIADD R0, R0, 0x1 ;  /* 0x0000000100007836 */ /* 0x000fe20000000000 */
[----:B------:R-:W-:Y:S06]  /*b190*/  @P1 BRA `(.L_x_938) ;  /* 0xfffffffc00a01947 */ /* 0x000fec000383ffff */
.L_x_925:
[----:B------:R-:W5:Y:S01]  /*b1a0*/  LDC R8, c[0x3][RZ] ;  /* 0x00c00000ff087b82 */ /* 0x000f620000000800 */
[----:B------:R-:W-:-:S05]  /*b1b0*/  IMAD R9, R6, R7, RZ ;  /* 0x0000000706097224 */ /* 0x000fca00078e02ff */
[----:B------:R-:W-:Y:S02]  /*b1c0*/  IADD3 R7, PT, PT, R6, R9, RZ ;  /* 0x0000000906077210 */ /* 0x000fe40007ffe0ff */
[----:B-----5:R-:W-:-:S13]  /*b1d0*/  ISETP.NE.AND P0, PT, R8, -0x1, PT ;  /* 0xffffffff0800780c */ /* 0x020fda0003f05270 */
[----:B------:R-:W-:Y:S05]  /*b1e0*/  @P0 BRA `(.L_x_939) ;  /* 0x00000000001c0947 */ /* 0x000fea0003800000 */
[----:B------:R-:W5:Y:S02]  /*b1f0*/  LDC.64 R2, c[0x0][0x388] ;  /* 0x0000e200ff027b82 */ /* 0x000f640000000a00 */
[----:B-----5:R-:W-:-:S05]  /*b200*/  IMAD.WIDE.U32 R2, R7, 0x4, R2 ;  /* 0x0000000407027825 */ /* 0x020fca00078e0002 */
[----:B------:R-:W5:Y:S02]  /*b210*/  LDG.E R0, desc[UR12][R2.64+0x4] ;  /* 0x0000040c02007981 */ /* 0x000f64000c1e1900 */
[----:B-----5:R-:W-:-:S04]  /*b220*/  FADD R0, R0, R0 ;  /* 0x0000000000007221 */ /* 0x020fc80000000000 */
[----:B01----:R-:W-:-:S05]  /*b230*/  FMUL R5, R0, 0.5 ;  /* 0x3f00000000057820 */ /* 0x003fca0000400000 */
[----:B------:R-:W-:Y:S01]  /*b240*/  STG.E desc[UR12][R2.64], R5 ;  /* 0x0000000502007986 */ /* 0x000fe2000c10190c */
[----:B------:R-:W-:Y:S05]  /*b250*/  EXIT ;  /* 0x000000000000794d */ /* 0x000fea0003800000 */
.L_x_939:
[----:B01----:R-:W0:Y:S01]  /*b260*/  LDC.64 R4, c[0x0][0x388] ;  /* 0x0000e200ff047b82 */ /* 0x003e220000000a00 */
[--C-:B------:R-:W-:Y:S01]  /*b270*/  IMAD.IADD R3, R9, 0x1, R8.reuse ;  /* 0x0000000109037824 */ /* 0x100fe200078e0208 */
[----:B------:R-:W-:-:S06]  /*b280*/  IADD3 R7, PT, PT, R7, -0x2, -R8 ;  /* 0xfffffffe07077810 */ /* 0x000fcc0007ffe808 */
[----:B--2---:R-:W1:Y:S01]  /*b290*/  LDC.64 R10, c[0x0][0x388] ;  /* 0x0000e200ff0a7b82 */ /* 0x004e620000000a00 */
        /* <DEDUP_REMOVED lines=13> */
.L_x_910:
[----:B------:R-:W-:-:S13]  /*b370*/  ISETP.NE.AND P1, PT, R5, RZ, PT ;  /* 0x000000ff0500720c */ /* 0x000fda0003f25270 */
        /* <DEDUP_REMOVED lines=8> */
[----:B------:R-:W-:-:S11]  /*b400*/  UMOV UR4, URZ ;  /* 0x000000ff00047c82 */ /* 0x000fd60008000000 */
[----:B------:R-:W-:Y:S05]  /*b410*/  @!P0 BRA `(.L_x_943) ;  /* 0x0000000c00d08947 */ /* 0x000fea0003800000 */
[----:B------:R-:W0:Y:S01]  /*b420*/  LDC.64 R2, c[0x0][0x388] ;  /* 0x0000e200ff027b82 */ /* 0x000e220000000a00 */
[----:B------:R-:W-:Y:S01]  /*b430*/  ULOP3.LUT UR4, UR9, 0xfffffffc, URZ, 0xc0, !UPT ;  /* 0xfffffffc09047892 */ /* 0x000fe2000f8ec0ff */
[----:B------:R-:W-:Y:S01]  /*b440*/  IMAD.MOV.U32 R8, RZ, RZ, RZ ;  /* 0x000000ffff087224 */ /* 0x000fe200078e00ff */
[----:B------:R-:W0:Y:S02]  /*b450*/  LDCU UR14, c[0x3][URZ] ;  /* 0x00c00000ff0e77ac */ /* 0x000e240008000800 */
[----:B------:R-:W-:-:S04]  /*b460*/  UIADD3 UR5, UPT, UPT, -UR4, URZ, URZ ;  /* 0x000000ff04057290 */ /* 0x000fc8000fffe1ff */
[----:B------:R-:W-:-:S09]  /*b470*/  UISETP.GE.AND UP0, UPT, UR5, URZ, UPT ;  /* 0x000000ff0500728c */ /* 0x000fd2000bf06270 */
[----:B------:R-:W-:Y:S05]  /*b480*/  BRA.U UP0, `(.L_x_944) ;  /* 0x0000000d002c7547 */ /* 0x000fea000b800000 */
[----:B------:R-:W-:Y:S02]  /*b490*/  UIADD3 UR11, UPT, UPT, -UR5, URZ, URZ ;  /* 0x000000ff050b7290 */ /* 0x000fe4000fffe1ff */
[----:B------:R-:W-:Y:S02]  /*b4a0*/  UPLOP3.LUT UP0, UPT, UPT, UPT, UPT, 0x80, 0x8 ;  /* 0x000000000008789c */ /* 0x000fe40003f0f070 */
[----:B------:R-:W-:-:S09]  /*b4b0*/  UISETP.GT.AND UP1, UPT, UR11, 0xc, UPT ;  /* 0x0000000c0b00788c */ /* 0x000fd2000bf24270 */
[----:B------:R-:W-:Y:S05]  /*b4c0*/  BRA.U !UP1, `(.L_x_945) ;  /* 0x0000000509fc7547 */ /* 0x000fea000b800000 */
[----:B------:R-:W0:Y:S01]  /*b4d0*/  LDC.64 R10, c[0x0][0x388] ;  /* 0x0000e200ff0a7b82 */ /* 0x000e220000000a00 */
[----:B------:R-:W0:Y:S01]  /*b4e0*/  LDCU UR11, c[0x3][URZ] ;  /* 0x00c00000ff0b77ac */ /* 0x000e220008000800 */
[----:B------:R-:W-:-:S11]  /*b4f0*/  UPLOP3.LUT UP0, UPT, UPT, UPT, UPT, 0x40, 0x4 ;  /* 0x000000000004789c */ /* 0x000fd60003f0e870 */
.L_x_946:
[----:B0-----:R-:W-:-:S04]  /*b500*/  IADD3 R5, PT, PT, R9, R8, RZ ;  /* 0x0000000809057210 */ /* 0x001fc80007ffe0ff */
[----:B0-----:R-:W-:Y:S01]  /*b510*/  ISETP.GT.AND P0, PT, R5, UR11, PT ;  /* 0x0000000b05007c0c */ /* 0x001fe2000bf04270 */
[----:B--2---:R-:W-:-:S03]  /*b520*/  IMAD.IADD R19, R7, 0x1, R5 ;  /* 0x0000000107137824 */ /* 0x004fc600078e0205 */
[----:B------:R-:W-:Y:S01]  /*b530*/  ISETP.LT.OR P0, PT, R5, 0x1, P0 ;  /* 0x000000010500780c */ /* 0x000fe20000701670 */
[----:B------:R-:W-:-:S12]  /*b540*/  IMAD.WIDE R18, R19, 0x4, R10 ;  /* 0x0000000413127825 */ /* 0x000fd800078e020a */
        /* <DEDUP_REMOVED lines=8> */
[----:B-1--4-:R-:W-:Y:S01]  /*b5d0*/  IADD3 R23, PT, PT, R5, 0x2, RZ ;  /* 0x0000000205177810 */ /* 0x012fe20007ffe0ff */
[----:B------:R-:W-:-:S03]  /*b5e0*/  @!P1 IMAD.WIDE.U32 R14, R15, 0x4, R10 ;  /* 0x000000040f0e9825 */ /* 0x000fc600078e000a */
[----:B------:R-:W-:-:S04]  /*b5f0*/  ISETP.GT.AND P0, PT, R23, UR11, PT ;  /* 0x0000000b17007c0c */ /* 0x000fc8000bf04270 */
[----:B------:R-:W-:Y:S01]  /*b600*/  ISETP.LT.OR P0, PT, R23, 0x1, P0 ;  /* 0x000000011700780c */ /* 0x000fe20000701670 */
[----:B------:R-:W-:Y:S02]  /*b610*/  VIADD R25, R5, 0x3 ;  /* 0x0000000305197836 */ /* 0x000fe40000000000 */
[----:B--2---:R-:W-:-:S05]  /*b620*/  @!P1 FADD R21, -R16, -RZ ;  /* 0x800000ff10159221 */ /* 0x004fca0000000100 */
[----:B------:R1:W-:Y:S05]  /*b630*/  @!P1 STG.E desc[UR12][R14.64], R21 ;  /* 0x000000150e009986 */ /* 0x0003ea000c10190c */
[----:B------:R-:W2:Y:S01]  /*b640*/  @!P0 LDG.E R20, desc[UR12][R18.64+0x8] ;  /* 0x0000080c12148981 */ /* 0x000ea2000c1e1900 */
[----:B------:R-:W-:Y:S01]  /*b650*/  ISETP.GT.AND P1, PT, R25, UR11, PT ;  /* 0x0000000b19007c0c */ /* 0x000fe2000bf24270 */
[----:B0-----:R-:W-:-:S03]  /*b660*/  @!P0 IMAD.WIDE.U32 R16, R23, 0x4, R10 ;  /* 0x0000000417108825 */ /* 0x001fc600078e000a */
[----:B------:R-:W-:Y:S02]  /*b670*/  ISETP.LT.OR P1, PT, R25, 0x1, P1 ;  /* 0x000000011900780c */ /* 0x000fe40000f21670 */
[----:B------:R-:W-:Y:S01]  /*b680*/  IADD3 R22, PT, PT, R9, 0x4, R8 ;  /* 0x0000000409167810 */ /* 0x000fe20007ffe008 */
[----:B--2---:R-:W-:-:S05]  /*b690*/  @!P0 FADD R23, -R20, -RZ ;  /* 0x800000ff14178221 */ /* 0x004fca0000000100 */
[----:B------:R0:W-:Y:S05]  /*b6a0*/  @!P0 STG.E desc[UR12][R16.64], R23 ;  /* 0x0000001710008986 */ /* 0x0001ea000c10190c */
[----:B------:R-:W2:Y:S01]  /*b6b0*/  @!P1 LDG.E R12, desc[UR12][R18.64+0xc] ;  /* 0x00000c0c120c9981 */ /* 0x000ea2000c1e1900 */
[C---:B------:R-:W-:Y:S01]  /*b6c0*/  ISETP.GT.AND P0, PT, R22.reuse, UR11, PT ;  /* 0x0000000b16007c0c */ /* 0x040fe2000bf04270 */
[----:B------:R-:W-:Y:S02]  /*b6d0*/  IMAD.IADD R13, R7, 0x1, R22 ;  /* 0x00000001070d7824 */ /* 0x000fe400078e0216 */
[----:B-1----:R-:W-:Y:S01]  /*b6e0*/  @!P1 IMAD.WIDE.U32 R14, R25, 0x4, R10 ;  /* 0x00000004190e9825 */ /* 0x002fe200078e000a */
[----:B------:R-:W-:-:S02]  /*b6f0*/  ISETP.LT.OR P0, PT, R22, 0x1, P0 ;  /* 0x000000011600780c */ /* 0x000fc40000701670 */
[----:B0-----:R-:W-:Y:S01]  /*b700*/  IADD3 R23, PT, PT, R5, 0x5, RZ ;  /* 0x0000000505177810 */ /* 0x001fe20007ffe0ff */
[----:B--2---:R-:W-:Y:S01]  /*b710*/  @!P1 FADD R21, -R12, -RZ ;  /* 0x800000ff0c159221 */ /* 0x004fe20000000100 */
[----:B------:R-:W-:-:S04]  /*b720*/  IMAD.WIDE R12, R13, 0x4, R10 ;  /* 0x000000040d0c7825 */ /* 0x000fc800078e020a */
[----:B------:R0:W-:Y:S05]  /*b730*/  @!P1 STG.E desc[UR12][R14.64], R21 ;  /* 0x000000150e009986 */ /* 0x0001ea000c10190c */
[----:B------:R-:W2:Y:S01]  /*b740*/  @!P0 LDG.E R20, desc[UR12][R12.64] ;  /* 0x0000000c0c148981 */ /* 0x000ea2000c1e1900 */
[----:B------:R-:W-:Y:S01]  /*b750*/  ISETP.GT.AND P1, PT, R23, UR11, PT ;  /* 0x0000000b17007c0c */ /* 0x000fe2000bf24270 */
[----:B------:R-:W-:-:S03]  /*b760*/  @!P0 IMAD.WIDE.U32 R16, R22, 0x4, R10 ;  /* 0x0000000416108825 */ /* 0x000fc600078e000a */
[----:B------:R-:W-:Y:S01]  /*b770*/  ISETP.GT.U32.OR P1, PT, R22, 0x7ffffffe, P1 ;  /* 0x7ffffffe1600780c */ /* 0x000fe20000f24470 */
[----:B------:R-:W-:Y:S02]  /*b780*/  VIADD R25, R5, 0x6 ;  /* 0x0000000605197836 */ /* 0x000fe40000000000 */
[----:B--2---:R-:W-:-:S05]  /*b790*/  @!P0 FADD R19, -R20, -RZ ;  /* 0x800000ff14138221 */ /* 0x004fca0000000100 */
[----:B------:R1:W-:Y:S05]  /*b7a0*/  @!P0 STG.E desc[UR12][R16.64], R19 ;  /* 0x0000001310008986 */ /* 0x0003ea000c10190c */
[----:B------:R-:W2:Y:S01]  /*b7b0*/  @!P1 LDG.E R18, desc[UR12][R12.64+0x4] ;  /* 0x0000040c0c129981 */ /* 0x000ea2000c1e1900 */
[----:B------:R-:W-:Y:S01]  /*b7c0*/  ISETP.GT.AND P0, PT, R25, UR11, PT ;  /* 0x0000000b19007c0c */ /* 0x000fe2000bf04270 */
[----:B0-----:R-:W-:-:S03]  /*b7d0*/  @!P1 IMAD.WIDE.U32 R14, R23, 0x4, R10 ;  /* 0x00000004170e9825 */ /* 0x001fc600078e000a */
[----:B------:R-:W-:Y:S01]  /*b7e0*/  ISETP.LT.OR P0, PT, R25, 0x1, P0 ;  /* 0x000000011900780c */ /* 0x000fe20000701670 */
[----:B------:R-:W-:Y:S02]  /*b7f0*/  VIADD R27, R5, 0x7 ;  /* 0x00000007051b7836 */ /* 0x000fe40000000000 */
[----:B--2---:R-:W-:-:S05]  /*b800*/  @!P1 FADD R21, -R18, -RZ ;  /* 0x800000ff12159221 */ /* 0x004fca0000000100 */
[----:B------:R0:W-:Y:S05]  /*b810*/  @!P1 STG.E desc[UR12][R14.64], R21 ;  /* 0x000000150e009986 */ /* 0x0001ea000c10190c */
[----:B------:R-:W2:Y:S01]  /*b820*/  @!P0 LDG.E R18, desc[UR12][R12.64+0x8] ;  /* 0x0000080c0c128981 */ /* 0x000ea2000c1e1900 */
[----:B------:R-:W-:Y:S01]  /*b830*/  ISETP.GT.AND P1, PT, R27, UR11, PT ;  /* 0x0000000b1b007c0c */ /* 0x000fe2000bf24270 */
[----:B-1----:R-:W-:-:S03]  /*b840*/  @!P0 IMAD.WIDE.U32 R16, R25, 0x4, R10 ;  /* 0x0000000419108825 */ /* 0x002fc600078e000a */
[----:B------:R-:W-:Y:S02]  /*b850*/  ISETP.LT.OR P1, PT, R27, 0x1, P1 ;  /* 0x000000011b00780c */ /* 0x000fe40000f21670 */
[----:B------:R-:W-:Y:S01]  /*b860*/  IADD3 R22, PT, PT, R9, 0x8, R8 ;  /* 0x0000000809167810 */ /* 0x000fe20007ffe008 */
[----:B--2---:R-:W-:-:S05]  /*b870*/  @!P0 FADD R23, -R18, -RZ ;  /* 0x800000ff12178221 */ /* 0x004fca0000000100 */
[----:B------:R1:W-:Y:S05]  /*b880*/  @!P0 STG.E desc[UR12][R16.64], R23 ;  /* 0x0000001710008986 */ /* 0x0003ea000c10190c */
[----:B------:R-:W2:Y:S01]  /*b890*/  @!P1 LDG.E R20, desc[UR12][R12.64+0xc] ;  /* 0x00000c0c0c149981 */ /* 0x000ea2000c1e1900 */
[C---:B------:R-:W-:Y:S01]  /*b8a0*/  ISETP.GT.AND P0, PT, R22.reuse, UR11, PT ;  /* 0x0000000b16007c0c */ /* 0x040fe2000bf04270 */
[----:B------:R-:W-:Y:S01]  /*b8b0*/  @!P1 IMAD.WIDE.U32 R18, R27, 0x4, R10 ;  /* 0x000000041b129825 */ /* 0x000fe200078e000a */
[----:B0-----:R-:W-:Y:S02]  /*b8c0*/  IADD3 R15, PT, PT, R7, R22, RZ ;  /* 0x00000016070f7210 */ /* 0x001fe40007ffe0ff */
[----:B------:R-:W-:-:S03]  /*b8d0*/  ISETP.LT.OR P0, PT, R22, 0x1, P0 ;  /* 0x000000011600780c */ /* 0x000fc60000701670 */
[----:B------:R-:W-:-:S04]  /*b8e0*/  IMAD.WIDE R14, R15, 0x4, R10 ;  /* 0x000000040f0e7825 */ /* 0x000fc800078e020a */
[----:B--2---:R-:W-:-:S05]  /*b8f0*/  @!P1 FADD R21, -R20, -RZ ;  /* 0x800000ff14159221 */ /* 0x004fca0000000100 */
[----:B------:R0:W-:Y:S04]  /*b900*/  @!P1 STG.E desc[UR12][R18.64], R21 ;  /* 0x0000001512009986 */ /* 0x0001e8000c10190c */
[----:B------:R-:W2:Y:S01]  /*b910*/  @!P0 LDG.E R20, desc[UR12][R14.64] ;  /* 0x0000000c0e148981 */ /* 0x000ea2000c1e1900 */
[----:B-1----:R-:W-:Y:S02]  /*b920*/  VIADD R17, R5, 0x9 ;  /* 0x0000000905117836 */ /* 0x002fe40000000000 */
[----:B------:R-:W-:-:S03]  /*b930*/  @!P0 IMAD.WIDE.U32 R12, R22, 0x4, R10 ;  /* 0x00000004160c8825 */ /* 0x000fc600078e000a */
[----:B------:R-:W-:-:S04]  /*b940*/  ISETP.GT.AND P1, PT, R17, UR11, PT ;  /* 0x0000000b11007c0c */ /* 0x000fc8000bf24270 */
[----:B------:R-:W-:Y:S01]  /*b950*/  ISETP.GT.U32.OR P1, PT, R22, 0x7ffffffe, P1 ;  /* 0x7ffffffe1600780c */ /* 0x000fe20000f24470 */
[----:B--2---:R-:W-:-:S05]  /*b960*/  @!P0 FADD R23, -R20, -RZ ;  /* 0x800000ff14178221 */ /* 0x004fca0000000100 */
[----:B------:R1:W-:Y:S07]  /*b970*/  @!P0 STG.E desc[UR12][R12.64], R23 ;  /* 0x000000170c008986 */ /* 0x0003ee000c10190c */
[----:B------:R-:W0:Y:S01]  /*b980*/  @!P1 LDG.E R20, desc[UR12][R14.64+0x4] ;  /* 0x0000040c0e149981 */ /* 0x000e22000c1e1900 */
[----:B------:R-:W-:Y:S02]  /*b990*/  VIADD R25, R5, 0xa ;  /* 0x0000000a05197836 */ /* 0x000fe40000000000 */
[----:B------:R-:W-:-:S03]  /*b9a0*/  @!P1 IMAD.WIDE.U32 R16, R17, 0x4, R10 ;  /* 0x0000000411109825 */ /* 0x000fc600078e000a */
[----:B------:R-:W-:-:S04]  /*b9b0*/  ISETP.GT.AND P0, PT, R25, UR11, PT ;  /* 0x0000000b19007c0c */ /* 0x000fc8000bf04270 */
[----:B------:R-:W-:Y:S01]  /*b9c0*/  ISETP.LT.OR P0, PT, R25, 0x1, P0 ;  /* 0x000000011900780c */ /* 0x000fe20000701670 */
[----:B0-----:R-:W-:-:S05]  /*b9d0*/  @!P1 FADD R21, -R20, -RZ ;  /* 0x800000ff14159221 */ /* 0x001fca0000000100 */
[----:B------:R0:W-:Y:S07]  /*b9e0*/  @!P1 STG.E desc[UR12][R16.64], R21 ;  /* 0x0000001510009986 */ /* 0x0001ee000c10190c */
[----:B------:R-:W1:Y:S01]  /*b9f0*/  @!P0 LDG.E R20, desc[UR12][R14.64+0x8] ;  /* 0x0000080c0e148981 */ /* 0x000e62000c1e1900 */
[----:B------:R-:W-:Y:S01]  /*ba00*/  IADD3 R27, PT, PT, R5, 0xb, RZ ;  /* 0x0000000b051b7810 */ /* 0x000fe20007ffe0ff */
[----:B------:R-:W-:-:S03]  /*ba10*/  @!P0 IMAD.WIDE.U32 R18, R25, 0x4, R10 ;  /* 0x0000000419128825 */ /* 0x000fc600078e000a */
[----:B------:R-:W-:-:S04]  /*ba20*/  ISETP.GT.AND P1, PT, R27, UR11, PT ;  /* 0x0000000b1b007c0c */ /* 0x000fc8000bf24270 */
[----:B------:R-:W-:Y:S01]  /*ba30*/  ISETP.LT.OR P1, PT, R27, 0x1, P1 ;  /* 0x000000011b00780c */ /* 0x000fe20000f21670 */
[----:B-1----:R-:W-:-:S05]  /*ba40*/  @!P0 FADD R23, -R20, -RZ ;  /* 0x800000ff14178221 */ /* 0x002fca0000000100 */
[----:B------:R1:W-:Y:S07]  /*ba50*/  @!P0 STG.E desc[UR12][R18.64], R23 ;  /* 0x0000001712008986 */ /* 0x0003ee000c10190c */
[----:B------:R-:W2:Y:S01]  /*ba60*/  @!P1 LDG.E R12, desc[UR12][R14.64+0xc] ;  /* 0x00000c0c0e0c9981 */ /* 0x000ea2000c1e1900 */
[----:B------:R-:W-:Y:S01]  /*ba70*/  IADD3 R22, PT, PT, R9, 0xc, R8 ;  /* 0x0000000c09167810 */ /* 0x000fe20007ffe008 */
[----:B0-----:R-:W-:-:S03]  /*ba80*/  @!P1 IMAD.WIDE.U32 R16, R27, 0x4, R10 ;  /* 0x000000041b109825 */ /* 0x001fc600078e000a */
[----:B------:R-:W-:Y:S01]  /*ba90*/  ISETP.GT.AND P0, PT, R22, UR11, PT ;  /* 0x0000000b16007c0c */ /* 0x000fe2000bf04270 */
[----:B------:R-:W-:-:S03]  /*baa0*/  IMAD.IADD R13, R7, 0x1, R22 ;  /* 0x00000001070d7824 */ /* 0x000fc600078e0216 */
[----:B------:R-:W-:Y:S01]  /*bab0*/  ISETP.LT.OR P0, PT, R22, 0x1, P0 ;  /* 0x000000011600780c */ /* 0x000fe20000701670 */
[----:B-1----:R-:W-:Y:S02]  /*bac0*/  VIADD R23, R5, 0xd ;  /* 0x0000000d05177836 */ /* 0x002fe40000000000 */
[----:B--2---:R-:W-:Y:S01]  /*bad0*/  @!P1 FADD R21, -R12, -RZ ;  /* 0x800000ff0c159221 */ /* 0x004fe20000000100 */
[----:B------:R-:W-:-:S04]  /*bae0*/  IMAD.WIDE R12, R13, 0x4, R10 ;  /* 0x000000040d0c7825 */ /* 0x000fc800078e020a */
[----:B------:R0:W-:Y:S05]  /*baf0*/  @!P1 STG.E desc[UR12][R16.64], R21 ;  /* 0x0000001510009986 */ /* 0x0001ea000c10190c */
[----:B------:R-:W2:Y:S01]  /*bb00*/  @!P0 LDG.E R20, desc[UR12][R12.64] ;  /* 0x0000000c0c148981 */ /* 0x000ea2000c1e1900 */
[----:B------:R-:W-:Y:S01]  /*bb10*/  ISETP.GT.AND P1, PT, R23, UR11, PT ;  /* 0x0000000b17007c0c */ /* 0x000fe2000bf24270 */
[----:B------:R-:W-:-:S03]  /*bb20*/  @!P0 IMAD.WIDE.U32 R14, R22, 0x4, R10 ;  /* 0x00000004160e8825 */ /* 0x000fc600078e000a */
[----:B------:R-:W-:Y:S02]  /*bb30*/  ISETP.GT.U32.OR P1, PT, R22, 0x7ffffffe, P1 ;  /* 0x7ffffffe1600780c */ /* 0x000fe40000f24470 */
[----:B------:R-:W-:Y:S01]  /*bb40*/  IADD3 R25, PT, PT, R5, 0xe, RZ ;  /* 0x0000000e05197810 */ /* 0x000fe20007ffe0ff */
        /* <DEDUP_REMOVED lines=12> */
[----:B------:R-:W-:Y:S01]  /*bc10*/  ISETP.LT.OR P1, PT, R27, 0x1, P1 ;  /* 0x000000011b00780c */ /* 0x000fe20000f21670 */
[----:B--2---:R-:W-:-:S05]  /*bc20*/  @!P0 FADD R23, -R18, -RZ ;  /* 0x800000ff12178221 */ /* 0x004fca0000000100 */
[----:B------:R0:W-:Y:S07]  /*bc30*/  @!P0 STG.E desc[UR12][R14.64], R23 ;  /* 0x000000170e008986 */ /* 0x0001ee000c10190c */
[----:B------:R-:W2:Y:S01]  /*bc40*/  @!P1 LDG.E R5, desc[UR12][R12.64+0xc] ;  /* 0x00000c0c0c059981 */ /* 0x000ea2000c1e1900 */
[----:B------:R-:W-:Y:S01]  /*bc50*/  @!P1 IMAD.WIDE.U32 R18, R27, 0x4, R10 ;  /* 0x000000041b129825 */ /* 0x000fe200078e000a */
[----:B------:R-:W-:-:S03]  /*bc60*/  UIADD3 UR5, UPT, UPT, UR5, 0x10, URZ ;  /* 0x0000001005057890 */ /* 0x000fc6000fffe0ff */
[----:B------:R-:W-:Y:S01]  /*bc70*/  VIADD R8, R8, 0x10 ;  /* 0x0000001008087836 */ /* 0x000fe20000000000 */
[----:B------:R-:W-:Y:S01]  /*bc80*/  UISETP.GE.AND UP1, UPT, UR5, -0xc, UPT ;  /* 0xfffffff40500788c */ /* 0x000fe2000bf26270 */
[----:B--2---:R-:W-:-:S05]  /*bc90*/  @!P1 FADD R5, -R5, -RZ ;  /* 0x800000ff05059221 */ /* 0x004fca0000000100 */
[----:B------:R0:W-:Y:S03]  /*bca0*/  @!P1 STG.E desc[UR12][R18.64], R5 ;  /* 0x0000000512009986 */ /* 0x0001e6000c10190c */
[----:B------:R-:W-:Y:S05]  /*bcb0*/  BRA.U !UP1, `(.L_x_946) ;  /* 0xfffffff909107547 */ /* 0x000fea000b83ffff */
.L_x_945:
[----:B------:R-:W-:-:S04]  /*bcc0*/  UIADD3 UR11, UPT, UPT, -UR5, URZ, URZ ;  /* 0x000000ff050b7290 */ /* 0x000fc8000fffe1ff */
[----:B------:R-:W-:-:S09]  /*bcd0*/  UISETP.GT.AND UP1, UPT, UR11, 0x4, UPT ;  /* 0x000000040b00788c */ /* 0x000fd2000bf24270 */
[----:B------:R-:W-:Y:S05]  /*bce0*/  BRA.U !UP1, `(.L_x_947) ;  /* 0x00000005090c7547 */ /* 0x000fea000b800000 */
[----:B------:R-:W5:Y:S01]  /*bcf0*/  LDCU UR11, c[0x3][URZ] ;  /* 0x00c00000ff0b77ac */ /* 0x000f620008000800 */
[----:B------:R-:W1:Y:S01]  /*bd00*/  LDC.64 R10, c[0x0][0x388] ;  /* 0x0000e200ff0a7b82 */ /* 0x000e620000000a00 */
[----:B0-----:R-:W-:-:S05]  /*bd10*/  IADD3 R16, PT, PT, R9, R8, RZ ;  /* 0x0000000809107210 */ /* 0x001fca0007ffe0ff */
[----:B--2---:R-:W-:Y:S01]  /*bd20*/  IMAD.IADD R19, R7, 0x1, R16 ;  /* 0x0000000107137824 */ /* 0x004fe200078e0210 */
[----:B-----5:R-:W-:-:S04]  /*bd30*/  ISETP.GT.AND P0, PT, R16, UR11, PT ;  /* 0x0000000b10007c0c */ /* 0x020fc8000bf04270 */
[----:B------:R-:W-:Y:S01]  /*bd40*/  ISETP.LT.OR P0, PT, R16, 0x1, P0 ;  /* 0x000000011000780c */ /* 0x000fe20000701670 */
[----:B-1----:R-:W-:-:S12]  /*bd50*/  IMAD.WIDE R18, R19, 0x4, R10 ;  /* 0x0000000413127825 */ /* 0x002fd800078e020a */
        /* <DEDUP_REMOVED lines=8> */
[----:B----4-:R-:W-:Y:S01]  /*bde0*/  IADD3 R23, PT, PT, R16, 0x2, RZ ;  /* 0x0000000210177810 */ /* 0x010fe20007ffe0ff */
        /* <DEDUP_REMOVED lines=14> */
[----:B------:R-:W-:Y:S01]  /*bed0*/  IADD3 R20, PT, PT, R9, R8, RZ ;  /* 0x0000000809147210 */ /* 0x000fe20007ffe0ff */
[----:B-1----:R-:W-:-:S03]  /*bee0*/  @!P1 IMAD.WIDE.U32 R14, R25, 0x4, R10 ;  /* 0x00000004190e9825 */ /* 0x002fc600078e000a */
[----:B------:R-:W-:Y:S01]  /*bef0*/  ISETP.GT.AND P0, PT, R20, UR11, PT ;  /* 0x0000000b14007c0c */ /* 0x000fe2000bf04270 */
[----:B------:R-:W-:-:S03]  /*bf00*/  IMAD.IADD R13, R7, 0x1, R20 ;  /* 0x00000001070d7824 */ /* 0x000fc600078e0214 */
[----:B------:R-:W-:Y:S01]  /*bf10*/  ISETP.LT.OR P0, PT, R20, 0x1, P0 ;  /* 0x000000011400780c */ /* 0x000fe20000701670 */
[----:B------:R-:W-:-:S04]  /*bf20*/  IMAD.WIDE R12, R13, 0x4, R10 ;  /* 0x000000040d0c7825 */ /* 0x000fc800078e020a */
[----:B--2---:R-:W-:-:S05]  /*bf30*/  @!P1 FADD R21, -R5, -RZ ;  /* 0x800000ff05159221 */ /* 0x004fca0000000100 */
[----:B------:R1:W-:Y:S04]  /*bf40*/  @!P1 STG.E desc[UR12][R14.64], R21 ;  /* 0x000000150e009986 */ /* 0x0003e8000c10190c */
[----:B------:R-:W2:Y:S01]  /*bf50*/  @!P0 LDG.E R5, desc[UR12][R12.64] ;  /* 0x0000000c0c058981 */ /* 0x000ea2000c1e1900 */
[C---:B0-----:R-:W-:Y:S02]  /*bf60*/  VIADD R23, R20.reuse, 0x1 ;  /* 0x0000000114177836 */ /* 0x041fe40000000000 */
[----:B------:R-:W-:-:S03]  /*bf70*/  @!P0 IMAD.WIDE.U32 R16, R20, 0x4, R10 ;  /* 0x0000000414108825 */ /* 0x000fc600078e000a */
[----:B------:R-:W-:-:S04]  /*bf80*/  ISETP.GT.AND P1, PT, R23, UR11, PT ;  /* 0x0000000b17007c0c */ /* 0x000fc8000bf24270 */
[----:B------:R-:W-:Y:S01]  /*bf90*/  ISETP.GT.U32.OR P1, PT, R20, 0x7ffffffe, P1 ;  /* 0x7ffffffe1400780c */ /* 0x000fe20000f24470 */
[----:B--2---:R-:W-:-:S05]  /*bfa0*/  @!P0 FADD R19, -R5, -RZ ;  /* 0x800000ff05138221 */ /* 0x004fca0000000100 */
[----:B------:R0:W-:Y:S07]  /*bfb0*/  @!P0 STG.E desc[UR12][R16.64], R19 ;  /* 0x0000001310008986 */ /* 0x0001ee000c10190c */
[----:B------:R-:W2:Y:S01]  /*bfc0*/  @!P1 LDG.E R5, desc[UR12][R12.64+0x4] ;  /* 0x0000040c0c059981 */ /* 0x000ea2000c1e1900 */
[----:B------:R-:W-:Y:S01]  /*bfd0*/  IADD3 R25, PT, PT, R20, 0x2, RZ ;  /* 0x0000000214197810 */ /* 0x000fe20007ffe0ff */
[----:B-1----:R-:W-:-:S03]  /*bfe0*/  @!P1 IMAD.WIDE.U32 R14, R23, 0x4, R10 ;  /* 0x00000004170e9825 */ /* 0x002fc600078e000a */
        /* <DEDUP_REMOVED lines=12> */
[----:B------:R-:W-:Y:S01]  /*c0b0*/  @!P1 IMAD.WIDE.U32 R10, R23, 0x4, R10 ;  /* 0x00000004170a9825 */ /* 0x000fe200078e000a */
[----:B------:R-:W-:Y:S02]  /*c0c0*/  UIADD3 UR5, UPT, UPT, UR5, 0x4, URZ ;  /* 0x0000000405057890 */ /* 0x000fe4000fffe0ff */
[----:B------:R-:W-:Y:S01]  /*c0d0*/  UPLOP3.LUT UP0, UPT, UPT, UPT, UPT, 0x40, 0x4 ;  /* 0x000000000004789c */ /* 0x000fe20003f0e870 */
[----:B------:R-:W-:Y:S01]  /*c0e0*/  VIADD R8, R8, 0x4 ;  /* 0x0000000408087836 */ /* 0x000fe20000000000 */
[----:B------:R-:W-:Y:S01]  /*c0f0*/  UIADD3 UR5, UPT, UPT, UR5, 0x4, URZ ;  /* 0x0000000405057890 */ /* 0x000fe2000fffe0ff */
[----:B--2---:R-:W-:-:S05]  /*c100*/  @!P1 FADD R5, -R5, -RZ ;  /* 0x800000ff05059221 */ /* 0x004fca0000000100 */
[----:B------:R1:W-:Y:S06]  /*c110*/  @!P1 STG.E desc[UR12][R10.64], R5 ;  /* 0x000000050a009986 */ /* 0x0003ec000c10190c */
.L_x_947:
[----:B------:R-:W-:-:S09]  /*c120*/  UISETP.NE.OR UP0, UPT, UR5, URZ, UP0 ;  /* 0x000000ff0500728c */ /* 0x000fd20008705670 */
[----:B------:R-:W-:Y:S05]  /*c130*/  BRA.U !UP0, `(.L_x_943) ;  /* 0x0000000108887547 */ /* 0x000fea000b800000 */
.L_x_944:
[----:B01----:R-:W-:-:S04]  /*c140*/  IADD3 R14, PT, PT, R9, R8, RZ ;  /* 0x00000008090e7210 */ /* 0x003fc80007ffe0ff */
[----:B------:R-:W-:Y:S01]  /*c150*/  ISETP.GT.AND P0, PT, R14, UR14, PT ;  /* 0x0000000e0e007c0c */ /* 0x000fe2000bf04270 */
[----:B------:R-:W-:-:S03]  /*c160*/  IMAD.IADD R17, R7, 0x1, R14 ;  /* 0x0000000107117824 */ /* 0x000fc600078e020e */
[----:B------:R-:W-:Y:S01]  /*c170*/  ISETP.LT.OR P0, PT, R14, 0x1, P0 ;  /* 0x000000010e00780c */ /* 0x000fe20000701670 */
[----:B------:R-:W-:-:S12]  /*c180*/  IMAD.WIDE R16, R17, 0x4, R2 ;  /* 0x0000000411107825 */ /* 0x000fd800078e0202 */
[----:B------:R-:W5:Y:S01]  /*c190*/  @!P0 LDG.E R5, desc[UR12][R16.64] ;  /* 0x0000000c10058981 */ /* 0x000f62000c1e1900 */
[C---:B--2---:R-:W-:Y:S02]  /*c1a0*/  VIADD R13, R14.reuse, 0x1 ;  /* 0x000000010e0d7836 */ /* 0x044fe40000000000 */
[----:B------:R-:W-:-:S03]  /*c1b0*/  @!P0 IMAD.WIDE.U32 R10, R14, 0x4, R2 ;  /* 0x000000040e0a8825 */ /* 0x000fc600078e0002 */
[----:B------:R-:W-:-:S04]  /*c1c0*/  ISETP.GT.AND P1, PT, R13, UR14, PT ;  /* 0x0000000e0d007c0c */ /* 0x000fc8000bf24270 */
[----:B------:R-:W-:Y:S01]  /*c1d0*/  ISETP.GT.U32.OR P1, PT, R14, 0x7ffffffe, P1 ;  /* 0x7ffffffe0e00780c */ /* 0x000fe20000f24470 */
[----:B-----5:R-:W-:-:S05]  /*c1e0*/  @!P0 FADD R15, -R5, -RZ ;  /* 0x800000ff050f8221 */ /* 0x020fca0000000100 */
[----:B------:R0:W-:Y:S07]  /*c1f0*/  @!P0 STG.E desc[UR12][R10.64], R15 ;  /* 0x0000000f0a008986 */ /* 0x0001ee000c10190c */
[----:B------:R-:W2:Y:S01]  /*c200*/  @!P1 LDG.E R5, desc[UR12][R16.64+0x4] ;  /* 0x0000040c10059981 */ /* 0x000ea2000c1e1900 */
[----:B------:R-:W-:Y:S01]  /*c210*/  IADD3 R21, PT, PT, R14, 0x2, RZ ;  /* 0x000000020e157810 */ /* 0x000fe20007ffe0ff */
[----:B------:R-:W-:-:S03]  /*c220*/  @!P1 IMAD.WIDE.U32 R12, R13, 0x4, R2 ;  /* 0x000000040d0c9825 */ /* 0x000fc600078e0002 */
[----:B------:R-:W-:-:S04]  /*c230*/  ISETP.GT.AND P0, PT, R21, UR14, PT ;  /* 0x0000000e15007c0c */ /* 0x000fc8000bf04270 */
[----:B------:R-:W-:Y:S01]  /*c240*/  ISETP.LT.OR P0, PT, R21, 0x1, P0 ;  /* 0x000000011500780c */ /* 0x000fe20000701670 */
[----:B----4-:R-:W-:Y:S02]  /*c250*/  VIADD R23, R14, 0x3 ;  /* 0x000000030e177836 */ /* 0x010fe40000000000 */
        /* <DEDUP_REMOVED lines=10> */
[----:B------:R-:W-:-:S03]  /*c300*/  UIADD3 UR5, UPT, UPT, UR5, 0x4, URZ ;  /* 0x0000000405057890 */ /* 0x000fc6000fffe0ff */
[----:B------:R-:W-:Y:S01]  /*c310*/  VIADD R8, R8, 0x4 ;  /* 0x0000000408087836 */ /* 0x000fe20000000000 */
[----:B------:R-:W-:Y:S01]  /*c320*/  UISETP.NE.AND UP0, UPT, UR5, URZ, UPT ;  /* 0x000000ff0500728c */ /* 0x000fe2000bf05270 */
[----:B--2---:R-:W-:-:S05]  /*c330*/  @!P1 FADD R5, -R5, -RZ ;  /* 0x800000ff05059221 */ /* 0x004fca0000000100 */
[----:B------:R1:W-:Y:S03]  /*c340*/  @!P1 STG.E desc[UR12][R14.64], R5 ;  /* 0x000000050e009986 */ /* 0x0003e6000c10190c */
[----:B------:R-:W-:Y:S05]  /*c350*/  BRA.U UP0, `(.L_x_944) ;  /* 0xfffffffd00787547 */ /* 0x000fea000b83ffff */
.L_x_943:
[----:B------:R-:W-:-:S09]  /*c360*/  UISETP.NE.AND UP0, UPT, UR10, URZ, UPT ;  /* 0x000000ff0a00728c */ /* 0x000fd2000bf05270 */
[----:B------:R-:W-:Y:S05]  /*c370*/  BRA.U !UP0, `(.L_x_941) ;  /* 0x0000000d08fc7547 */ /* 0x000fea000b800000 */
[----:B------:R-:W0:Y:S01]  /*c380*/  LDCU UR11, c[0x3][URZ] ;  /* 0x00c00000ff0b77ac */ /* 0x000e220008000800 */
[----:B------:R-:W-:-:S12]  /*c390*/  UIADD3 UR5, UPT, UPT, -UR10, URZ, URZ ;  /* 0x000000ff0a057290 */ /* 0x000fd8000fffe1ff */
.L_x_948:
[----:B01----:R-:W-:-:S04]  /*c3a0*/  IADD3 R5, PT, PT, R9, UR4, RZ ;  /* 0x0000000409057c10 */ /* 0x003fc8000fffe0ff */
[----:B------:R-:W-:-:S04]  /*c3b0*/  ISETP.GT.AND P0, PT, R5, UR11, PT ;  /* 0x0000000b05007c0c */ /* 0x000fc8000bf04270 */
[----:B------:R-:W-:-:S13]  /*c3c0*/  ISETP.LT.OR P0, PT, R5, 0x1, P0 ;  /* 0x000000010500780c */ /* 0x000fda0000701670 */
[----:B------:R-:W0:Y:S01]  /*c3d0*/  @!P0 LDC.64 R10, c[0x0][0x388] ;  /* 0x0000e200ff0a8b82 */ /* 0x000e220000000a00 */
[----:B------:R-:W-:-:S04]  /*c3e0*/  @!P0 IMAD.IADD R3, R7, 0x1, R5 ;  /* 0x0000000107038824 */ /* 0x000fc800078e0205 */
[----:B0-----:R-:W-:-:S06]  /*c3f0*/  @!P0 IMAD.WIDE R2, R3, 0x4, R10 ;  /* 0x0000000403028825 */ /* 0x001fcc00078e020a */
[----:B------:R-:W5:Y:S01]  /*c400*/  @!P0 LDG.E R2, desc[UR12][R2.64] ;  /* 0x0000000c02028981 */ /* 0x000f62000c1e1900 */
[----:B------:R-:W-:Y:S01]  /*c410*/  @!P0 IMAD.WIDE.U32 R10, R5, 0x4, R10 ;  /* 0x00000004050a8825 */ /* 0x000fe200078e000a */
[----:B------:R-:W-:-:S04]  /*c420*/  UIADD3 UR5, UPT, UPT, UR5, 0x1, URZ ;  /* 0x0000000105057890 */ /* 0x000fc8000fffe0ff */
[----:B------:R-:W-:Y:S01]  /*c430*/  UISETP.NE.AND UP0, UPT, UR5, URZ, UPT ;  /* 0x000000ff0500728c */ /* 0x000fe2000bf05270 */
[----:B-----5:R-:W-:-:S05]  /*c440*/  @!P0 FADD R5, -R2, -RZ ;  /* 0x800000ff02058221 */ /* 0x020fca0000000100 */
[----:B------:R0:W-:Y:S03]  /*c450*/  @!P0 STG.E desc[UR12][R10.64], R5 ;  /* 0x000000050a008986 */ /* 0x0001e6000c10190c */
[----:B------:R-:W-:Y:S05]  /*c460*/  BRA.U !UP0, `(.L_x_941) ;  /* 0x0000000d08c07547 */ /* 0x000fea000b800000 */
[----:B------:R-:W-:Y:S01]  /*c470*/  UIADD3 UR4, UPT, UPT, UR4, 0x1, URZ ;  /* 0x0000000104047890 */ /* 0x000fe2000fffe0ff */
[----:B------:R-:W-:Y:S11]  /*c480*/  BRA `(.L_x_948) ;  /* 0xfffffffc00c47947 */ /* 0x000ff6000383ffff */
.L_x_942:
        /* <DEDUP_REMOVED lines=11> */
[----:B------:R-:W-:Y:S01]  /*c540*/  UIADD3 UR11, UPT, UPT, -UR5, URZ, URZ ;  /* 0x000000ff050b7290 */ /* 0x000fe2000fffe1ff */
[----:B------:R-:W-:-:S03]  /*c550*/  PLOP3.LUT P0, PT, PT, PT, PT, 0x80, 0x8 ;  /* 0x000000000008781c */ /* 0x000fc60003f0f070 */
[----:B------:R-:W-:-:S09]  /*c560*/  UISETP.GT.AND UP0, UPT, UR11, 0xc, UPT ;  /* 0x0000000c0b00788c */ /* 0x000fd2000bf04270 */
[----:B------:R-:W-:Y:S05]  /*c570*/  BRA.U !UP0, `(.L_x_951) ;  /* 0x0000000508c07547 */ /* 0x000fea000b800000 */
[----:B------:R-:W0:Y:S01]  /*c580*/  LDC.64 R10, c[0x0][0x388] ;  /* 0x0000e200ff0a7b82 */ /* 0x000e220000000a00 */
[----:B------:R-:W-:Y:S01]  /*c590*/  PLOP3.LUT P0, PT, PT, PT, PT, 0x8, 0x80 ;  /* 0x000000000080781c */ /* 0x000fe20003f0e170 */
[----:B------:R-:W0:Y:S01]  /*c5a0*/  LDCU UR11, c[0x3][URZ] ;  /* 0x00c00000ff0b77ac */ /* 0x000e220008000800 */
[----:B------:R-:W-:-:S11]  /*c5b0*/  NOP ;  /* 0x0000000000007918 */ /* 0x000fd60000000000 */
.L_x_952:
[----:B-1----:R-:W-:-:S04]  /*c5c0*/  IADD3 R5, PT, PT, R9, R8, RZ ;  /* 0x0000000809057210 */ /* 0x002fc80007ffe0ff */
[----:B0-----:R-:W-:Y:S01]  /*c5d0*/  ISETP.GT.AND P1, PT, R5, UR11, PT ;  /* 0x0000000b05007c0c */ /* 0x001fe2000bf24270 */
[----:B------:R-:W-:-:S03]  /*c5e0*/  IMAD.IADD R17, R7, 0x1, R5 ;  /* 0x0000000107117824 */ /* 0x000fc600078e0205 */
[----:B------:R-:W-:Y:S01]  /*c5f0*/  ISETP.LT.OR P1, PT, R5, 0x1, P1 ;  /* 0x000000010500780c */ /* 0x000fe20000f21670 */
[----:B------:R-:W-:-:S12]  /*c600*/  IMAD.WIDE R16, R17, 0x4, R10 ;  /* 0x0000000411107825 */ /* 0x000fd800078e020a */
[----:B--2---:R-:W2:Y:S01]  /*c610*/  @!P1 LDG.E R19, desc[UR12][R16.64] ;  /* 0x0000000c10139981 */ /* 0x004ea2000c1e1900 */
[C---:B------:R-:W-:Y:S02]  /*c620*/  VIADD R15, R5.reuse, 0x1 ;  /* 0x00000001050f7836 */ /* 0x040fe40000000000 */
[----:B------:R-:W-:-:S03]  /*c630*/  @!P1 IMAD.WIDE.U32 R12, R5, 0x4, R10 ;  /* 0x00000004050c9825 */ /* 0x000fc600078e000a */
[----:B------:R-:W-:-:S04]  /*c640*/  ISETP.GT.AND P2, PT, R15, UR11, PT ;  /* 0x0000000b0f007c0c */ /* 0x000fc8000bf44270 */
[C---:B------:R-:W-:Y:S02]  /*c650*/  ISETP.GT.U32.OR P2, PT, R5.reuse, 0x7ffffffe, P2 ;  /* 0x7ffffffe0500780c */ /* 0x040fe40001744470 */
[----:B----4-:R-:W-:Y:S01]  /*c660*/  IADD3 R25, PT, PT, R5, 0x2, RZ ;  /* 0x0000000205197810 */ /* 0x010fe20007ffe0ff */
[----:B--2---:R0:W-:Y:S10]  /*c670*/  @!P1 STG.E desc[UR12][R12.64], R19 ;  /* 0x000000130c009986 */ /* 0x0041f4000c10190c */
[----:B-1----:R-:W2:Y:S01]  /*c680*/  @!P2 LDG.E R21, desc[UR12][R16.64+0x4] ;  /* 0x0000040c1015a981 */ /* 0x002ea2000c1e1900 */
        /* <DEDUP_REMOVED lines=13> */
[----:B------:R-:W-:-:S02]  /*c760*/  IMAD.IADD R19, R7, 0x1, R20 ;  /* 0x0000000107137824 */ /* 0x000fc400078e0214 */
[----:B-1----:R-:W-:Y:S01]  /*c770*/  @!P2 IMAD.WIDE.U32 R14, R27, 0x4, R10 ;  /* 0x000000041b0ea825 */ /* 0x002fe200078e000a */
[----:B------:R-:W-:-:S03]  /*c780*/  ISETP.LT.OR P1, PT, R20, 0x1, P1 ;  /* 0x000000011400780c */ /* 0x000fc60000f21670 */
[--C-:B------:R-:W-:Y:S01]  /*c790*/  IMAD.WIDE R18, R19, 0x4, R10.reuse ;  /* 0x0000000413127825 */ /* 0x100fe200078e020a */
[----:B------:R-:W-:Y:S01]  /*c7a0*/  IADD3 R27, PT, PT, R5, 0x5, RZ ;  /* 0x00000005051b7810 */ /* 0x000fe20007ffe0ff */
[----:B--2---:R1:W-:Y:S08]  /*c7b0*/  @!P2 STG.E desc[UR12][R14.64], R25 ;  /* 0x000000190e00a986 */ /* 0x0043f0000c10190c */
        /* <DEDUP_REMOVED lines=21> */
[----:B------:R-:W-:-:S02]  /*c910*/  IADD3 R17, PT, PT, R7, R20, RZ ;  /* 0x0000001407117210 */ /* 0x000fc40007ffe0ff */
        /* <DEDUP_REMOVED lines=13> */
[----:B------:R-:W-:Y:S02]  /*c9f0*/  ISETP.LT.OR P1, PT, R23, 0x1, P1 ;  /* 0x000000011700780c */ /* 0x000fe40000f21670 */
[----:B------:R-:W-:Y:S01]  /*ca00*/  IADD3 R27, PT, PT, R5, 0xb, RZ ;  /* 0x0000000b051b7810 */ /* 0x000fe20007ffe0ff */
[----:B--2---:R1:W-:Y:S10]  /*ca10*/  @!P2 STG.E desc[UR12][R14.64], R19 ;  /* 0x000000130e00a986 */ /* 0x0043f4000c10190c */
        /* <DEDUP_REMOVED lines=8> */
[----:B-1----:R-:W-:-:S02]  /*caa0*/  IMAD.IADD R19, R7, 0x1, R20 ;  /* 0x0000000107137824 */ /* 0x002fc400078e0214 */
        /* <DEDUP_REMOVED lines=23> */
[----:B------:R-:W-:Y:S01]  /*cc20*/  @!P2 IMAD.WIDE.U32 R16, R27, 0x4, R10 ;  /* 0x000000041b10a825 */ /* 0x000fe200078e000a */
[----:B------:R-:W-:-:S03]  /*cc30*/  UIADD3 UR5, UPT, UPT, UR5, 0x10, URZ ;  /* 0x0000001005057890 */ /* 0x000fc6000fffe0ff */
[----:B------:R-:W-:Y:S01]  /*cc40*/  VIADD R8, R8, 0x10 ;  /* 0x0000001008087836 */ /* 0x000fe20000000000 */
[----:B------:R-:W-:Y:S01]  /*cc50*/  UISETP.GE.AND UP0, UPT, UR5, -0xc, UPT ;  /* 0xfffffff40500788c */ /* 0x000fe2000bf06270 */
[----:B--2---:R1:W-:Y:S08]  /*cc60*/  @!P2 STG.E desc[UR12][R16.64], R5 ;  /* 0x000000051000a986 */ /* 0x0043f0000c10190c */
[----:B------:R-:W-:Y:S05]  /*cc70*/  BRA.U !UP0, `(.L_x_952) ;  /* 0xfffffff908507547 */ /* 0x000fea000b83ffff */
.L_x_951:
[----:B------:R-:W-:-:S04]  /*cc80*/  UIADD3 UR11, UPT, UPT, -UR5, URZ, URZ ;  /* 0x000000ff050b7290 */ /* 0x000fc8000fffe1ff */
[----:B------:R-:W-:-:S09]  /*cc90*/  UISETP.GT.AND UP0, UPT, UR11, 0x4, UPT ;  /* 0x000000040b00788c */ /* 0x000fd2000bf04270 */
[----:B------:R-:W-:Y:S05]  /*cca0*/  BRA.U !UP0, `(.L_x_953) ;  /* 0x0000000108ec7547 */ /* 0x000fea000b800000 */
[----:B------:R-:W5:Y:S01]  /*ccb0*/  LDCU UR11, c[0x3][URZ] ;  /* 0x00c00000ff0b77ac */ /* 0x000f620008000800 */
[----:B------:R-:W0:Y:S01]  /*ccc0*/  LDC.64 R10, c[0x0][0x388] ;  /* 0x0000e200ff0a7b82 */ /* 0x000e220000000a00 */
[----:B--2---:R-:W-:-:S05]  /*ccd0*/  IADD3 R18, PT, PT, R9, R8, RZ ;  /* 0x0000000809127210 */ /* 0x004fca0007ffe0ff */
[----:B-1----:R-:W-:Y:S01]  /*cce0*/  IMAD.IADD R17, R7, 0x1, R18 ;  /* 0x0000000107117824 */ /* 0x002fe200078e0212 */
[----:B-----5:R-:W-:-:S04]  /*ccf0*/  ISETP.GT.AND P0, PT, R18, UR11, PT ;  /* 0x0000000b12007c0c */ /* 0x020fc8000bf04270 */
[----:B------:R-:W-:Y:S01]  /*cd00*/  ISETP.LT.OR P0, PT, R18, 0x1, P0 ;  /* 0x000000011200780c */ /* 0x000fe20000701670 */
[----:B0-----:R-:W-:-:S12]  /*cd10*/  IMAD.WIDE R16, R17, 0x4, R10 ;  /* 0x0000000411107825 */ /* 0x001fd800078e020a */
[----:B------:R-:W2:Y:S01]  /*cd20*/  @!P0 LDG.E R5, desc[UR12][R16.64] ;  /* 0x0000000c10058981 */ /* 0x000ea2000c1e1900 */
[C---:B------:R-:W-:Y:S02]  /*cd30*/  VIADD R15, R18.reuse, 0x1 ;  /* 0x00000001120f7836 */ /* 0x040fe40000000000 */
[----:B------:R-:W-:-:S03]  /*cd40*/  @!P0 IMAD.WIDE.U32 R12, R18, 0x4, R10 ;  /* 0x00000004120c8825 */ /* 0x000fc600078e000a */
[----:B------:R-:W-:-:S04]  /*cd50*/  ISETP.GT.AND P1, PT, R15, UR11, PT ;  /* 0x0000000b0f007c0c */ /* 0x000fc8000bf24270 */
[C---:B------:R-:W-:Y:S02]  /*cd60*/  ISETP.GT.U32.OR P1, PT, R18.reuse, 0x7ffffffe, P1 ;  /* 0x7ffffffe1200780c */ /* 0x040fe40000f24470 */
[----:B----4-:R-:W-:Y:S01]  /*cd70*/  IADD3 R23, PT, PT, R18, 0x2, RZ ;  /* 0x0000000212177810 */ /* 0x010fe20007ffe0ff */
[----:B--2---:R0:W-:Y:S10]  /*cd80*/  @!P0 STG.E desc[UR12][R12.64], R5 ;  /* 0x000000050c008986 */ /* 0x0041f4000c10190c */
[----:B------:R-:W2:Y:S01]  /*cd90*/  @!P1 LDG.E R19, desc[UR12][R16.64+0x4] ;  /* 0x0000040c10139981 */ /* 0x000ea2000c1e1900 */
        /* <DEDUP_REMOVED lines=8> */
[----:B------:R-:W-:Y:S01]  /*ce20*/  ISETP.LT.OR P1, PT, R25, 0x1, P1 ;  /* 0x000000011900780c */ /* 0x000fe20000f21670 */
[----:B------:R-:W-:-:S05]  /*ce30*/  VIADD R8, R8, 0x4 ;  /* 0x0000000408087836 */ /* 0x000fca0000000000 */
[----:B------:R-:W-:Y:S01]  /*ce40*/  IADD3 R20, PT, PT, R9, R8, RZ ;  /* 0x0000000809147210 */ /* 0x000fe20007ffe0ff */
[----:B--2---:R0:W-:Y:S06]  /*ce50*/  @!P0 STG.E desc[UR12][R12.64], R21 ;  /* 0x000000150c008986 */ /* 0x0041ec000c10190c */
[----:B------:R-:W2:Y:S01]  /*ce60*/  @!P1 LDG.E R5, desc[UR12][R16.64+0xc] ;  /* 0x00000c0c10059981 */ /* 0x000ea2000c1e1900 */
[C---:B------:R-:W-:Y:S01]  /*ce70*/  ISETP.GT.AND P0, PT, R20.reuse, UR11, PT ;  /* 0x0000000b14007c0c */ /* 0x040fe2000bf04270 */
[----:B-1----:R-:W-:Y:S02]  /*ce80*/  IMAD.IADD R19, R7, 0x1, R20 ;  /* 0x0000000107137824 */ /* 0x002fe400078e0214 */
[----:B------:R-:W-:Y:S01]  /*ce90*/  @!P1 IMAD.WIDE.U32 R14, R25, 0x4, R10 ;  /* 0x00000004190e9825 */ /* 0x000fe200078e000a */
[----:B------:R-:W-:-:S03]  /*cea0*/  ISETP.LT.OR P0, PT, R20, 0x1, P0 ;  /* 0x000000011400780c */ /* 0x000fc60000701670 */
[----:B------:R-:W-:-:S04]  /*ceb0*/  IMAD.WIDE R18, R19, 0x4, R10 ;  /* 0x0000000413127825 */ /* 0x000fc800078e020a */
[C---:B0-----:R-:W-:Y:S01]  /*cec0*/  VIADD R21, R20.reuse, 0x1 ;  /* 0x0000000114157836 */ /* 0x041fe20000000000 */
        /* <DEDUP_REMOVED lines=25> */
.L_x_953:
[----:B------:R-:W-:-:S13]  /*d060*/  ISETP.EQ.AND P1, PT, RZ, UR5, PT ;  /* 0x00000005ff007c0c */ /* 0x000fda000bf22270 */
[----:B------:R-:W-:Y:S05]  /*d070*/  @!P0 BRA P1, `(.L_x_949) ;  /* 0x0000000000788947 */ /* 0x000fea0000800000 */
.L_x_950:
        /* <DEDUP_REMOVED lines=9> */
[C---:B------:R-:W-:Y:S02]  /*d110*/  ISETP.GT.U32.OR P1, PT, R14.reuse, 0x7ffffffe, P1 ;  /* 0x7ffffffe0e00780c */ /* 0x040fe40000f24470 */
[----:B------:R-:W-:Y:S01]  /*d120*/  IADD3 R15, PT, PT, R14, 0x2, RZ ;  /* 0x000000020e0f7810 */ /* 0x000fe20007ffe0ff */
[----:B-----5:R0:W-:Y:S10]  /*d130*/  @!P0 STG.E desc[UR12][R10.64], R5 ;  /* 0x000000050a008986 */ /* 0x0201f4000c10190c */
[----:B------:R-:W2:Y:S01]  /*d140*/  @!P1 LDG.E R19, desc[UR12][R16.64+0x4] ;  /* 0x0000040c10139981 */ /* 0x000ea2000c1e1900 */
[----:B------:R-:W-:Y:S01]  /*d150*/  ISETP.GT.AND P0, PT, R15, UR14, PT ;  /* 0x0000000e0f007c0c */ /* 0x000fe2000bf04270 */
[----:B------:R-:W-:-:S03]  /*d160*/  @!P1 IMAD.WIDE.U32 R12, R13, 0x4, R2 ;  /* 0x000000040d0c9825 */ /* 0x000fc600078e0002 */
[----:B------:R-:W-:Y:S01]  /*d170*/  ISETP.LT.OR P0, PT, R15, 0x1, P0 ;  /* 0x000000010f00780c */ /* 0x000fe20000701670 */
[----:B----4-:R-:W-:Y:S01]  /*d180*/  VIADD R23, R14, 0x3 ;  /* 0x000000030e177836 */ /* 0x010fe20000000000 */
        /* <DEDUP_REMOVED lines=13> */
.L_x_949:
[----:B------:R-:W-:-:S09]  /*d260*/  UISETP.NE.AND UP0, UPT, UR10, URZ, UPT ;  /* 0x000000ff0a00728c */ /* 0x000fd2000bf05270 */
[----:B------:R-:W-:Y:S05]  /*d270*/  BRA.U !UP0, `(.L_x_941) ;  /* 0x00000001083c7547 */ /* 0x000fea000b800000 */
[----:B------:R-:W0:Y:S01]  /*d280*/  LDCU UR11, c[0x3][URZ] ;  /* 0x00c00000ff0b77ac */ /* 0x000e220008000800 */
[----:B------:R-:W-:-:S12]  /*d290*/  UIADD3 UR5, UPT, UPT, -UR10, URZ, URZ ;  /* 0x000000ff0a057290 */ /* 0x000fd8000fffe1ff */
.L_x_954:
        /* <DEDUP_REMOVED lines=8> */
[----:B------:R-:W-:Y:S02]  /*d320*/  UIADD3 UR5, UPT, UPT, UR5, 0x1, URZ ;  /* 0x0000000105057890 */ /* 0x000fe4000fffe0ff */
[----:B------:R-:W-:Y:S02]  /*d330*/  UIADD3 UR4, UPT, UPT, UR4, 0x1, URZ ;  /* 0x0000000104047890 */ /* 0x000fe4000fffe0ff */
[----:B------:R-:W-:Y:S01]  /*d340*/  UISETP.NE.AND UP0, UPT, UR5, URZ, UPT ;  /* 0x000000ff0500728c */ /* 0x000fe2000bf05270 */
[----:B-----5:R0:W-:Y:S08]  /*d350*/  @!P0 STG.E desc[UR12][R10.64], R3 ;  /* 0x000000030a008986 */ /* 0x0201f0000c10190c */
[----:B------:R-:W-:Y:S05]  /*d360*/  BRA.U UP0, `(.L_x_954) ;  /* 0xfffffffd00cc7547 */ /* 0x000fea000b83ffff */
.L_x_941:
[----:B------:R-:W-:-:S13]  /*d370*/  ISETP.GT.U32.AND P0, PT, R0, 0x7ffffffe, PT ;  /* 0x7ffffffe0000780c */ /* 0x000fda0003f04070 */
[----:B------:R-:W-:Y:S05]  /*d380*/  @P0 BRA `(.L_x_955) ;  /* 0x0000000800200947 */ /* 0x000fea0003800000 */
[----:B------:R-:W-:Y:S01]  /*d390*/  ISETP.GE.U32.AND P0, PT, R0, 0x3, PT ;  /* 0x000000030000780c */ /* 0x000fe20003f06070 */
[----:B------:R-:W-:Y:S02]  /*d3a0*/  IMAD.U32 R0, RZ, RZ, UR8 ;  /* 0x00000008ff007e24 */ /* 0x000fe4000f8e00ff */
[----:B01----:R-:W-:-:S03]  /*d3b0*/  HFMA2 R5, -RZ, RZ, 0, 0 ;  /* 0x00000000ff057431 */ /* 0x003fc600000001ff */
[----:B------:R-:W-:-:S07]  /*d3c0*/  LOP3.LUT R0, R0, 0x3, RZ, 0xc0, !PT ;  /* 0x0000000300007812 */ /* 0x000fce00078ec0ff */
[----:B------:R-:W-:Y:S05]  /*d3d0*/  @!P0 BRA `(.L_x_956) ;  /* 0x00000004008c8947 */ /* 0x000fea0003800000 */
[----:B------:R-:W0:Y:S01]  /*d3e0*/  LDC R17, c[0x3][RZ] ;  /* 0x00c00000ff117b82 */ /* 0x000e220000000800 */
[----:B------:R-:W2:Y:S01]  /*d3f0*/  LDCU UR10, c[0x3][URZ] ;  /* 0x00c00000ff0a77ac */ /* 0x000ea20008000800 */
[C---:B------:R-:W-:Y:S01]  /*d400*/  VIADD R10, R4.reuse, 0x3 ;  /* 0x00000003040a7836 */ /* 0x040fe20000000000 */
[----:B------:R-:W-:Y:S01]  /*d410*/  MOV R9, 0x2 ;  /* 0x0000000200097802 */ /* 0x000fe20000000f00 */
[----:B------:R-:W-:Y:S01]  /*d420*/  VIADD R8, R4, 0x2 ;  /* 0x0000000204087836 */ /* 0x000fe20000000000 */
[----:B------:R-:W-:Y:S01]  /*d430*/  ULOP3.LUT UR4, UR8, 0xfffffffc, URZ, 0xc0, !UPT ;  /* 0xfffffffc08047892 */ /* 0x000fe2000f8ec0ff */
[C---:B------:R-:W-:Y:S02]  /*d440*/  IMAD R10, R7.reuse, R10, RZ ;  /* 0x0000000a070a7224 */ /* 0x040fe400078e02ff */
[----:B------:R-:W-:Y:S01]  /*d450*/  IMAD R11, R7, R8, RZ ;  /* 0x00000008070b7224 */ /* 0x000fe200078e02ff */
[----:B------:R-:W-:Y:S02]  /*d460*/  UIADD3 UR5, UPT, UPT, -UR4, URZ, URZ ;  /* 0x000000ff04057290 */ /* 0x000fe4000fffe1ff */
[----:B------:R-:W-:-:S04]  /*d470*/  IMAD.U32 R5, RZ, RZ, UR4 ;  /* 0x00000004ff057e24 */ /* 0x000fc8000f8e00ff */
[----:B------:R-:W-:Y:S02]  /*d480*/  IMAD.U32 R20, RZ, RZ, UR5 ;  /* 0x00000005ff147e24 */ /* 0x000fe4000f8e00ff */
[----:B--2---:R-:W-:Y:S01]  /*d490*/  IMAD.U32 R12, RZ, RZ, UR10 ;  /* 0x0000000aff0c7e24 */ /* 0x004fe2000f8e00ff */
[C---:B0-----:R-:W-:Y:S01]  /*d4a0*/  LEA R13, R17.reuse, 0x8, 0x2 ;  /* 0x00000008110d7811 */ /* 0x041fe200078e10ff */
[--C-:B------:R-:W-:Y:S01]  /*d4b0*/  IMAD.IADD R16, R10, 0x1, R17.reuse ;  /* 0x000000010a107824 */ /* 0x100fe200078e0211 */
[----:B------:R-:W-:Y:S02]  /*d4c0*/  SHF.L.U32 R14, R17, 0x1, RZ ;  /* 0x00000001110e7819 */ /* 0x000fe400000006ff */
[----:B------:R-:W-:Y:S02]  /*d4d0*/  SHF.R.S32.HI R15, RZ, 0x1f, R17 ;  /* 0x0000001fff0f7819 */ /* 0x000fe40000011411 */
[----:B------:R-:W-:-:S07]  /*d4e0*/  IADD3 R17, PT, PT, R11, R17, RZ ;  /* 0x000000110b117210 */ /* 0x000fce0007ffe0ff */
.L_x_965:
[----:B0-----:R-:W0:Y:S01]  /*d4f0*/  LDC R21, c[0x3][RZ] ;  /* 0x00c00000ff157b82 */ /* 0x001e220000000800 */
[C---:B-12-4-:R-:W-:Y:S01]  /*d500*/  VIADD R22, R8.reuse, 0xfffffffe ;  /* 0xfffffffe08167836 */ /* 0x056fe20000000000 */
[----:B------:R-:W-:Y:S01]  /*d510*/  BSSY.RECONVERGENT B1, `(.L_x_957) ;  /* 0x0000017000017945 */ /* 0x000fe20003800200 */
[----:B------:R-:W-:-:S05]  /*d520*/  VIADD R18, R8, 0x1 ;  /* 0x0000000108127836 */ /* 0x000fca0000000000 */
[----:B------:R-:W1:Y:S01]  /*d530*/  LDC.64 R2, c[0x0][0x388] ;  /* 0x0000e200ff027b82 */ /* 0x000e620000000a00 */
[-C--:B0-----:R-:W-:Y:S02]  /*d540*/  ISETP.GT.AND P0, PT, R22, R21.reuse, PT ;  /* 0x000000151600720c */ /* 0x081fe40003f04270 */
[-C--:B------:R-:W-:Y:S02]  /*d550*/  ISETP.GT.AND P1, PT, R18, R21.reuse, PT ;  /* 0x000000151200720c */ /* 0x080fe40003f24270 */
[C---:B------:R-:W-:Y:S02]  /*d560*/  ISETP.LT.OR P0, PT, R22.reuse, 0x1, P0 ;  /* 0x000000011600780c */ /* 0x040fe40000701670 */
[-C--:B------:R-:W-:Y:S02]  /*d570*/  ISETP.GE.AND P3, PT, R22, R21.reuse, PT ;  /* 0x000000151600720c */ /* 0x080fe40003f66270 */
[----:B------:R-:W-:-:S09]  /*d580*/  ISETP.GT.AND P2, PT, R8, R21, PT ;  /* 0x000000150800720c */ /* 0x000fd20003f44270 */
[----:B-1----:R-:W-:Y:S05]  /*d590*/  @P0 BRA `(.L_x_958) ;  /* 0x0000000000380947 */ /* 0x002fea0003800000 */
[----:B------:R-:W0:Y:S08]  /*d5a0*/  LDC.64 R22, c[0x0][0x388] ;  /* 0x0000e200ff167b82 */ /* 0x000e300000000a00 */
[----:B------:R-:W1:Y:S08]  /*d5b0*/  LDC R24, c[0x0][0x380] ;  /* 0x0000e000ff187b82 */ /* 0x000e700000000800 */
[----:B------:R-:W2:Y:S01]  /*d5c0*/  LDC.64 R18, c[0x0][0x388] ;  /* 0x0000e200ff127b82 */ /* 0x000ea20000000a00 */
[----:B0-----:R-:W-:-:S06]  /*d5d0*/  IMAD.WIDE R22, R12, 0x4, R22 ;  /* 0x000000040c167825 */ /* 0x001fcc00078e0216 */
[----:B------:R-:W4:Y:S01]  /*d5e0*/  LDG.E R22, desc[UR12][R22.64] ;  /* 0x0000000c16167981 */ /* 0x000f22000c1e1900 */
[----:B-1----:R-:W-:Y:S02]  /*d5f0*/  ISETP.NE.AND P4, PT, R24, 0x1, PT ;  /* 0x000000011800780c */ /* 0x002fe40003f85270 */
[----:B------:R-:W-:-:S04]  /*d600*/  IADD3 R24, PT, PT, R9, -0x2, RZ ;  /* 0xfffffffe09187810 */ /* 0x000fc80007ffe0ff */
[----:B------:R-:W-:-:S04]  /*d610*/  IADD3 R26, P0, PT, R24, R21, RZ ;  /* 0x00000015181a7210 */ /* 0x000fc80007f1e0ff */
[----:B------:R-:W-:Y:S02]  /*d620*/  LEA.HI.X.SX32 R24, R24, R15, 0x1, P0 ;  /* 0x0000000f18187211 */ /* 0x000fe400000f0eff */
[----:B--2---:R-:W-:-:S04]  /*d630*/  LEA R18, P0, R26, R18, 0x2 ;  /* 0x000000121a127211 */ /* 0x004fc800078010ff */
[----:B------:R-:W-:Y:S01]  /*d640*/  LEA.HI.X R19, R26, R19, R24, 0x2, P0 ;  /* 0x000000131a137211 */ /* 0x000fe200000f1418 */
[----:B----4-:R-:W-:Y:S01]  /*d650*/  @!P4 FADD R25, -R22, -RZ ;  /* 0x800000ff1619c221 */ /* 0x010fe20000000100 */
[----:B------:R-:W-:-:S05]  /*d660*/  @P4 IMAD.MOV.U32 R25, RZ, RZ, R22 ;  /* 0x000000ffff194224 */ /* 0x000fca00078e0016 */
[----:B------:R0:W-:Y:S02]  /*d670*/  STG.E desc[UR12][R18.64+0x4], R25 ;  /* 0x0000041912007986 */ /* 0x0001e4000c10190c */
.L_x_958:
[----:B------:R-:W-:Y:S05]  /*d680*/  BSYNC.RECONVERGENT B1 ;  /* 0x0000000000017941 */ /* 0x000fea0003800200 */
.L_x_957:
[----:B------:R-:W-:Y:S04]  /*d690*/  BSSY.RECONVERGENT B1, `(.L_x_959) ;  /* 0x0000010000017945 */ /* 0x000fe80003800200 */
[----:B------:R-:W-:Y:S05]  /*d6a0*/  @P3 BRA `(.L_x_960) ;  /* 0x0000000000383947 */ /* 0x000fea0003800000 */
[----:B------:R-:W1:Y:S01]  /*d6b0*/  LDC.64 R22, c[0x0][0x388] ;  /* 0x0000e200ff167b82 */ /* 0x000e620000000a00 */
[----:B0-----:R-:W-:-:S07]  /*d6c0*/  VIADD R19, R14, 0x2 ;  /* 0x000000020e137836 */ /* 0x001fce0000000000 */
[----:B------:R-:W0:Y:S01]  /*d6d0*/  LDC R24, c[0x0][0x380] ;  /* 0x0000e000ff187b82 */ /* 0x000e220000000800 */
[----:B-1----:R-:W-:-:S07]  /*d6e0*/  IMAD.WIDE R22, R19, 0x4, R22 ;  /* 0x0000000413167825 */ /* 0x002fce00078e0216 */
[----:B------:R-:W1:Y:S01]  /*d6f0*/  LDC.64 R18, c[0x0][0x388] ;  /* 0x0000e200ff127b82 */ /* 0x000e620000000a00 */
[----:B------:R-:W2:Y:S01]  /*d700*/  LDG.E R22, desc[UR12][R22.64] ;  /* 0x0000000c16167981 */ /* 0x000ea2000c1e1900 */
[----:B0-----:R-:W-:Y:S02]  /*d710*/  ISETP.NE.AND P3, PT, R24, 0x1, PT ;  /* 0x000000011800780c */ /* 0x001fe40003f65270 */
[----:B------:R-:W-:-:S04]  /*d720*/  IADD3 R24, PT, PT, R12, 0x2, RZ ;  /* 0x000000020c187810 */ /* 0x000fc80007ffe0ff */
[----:B------:R-:W-:-:S04]  /*d730*/  IADD3 R25, P0, PT, R24, R21, RZ ;  /* 0x0000001518197210 */ /* 0x000fc80007f1e0ff */
[----:B------:R-:W-:Y:S02]  /*d740*/  LEA.HI.X.SX32 R24, R24, R15, 0x1, P0 ;  /* 0x0000000f18187211 */ /* 0x000fe400000f0eff */
[----:B-1----:R-:W-:-:S04]  /*d750*/  LEA R18, P0, R25, R18, 0x2 ;  /* 0x0000001219127211 */ /* 0x002fc800078010ff */
[----:B------:R-:W-:Y:S01]  /*d760*/  LEA.HI.X R19, R25, R19, R24, 0x2, P0 ;  /* 0x0000001319137211 */ /* 0x000fe200000f1418 */
[----:B--2---:R-:W-:-:S05]  /*d770*/  @!P3 FADD R22, -R22, -RZ ;  /* 0x800000ff1616b221 */ /* 0x004fca0000000100 */
[----:B------:R1:W-:Y:S03]  /*d780*/  STG.E desc[UR12][R18.64+0x4], R22 ;  /* 0x0000041612007986 */ /* 0x0003e6000c10190c */
.L_x_960:
[----:B------:R-:W-:Y:S05]  /*d790*/  BSYNC.RECONVERGENT B1 ;  /* 0x0000000000017941 */ /* 0x000fea0003800200 */
.L_x_959:
[----:B------:R-:W-:Y:S04]  /*d7a0*/  BSSY.RECONVERGENT B1, `(.L_x_961) ;  /* 0x000000d000017945 */ /* 0x000fe80003800200 */
[----:B------:R-:W-:Y:S05]  /*d7b0*/  @P2 BRA `(.L_x_962) ;  /* 0x00000000002c2947 */ /* 0x000fea0003800000 */
[----:B-1----:R-:W-:Y:S01]  /*d7c0*/  IMAD.WIDE R22, R17, 0x4, R2 ;  /* 0x0000000411167825 */ /* 0x002fe200078e0202 */
[----:B0-----:R-:W0:Y:S01]  /*d7d0*/  LDC R18, c[0x0][0x380] ;  /* 0x0000e000ff127b82 */ /* 0x001e220000000800 */
[----:B------:R-:W1:Y:S04]  /*d7e0*/  LDCU.64 UR4, c[0x0][0x388] ;  /* 0x00007100ff0477ac */ /* 0x000e680008000a00 */
[----:B------:R-:W2:Y:S01]  /*d7f0*/  LDG.E R22, desc[UR12][R22.64] ;  /* 0x0000000c16167981 */ /* 0x000ea2000c1e1900 */
[----:B------:R-:W-:-:S04]  /*d800*/  IADD3 R19, P0, PT, R11, R21, RZ ;  /* 0x000000150b137210 */ /* 0x000fc80007f1e0ff */
[----:B------:R-:W-:Y:S02]  /*d810*/  LEA.HI.X.SX32 R24, R11, R15, 0x1, P0 ;  /* 0x0000000f0b187211 */ /* 0x000fe400000f0eff */
[----:B0-----:R-:W-:Y:S02]  /*d820*/  ISETP.NE.AND P2, PT, R18, 0x1, PT ;  /* 0x000000011200780c */ /* 0x001fe40003f45270 */
[----:B-1----:R-:W-:-:S04]  /*d830*/  LEA R18, P0, R19, UR4, 0x2 ;  /* 0x0000000413127c11 */ /* 0x002fc8000f8010ff */
[----:B------:R-:W-:-:S07]  /*d840*/  LEA.HI.X R19, R19, UR5, R24, 0x2, P0 ;  /* 0x0000000513137c11 */ /* 0x000fce00080f1418 */
[----:B--2---:R-:W-:-:S05]  /*d850*/  @!P2 FADD R22, -R22, -RZ ;  /* 0x800000ff1616a221 */ /* 0x004fca0000000100 */
[----:B------:R2:W-:Y:S02]  /*d860*/  STG.E desc[UR12][R18.64+0x4], R22 ;  /* 0x0000041612007986 */ /* 0x0005e4000c10190c */
.L_x_962:
[----:B------:R-:W-:Y:S05]  /*d870*/  BSYNC.RECONVERGENT B1 ;  /* 0x0000000000017941 */ /* 0x000fea0003800200 */
.L_x_961:
[----:B------:R-:W-:Y:S04]  /*d880*/  BSSY.RECONVERGENT B1, `(.L_x_963) ;  /* 0x000000d000017945 */ /* 0x000fe80003800200 */
[----:B------:R-:W-:Y:S05]  /*d890*/  @P1 BRA `(.L_x_964) ;  /* 0x00000000002c1947 */ /* 0x000fea0003800000 */
[----:B------:R-:W-:Y:S01]  /*d8a0*/  IMAD.WIDE R2, R16, 0x4, R2 ;  /* 0x0000000410027825 */ /* 0x000fe200078e0202 */
[----:B012---:R-:W0:Y:S01]  /*d8b0*/  LDC R18, c[0x0][0x380] ;  /* 0x0000e000ff127b82 */ /* 0x007e220000000800 */
        /* <DEDUP_REMOVED lines=9> */
.L_x_964:
[----:B------:R-:W-:Y:S05]  /*d950*/  BSYNC.RECONVERGENT B1 ;  /* 0x0000000000017941 */ /* 0x000fea0003800200 */
.L_x_963:
[----:B------:R-:W-:Y:S01]  /*d960*/  VIADD R20, R20, 0x4 ;  /* 0x0000000414147836 */ /* 0x000fe20000000000 */
[C---:B------:R-:W-:Y:S01]  /*d970*/  IADD3 R11, PT, PT, R13.reuse, R11, RZ ;  /* 0x0000000b0d0b7210 */ /* 0x040fe20007ffe0ff */
[----:B------:R-:W-:Y:S01]  /*d980*/  VIADD R8, R8, 0x4 ;  /* 0x0000000408087836 */ /* 0x000fe20000000000 */
[C---:B------:R-:W-:Y:S01]  /*d990*/  IADD3 R16, PT, PT, R13.reuse, R16, RZ ;  /* 0x000000100d107210 */ /* 0x040fe20007ffe0ff */
[C---:B------:R-:W-:Y:S01]  /*d9a0*/  IMAD.IADD R17, R13.reuse, 0x1, R17 ;  /* 0x000000010d117824 */ /* 0x040fe200078e0211 */
[----:B------:R-:W-:Y:S01]  /*d9b0*/  ISETP.NE.AND P0, PT, R20, RZ, PT ;  /* 0x000000ff1400720c */ /* 0x000fe20003f05270 */
[C---:B------:R-:W-:Y:S01]  /*d9c0*/  IMAD.IADD R10, R13.reuse, 0x1, R10 ;  /* 0x000000010d0a7824 */ /* 0x040fe200078e020a */
[C---:B------:R-:W-:Y:S01]  /*d9d0*/  IADD3 R9, PT, PT, R13.reuse, R9, RZ ;  /* 0x000000090d097210 */ /* 0x040fe20007ffe0ff */
[C---:B------:R-:W-:Y:S02]  /*d9e0*/  IMAD.IADD R14, R13.reuse, 0x1, R14 ;  /* 0x000000010d0e7824 */ /* 0x040fe400078e020e */
[----:B------:R-:W-:-:S08]  /*d9f0*/  IMAD.IADD R12, R13, 0x1, R12 ;  /* 0x000000010d0c7824 */ /* 0x000fd000078e020c */
[----:B------:R-:W-:Y:S05]  /*da00*/  @P0 BRA `(.L_x_965) ;  /* 0xfffffff800b80947 */ /* 0x000fea000383ffff */
.L_x_956:
[----:B------:R-:W-:-:S13]  /*da10*/  ISETP.NE.AND P0, PT, R0, RZ, PT ;  /* 0x000000ff0000720c */ /* 0x000fda0003f05270 */
[----:B------:R-:W-:Y:S05]  /*da20*/  @!P0 BRA `(.L_x_955) ;  /* 0x0000000000788947 */ /* 0x000fea0003800000 */
[----:B--2---:R-:W2:Y:S01]  /*da30*/  LDC R13, c[0x3][RZ] ;  /* 0x00c00000ff0d7b82 */ /* 0x004ea20000000800 */
[----:B------:R-:W-:Y:S02]  /*da40*/  IMAD.IADD R10, R4, 0x1, R5 ;  /* 0x00000001040a7824 */ /* 0x000fe400078e0205 */
[----:B------:R-:W-:Y:S02]  /*da50*/  IMAD.MOV R11, RZ, RZ, -R0 ;  /* 0x000000ffff0b7224 */ /* 0x000fe400078e0a00 */
[----:B------:R-:W-:-:S03]  /*da60*/  IMAD R12, R7, R10, RZ ;  /* 0x0000000a070c7224 */ /* 0x000fc600078e02ff */
[----:B------:R-:W0:Y:S08]  /*da70*/  LDC R15, c[0x3][RZ] ;  /* 0x00c00000ff0f7b82 */ /* 0x000e300000000800 */
[----:B------:R-:W0:Y:S08]  /*da80*/  LDC R16, c[0x0][0x380] ;  /* 0x0000e000ff107b82 */ /* 0x000e300000000800 */
[----:B------:R-:W0:Y:S01]  /*da90*/  LDC.64 R8, c[0x0][0x388] ;  /* 0x0000e200ff087b82 */ /* 0x000e220000000a00 */
[----:B--2---:R-:W-:-:S07]  /*daa0*/  IADD3 R0, PT, PT, R12, R13, RZ ;  /* 0x0000000d0c007210 */ /* 0x004fce0007ffe0ff */
.L_x_968:
[C---:B0-----:R-:W-:Y:S01]  /*dab0*/  ISETP.GT.AND P0, PT, R10.reuse, R15, PT ;  /* 0x0000000f0a00720c */ /* 0x041fe20003f04270 */
[----:B------:R-:W-:Y:S01]  /*dac0*/  VIADD R11, R11, 0x1 ;  /* 0x000000010b0b7836 */ /* 0x000fe20000000000 */
[----:B------:R-:W-:Y:S02]  /*dad0*/  BSSY.RECONVERGENT B1, `(.L_x_966) ;  /* 0x0000010000017945 */ /* 0x000fe40003800200 */
[C---:B------:R-:W-:Y:S01]  /*dae0*/  ISETP.LT.OR P0, PT, R10.reuse, 0x1, P0 ;  /* 0x000000010a00780c */ /* 0x040fe20000701670 */
[----:B------:R-:W-:Y:S01]  /*daf0*/  VIADD R10, R10, 0x1 ;  /* 0x000000010a0a7836 */ /* 0x000fe20000000000 */
[----:B------:R-:W-:-:S11]  /*db00*/  ISETP.NE.AND P1, PT, R11, RZ, PT ;  /* 0x000000ff0b00720c */ /* 0x000fd60003f25270 */
[----:B------:R-:W-:Y:S05]  /*db10*/  @P0 BRA `(.L_x_967) ;  /* 0x00000000002c0947 */ /* 0x000fea0003800000 */
[----:B----4-:R-:W-:Y:S01]  /*db20*/  IMAD.WIDE R2, R0, 0x4, R8 ;  /* 0x0000000400027825 */ /* 0x010fe200078e0208 */
[----:B------:R-:W0:Y:S05]  /*db30*/  LDCU.64 UR4, c[0x0][0x388] ;  /* 0x00007100ff0477ac */ /* 0x000e2a0008000a00 */
[----:B------:R-:W2:Y:S01]  /*db40*/  LDG.E R2, desc[UR12][R2.64] ;  /* 0x0000000c02027981 */ /* 0x000ea2000c1e1900 */
[----:B------:R-:W-:Y:S02]  /*db50*/  ISETP.NE.AND P2, PT, R16, 0x1, PT ;  /* 0x000000011000780c */ /* 0x000fe40003f45270 */
[----:B------:R-:W-:Y:S02]  /*db60*/  SHF.R.S32.HI R4, RZ, 0x1f, R12 ;  /* 0x0000001fff047819 */ /* 0x000fe4000001140c */
[----:B------:R-:W-:-:S04]  /*db70*/  IADD3 R5, P0, PT, R12, R15, RZ ;  /* 0x0000000f0c057210 */ /* 0x000fc80007f1e0ff */
[----:B------:R-:W-:Y:S02]  /*db80*/  LEA.HI.X.SX32 R14, R13, R4, 0x1, P0 ;  /* 0x000000040d0e7211 */ /* 0x000fe400000f0eff */
[----:B0-----:R-:W-:-:S04]  /*db90*/  LEA R4, P0, R5, UR4, 0x2 ;  /* 0x0000000405047c11 */ /* 0x001fc8000f8010ff */
[----:B------:R-:W-:Y:S01]  /*dba0*/  LEA.HI.X R5, R5, UR5, R14, 0x2, P0 ;  /* 0x0000000505057c11 */ /* 0x000fe200080f140e */
[----:B--2---:R-:W-:-:S05]  /*dbb0*/  @!P2 FADD R2, -R2, -RZ ;  /* 0x800000ff0202a221 */ /* 0x004fca0000000100 */
[----:B------:R0:W-:Y:S03]  /*dbc0*/  STG.E desc[UR12][R4.64+0x4], R2 ;  /* 0x0000040204007986 */ /* 0x0001e6000c10190c */
.L_x_967:
[----:B------:R-:W-:Y:S05]  /*dbd0*/  BSYNC.RECONVERGENT B1 ;  /* 0x0000000000017941 */ /* 0x000fea0003800200 */
.L_x_966:
[C---:B------:R-:W-:Y:S01]  /*dbe0*/  IADD3 R12, PT, PT, R7.reuse, R12, RZ ;  /* 0x0000000c070c7210 */ /* 0x040fe20007ffe0ff */
[----:B------:R-:W-:Y:S01]  /*dbf0*/  IMAD.IADD R0, R7, 0x1, R0 ;  /* 0x0000000107007824 */ /* 0x000fe200078e0200 */
[----:B------:R-:W-:Y:S06]  /*dc00*/  @P1 BRA `(.L_x_968) ;  /* 0xfffffffc00a81947 */ /* 0x000fec000383ffff */
.L_x_955:
[----:B------:R-:W5:Y:S02]  /*dc10*/  LDC R9, c[0x3][RZ] ;  /* 0x00c00000ff097b82 */ /* 0x000f640000000800 */
[----:B-----5:R-:W-:-:S13]  /*dc20*/  ISETP.NE.AND P0, PT, R9, -0x1, PT ;  /* 0xffffffff0900780c */ /* 0x020fda0003f05270 */
[----:B------:R-:W-:Y:S05]  /*dc30*/  @P0 BRA `(.L_x_969) ;  /* 0x0000000000280947 */ /* 0x000fea0003800000 */
[----:B------:R-:W4:Y:S08]  /*dc40*/  LDC.64 R8, c[0x0][0x388] ;  /* 0x0000e200ff087b82 */ /* 0x000f300000000a00 */
[----:B01----:R-:W0:Y:S01]  /*dc50*/  LDC.64 R4, c[0x0][0x388] ;  /* 0x0000e200ff047b82 */ /* 0x003e220000000a00 */
[----:B----4-:R-:W-:-:S06]  /*dc60*/  IMAD.WIDE.U32 R2, R7, 0x4, R8 ;  /* 0x0000000407027825 */ /* 0x010fcc00078e0008 */
[----:B------:R-:W4:Y:S04]  /*dc70*/  LDG.E R3, desc[UR12][R2.64] ;  /* 0x0000000c02037981 */ /* 0x000f28000c1e1900 */
[----:B0-----:R-:W4:Y:S01]  /*dc80*/  LDG.E R4, desc[UR12][R4.64+0x4] ;  /* 0x0000040c04047981 */ /* 0x001f22000c1e1900 */
[----:B------:R-:W-:-:S04]  /*dc90*/  IMAD.WIDE.U32 R6, R6, 0x4, R8 ;  /* 0x0000000406067825 */ /* 0x000fc800078e0008 */
[----:B----4-:R-:W-:-:S04]  /*dca0*/  FADD R0, R4, R3 ;  /* 0x0000000304007221 */ /* 0x010fc80000000000 */
[----:B------:R-:W-:-:S05]  /*dcb0*/  FMUL R9, R0, 0.5 ;  /* 0x3f00000000097820 */ /* 0x000fca0000400000 */
[----:B------:R-:W-:Y:S01]  /*dcc0*/  STG.E desc[UR12][R6.64], R9 ;  /* 0x0000000906007986 */ /* 0x000fe2000c10190c */
[----:B------:R-:W-:Y:S05]  /*dcd0*/  EXIT ;  /* 0x000000000000794d */ /* 0x000fea0003800000 */
.L_x_969:
[----:B0---4-:R-:W1:Y:S02]  /*dce0*/  LDC.64 R2, c[0x0][0x388] ;  /* 0x0000e200ff027b82 */ /* 0x011e640000000a00 */
[----:B-1----:R-:W-:-:S05]  /*dcf0*/  IMAD.WIDE R4, R9, 0x4, R2 ;  /* 0x0000000409047825 */ /* 0x002fca00078e0202 */
[----:B------:R-:W4:Y:S01]  /*dd00*/  LDG.E R0, desc[UR12][R4.64] ;  /* 0x0000000c04007981 */ /* 0x000f22000c1e1900 */
[----:B------:R-:W-:-:S06]  /*dd10*/  IMAD.WIDE R2, R9, 0x4, R4 ;  /* 0x0000000409027825 */ /* 0x000fcc00078e0204 */
[----:B------:R-:W4:Y:S02]  /*dd20*/  LDG.E R3, desc[UR12][R2.64+0xc] ;  /* 0x00000c0c02037981 */ /* 0x000f24000c1e1900 */
[----:B----4-:R-:W-:-:S04]  /*dd30*/  FADD R0, R0, R3 ;  /* 0x0000000300007221 */ /* 0x010fc80000000000 */
[----:B------:R-:W-:-:S05]  /*dd40*/  FMUL R7, R0, 0.5 ;  /* 0x3f00000000077820 */ /* 0x000fca0000400000 */
[----:B------:R-:W-:Y:S01]  /*dd50*/  STG.E desc[UR12][R4.64+0x4], R7 ;  /* 0x0000040704007986 */ /* 0x000fe2000c10190c */
[----:B------:R-:W-:Y:S05]  /*dd60*/  EXIT ;  /* 0x000000000000794d */ /* 0x000fea0003800000 */
.L_x_940:
[----:B------:R-:W-:-:S13]  /*dd70*/  ISETP.NE.AND P1, PT, R2, RZ, PT ;  /* 0x000000ff0200720c */ /* 0x000fda0003f25270 */
[----:B------:R-:W-:Y:S05]  /*dd80*/  @P1 BRA `(.L_x_970) ;  /* 0x0000002000101947 */ /* 0x000fea0003800000 */
[----:B------:R-:W-:Y:S05]  /*dd90*/  BRA `(.L_x_971) ;  /* 0x00000030006c7947 */ /* 0x000fea0003800000 */
.L_x_909:
[----:B------:R-:W-:-:S13]  /*dda0*/  ISETP.NE.AND P1, PT, R2, RZ, PT ;  /* 0x000000ff0200720c */ /* 0x000fda0003f25270 */
[----:B------:R-:W-:Y:S05]  /*ddb0*/  @!P1 BRA `(.L_x_971) ;  /* 0x0000003000649947 */ /* 0x000fea0003800000 */
[----:B------:R-:W-:-:S13]  /*ddc0*/  ISETP.NE.AND P1, PT, R5, RZ, PT ;  /* 0x000000ff0500720c */ /* 0x000fda0003f25270 */
[----:B------:R-:W-:Y:S05]  /*ddd0*/  @P1 BRA `(.L_x_970) ;  /* 0x0000001c00fc1947 */ /* 0x000fea0003800000 */
[----:B------:R-:W-:-:S13]  /*dde0*/  ISETP.GT.U32.AND P0, PT, R3, 0x7ffffffe, PT ;  /* 0x7ffffffe0300780c */ /* 0x000fda0003f04070 */
[----:B------:R-:W-:Y:S05]  /*ddf0*/  @P0 EXIT ;  /* 0x000000000000094d */ /* 0x000fea0003800000 */
        /* <DEDUP_REMOVED lines=21> */
.L_x_976:
[----:B------:R-:W-:-:S04]  /*df50*/  IADD3 R6, PT, PT, R9, R0, RZ ;  /* 0x0000000009067210 */ /* 0x000fc80007ffe0ff */
[----:B0-----:R-:W-:Y:S01]  /*df60*/  ISETP.GT.AND P0, PT, R6, UR11, PT ;  /* 0x0000000b06007c0c */ /* 0x001fe2000bf04270 */
        /* <DEDUP_REMOVED lines=11> */
[----:B-1----:R-:W-:Y:S01]  /*e020*/  IADD3 R21, PT, PT, R6, 0x2, RZ ;  /* 0x0000000206157810 */ /* 0x002fe20007ffe0ff */
        /* <DEDUP_REMOVED lines=17> */
[----:B------:R-:W-:-:S03]  /*e140*/  ISETP.LT.OR P0, PT, R18, 0x1, P0 ;  /* 0x000000011200780c */ /* 0x000fc60000701670 */
[----:B------:R-:W-:Y:S01]  /*e150*/  IMAD.WIDE R16, R17, 0x4, R4 ;  /* 0x0000000411107825 */ /* 0x000fe200078e0204 */
[----:B0-----:R-:W-:-:S03]  /*e160*/  IADD3 R21, PT, PT, R6, 0x5, RZ ;  /* 0x0000000506157810 */ /* 0x001fc60007ffe0ff */
[----:B--2---:R-:W-:-:S05]  /*e170*/  @!P1 FADD R19, -R8, -RZ ;  /* 0x800000ff08139221 */ /* 0x004fca0000000100 */
[----:B------:R0:W-:Y:S04]  /*e180*/  @!P1 STG.E desc[UR12][R12.64], R19 ;  /* 0x000000130c009986 */ /* 0x0001e8000c10190c */
        /* <DEDUP_REMOVED lines=23> */
[----:B0-----:R-:W-:Y:S01]  /*e300*/  @!P1 IMAD.WIDE.U32 R12, R25, 0x4, R4 ;  /* 0x00000004190c9825 */ /* 0x001fe200078e0004 */
[----:B------:R-:W-:Y:S02]  /*e310*/  IADD3 R15, PT, PT, R7, R18, RZ ;  /* 0x00000012070f7210 */ /* 0x000fe40007ffe0ff */
        /* <DEDUP_REMOVED lines=11> */
[----:B------:R-:W2:Y:S01]  /*e3d0*/  @!P1 LDG.E R8, desc[UR12][R14.64+0x4] ;  /* 0x0000040c0e089981 */ /* 0x000ea2000c1e1900 */
[----:B------:R-:W-:Y:S02]  /*e3e0*/  VIADD R23, R6, 0xa ;  /* 0x0000000a06177836 */ /* 0x000fe40000000000 */
[----:B0-----:R-:W-:-:S03]  /*e3f0*/  @!P1 IMAD.WIDE.U32 R12, R21, 0x4, R4 ;  /* 0x00000004150c9825 */ /* 0x001fc600078e0004 */
[----:B------:R-:W-:-:S04]  /*e400*/  ISETP.GT.AND P0, PT, R23, UR11, PT ;  /* 0x0000000b17007c0c */ /* 0x000fc8000bf04270 */
[----:B------:R-:W-:Y:S01]  /*e410*/  ISETP.LT.OR P0, PT, R23, 0x1, P0 ;  /* 0x000000011700780c */ /* 0x000fe20000701670 */
[----:B--2---:R-:W-:-:S05]  /*e420*/  @!P1 FADD R19, -R8, -RZ ;  /* 0x800000ff08139221 */ /* 0x004fca0000000100 */
[----:B------:R0:W-:Y:S07]  /*e430*/  @!P1 STG.E desc[UR12][R12.64], R19 ;  /* 0x000000130c009986 */ /* 0x0001ee000c10190c */
[----:B------:R-:W2:Y:S01]  /*e440*/  @!P0 LDG.E R8, desc[UR12][R14.64+0x8] ;  /* 0x0000080c0e088981 */ /* 0x000ea2000c1e1900 */
[----:B------:R-:W-:Y:S01]  /*e450*/  IADD3 R25, PT, PT, R6, 0xb, RZ ;  /* 0x0000000b06197810 */ /* 0x000fe20007ffe0ff */
[----:B-1----:R-:W-:-:S03]  /*e460*/  @!P0 IMAD.WIDE.U32 R10, R23, 0x4, R4 ;  /* 0x00000004170a8825 */ /* 0x002fc600078e0004 */
[----:B------:R-:W-:-:S04]  /*e470*/  ISETP.GT.AND P1, PT, R25, UR11, PT ;  /* 0x0000000b19007c0c */ /* 0x000fc8000bf24270 */
[----:B------:R-:W-:Y:S01]  /*e480*/  ISETP.LT.OR P1, PT, R25, 0x1, P1 ;  /* 0x000000011900780c */ /* 0x000fe20000f21670 */
[----:B--2---:R-:W-:-:S05]  /*e490*/  @!P0 FADD R21, -R8, -RZ ;  /* 0x800000ff08158221 */ /* 0x004fca0000000100 */
[----:B------:R1:W-:Y:S07]  /*e4a0*/  @!P0 STG.E desc[UR12][R10.64], R21 ;  /* 0x000000150a008986 */ /* 0x0003ee000c10190c */
[----:B------:R-:W2:Y:S01]  /*e4b0*/  @!P1 LDG.E R8, desc[UR12][R14.64+0xc] ;  /* 0x00000c0c0e089981 */ /* 0x000ea2000c1e1900 */
[----:B------:R-:W-:Y:S01]  /*e4c0*/  IADD3 R18, PT, PT, R9, 0xc, R0 ;  /* 0x0000000c09127810 */ /* 0x000fe20007ffe000 */
[----:B0-----:R-:W-:-:S03]  /*e4d0*/  @!P1 IMAD.WIDE.U32 R12, R25, 0x4, R4 ;  /* 0x00000004190c9825 */ /* 0x001fc600078e0004 */
[----:B------:R-:W-:Y:S01]  /*e4e0*/  ISETP.GT.AND P0, PT, R18, UR11, PT ;  /* 0x0000000b12007c0c */ /* 0x000fe2000bf04270 */
[----:B------:R-:W-:-:S03]  /*e4f0*/  IMAD.IADD R17, R7, 0x1, R18 ;  /* 0x0000000107117824 */ /* 0x000fc600078e0212 */
[----:B------:R-:W-:Y:S01]  /*e500*/  ISETP.LT.OR P0, PT, R18, 0x1, P0 ;  /* 0x000000011200780c */ /* 0x000fe20000701670 */
        /* <DEDUP_REMOVED lines=11> */
[----:B------:R-:W-:Y:S01]  /*e5c0*/  IADD3 R23, PT, PT, R6, 0xe, RZ ;  /* 0x0000000e06177810 */ /* 0x000fe20007ffe0ff */
[----:B0-----:R-:W-:-:S03]  /*e5d0*/  @!P1 IMAD.WIDE.U32 R12, R21, 0x4, R4 ;  /* 0x00000004150c9825 */ /* 0x001fc600078e0004 */
[----:B------:R-:W-:-:S04]  /*e5e0*/  ISETP.GT.AND P0, PT, R23, UR11, PT ;  /* 0x0000000b17007c0c */ /* 0x000fc8000bf04270 */
        /* <DEDUP_REMOVED lines=18> */
.L_x_975:
[----:B------:R-:W-:-:S04]  /*e710*/  UIADD3 UR11, UPT, UPT, -UR5, URZ, URZ ;  /* 0x000000ff050b7290 */ /* 0x000fc8000fffe1ff */
[----:B------:R-:W-:-:S09]  /*e720*/  UISETP.GT.AND UP1, UPT, UR11, 0x4, UPT ;  /* 0x000000040b00788c */ /* 0x000fd2000bf24270 */
[----:B------:R-:W-:Y:S05]  /*e730*/  BRA.U !UP1, `(.L_x_977) ;  /* 0x00000005090c7547 */ /* 0x000fea000b800000 */
[----:B------:R-:W5:Y:S01]  /*e740*/  LDCU UR11, c[0x3][URZ] ;  /* 0x00c00000ff0b77ac */ /* 0x000f620008000800 */
[----:B------:R-:W1:Y:S01]  /*e750*/  LDC.64 R4, c[0x0][0x388] ;  /* 0x0000e200ff047b82 */ /* 0x000e620000000a00 */
[----:B------:R-:W-:-:S05]  /*e760*/  IADD3 R8, PT, PT, R9, R0, RZ ;  /* 0x0000000009087210 */ /* 0x000fca0007ffe0ff */
[----:B0-----:R-:W-:Y:S01]  /*e770*/  IMAD.IADD R15, R7, 0x1, R8 ;  /* 0x00000001070f7824 */ /* 0x001fe200078e0208 */
[----:B-----5:R-:W-:-:S04]  /*e780*/  ISETP.GT.AND P0, PT, R8, UR11, PT ;  /* 0x0000000b08007c0c */ /* 0x020fc8000bf04270 */
[----:B------:R-:W-:Y:S01]  /*e790*/  ISETP.LT.OR P0, PT, R8, 0x1, P0 ;  /* 0x000000010800780c */ /* 0x000fe20000701670 */
[----:B-1----:R-:W-:-:S12]  /*e7a0*/  IMAD.WIDE R14, R15, 0x4, R4 ;  /* 0x000000040f0e7825 */ /* 0x002fd800078e0204 */
        /* <DEDUP_REMOVED lines=55> */
[----:B------:R-:W-:-:S02]  /*eb20*/  UPLOP3.LUT UP0, UPT, UPT, UPT, UPT, 0x40, 0x4 ;  /* 0x000000000004789c */ /* 0x000fc40003f0e870 */
[----:B------:R-:W-:Y:S01]  /*eb30*/  UIADD3 UR5, UPT, UPT, UR5, 0x4, URZ ;  /* 0x0000000405057890 */ /* 0x000fe2000fffe0ff */
[----:B--2---:R-:W-:Y:S01]  /*eb40*/  @!P1 FADD R21, -R0, -RZ ;  /* 0x800000ff00159221 */ /* 0x004fe20000000100 */
[----:B------:R-:W-:-:S04]  /*eb50*/  VIADD R0, R8, 0x4 ;  /* 0x0000000408007836 */ /* 0x000fc80000000000 */
[----:B------:R1:W-:Y:S06]  /*eb60*/  @!P1 STG.E desc[UR12][R4.64], R21 ;  /* 0x0000001504009986 */ /* 0x0003ec000c10190c */
.L_x_977:
[----:B------:R-:W-:-:S09]  /*eb70*/  UISETP.NE.OR UP0, UPT, UR5, URZ, UP0 ;  /* 0x000000ff0500728c */ /* 0x000fd20008705670 */
[----:B------:R-:W-:Y:S05]  /*eb80*/  BRA.U !UP0, `(.L_x_973) ;  /* 0x0000000108887547 */ /* 0x000fea000b800000 */
.L_x_974:
[----:B------:R-:W-:-:S04]  /*eb90*/  IADD3 R8, PT, PT, R9, R0, RZ ;  /* 0x0000000009087210 */ /* 0x000fc80007ffe0ff */
[----:B0-----:R-:W-:Y:S01]  /*eba0*/  ISETP.GT.AND P0, PT, R8, UR14, PT ;  /* 0x0000000e08007c0c */ /* 0x001fe2000bf04270 */
[----:B-1----:R-:W-:-:S03]  /*ebb0*/  IMAD.IADD R15, R7, 0x1, R8 ;  /* 0x00000001070f7824 */ /* 0x002fc600078e0208 */
        /* <DEDUP_REMOVED lines=10> */
[----:B------:R-:W-:Y:S01]  /*ec60*/  IADD3 R19, PT, PT, R8, 0x2, RZ ;  /* 0x0000000208137810 */ /* 0x000fe20007ffe0ff */
        /* <DEDUP_REMOVED lines=20> */
.L_x_973:
[----:B------:R-:W-:-:S13]  /*edb0*/  ISETP.NE.AND P0, PT, RZ, UR10, PT ;  /* 0x0000000aff007c0c */ /* 0x000fda000bf05270 */
[----:B0-----:R-:W-:Y:S05]  /*edc0*/  @!P0 EXIT ;  /* 0x000000000000894d */ /* 0x001fea0003800000 */
[----:B------:R-:W0:Y:S01]  /*edd0*/  LDCU UR11, c[0x3][URZ] ;  /* 0x00c00000ff0b77ac */ /* 0x000e220008000800 */
[----:B------:R-:W-:-:S12]  /*ede0*/  UIADD3 UR5, UPT, UPT, -UR10, URZ, URZ ;  /* 0x000000ff0a057290 */ /* 0x000fd8000fffe1ff */
.L_x_978:
[----:B------:R-:W-:-:S04]  /*edf0*/  IADD3 R0, PT, PT, R9, UR4, RZ ;  /* 0x0000000409007c10 */ /* 0x000fc8000fffe0ff */
[----:B0-----:R-:W-:-:S04]  /*ee00*/  ISETP.GT.AND P0, PT, R0, UR11, PT ;  /* 0x0000000b00007c0c */ /* 0x001fc8000bf04270 */
[----:B------:R-:W-:-:S13]  /*ee10*/  ISETP.LT.OR P0, PT, R0, 0x1, P0 ;  /* 0x000000010000780c */ /* 0x000fda0000701670 */
[----:B-1----:R-:W0:Y:S01]  /*ee20*/  @!P0 LDC.64 R4, c[0x0][0x388] ;  /* 0x0000e200ff048b82 */ /* 0x002e220000000a00 */
[----:B------:R-:W-:-:S04]  /*ee30*/  @!P0 IMAD.IADD R3, R7, 0x1, R0 ;  /* 0x0000000107038824 */ /* 0x000fc800078e0200 */
[----:B0-----:R-:W-:-:S06]  /*ee40*/  @!P0 IMAD.WIDE R2, R3, 0x4, R4 ;  /* 0x0000000403028825 */ /* 0x001fcc00078e0204 */
[----:B------:R-:W5:Y:S01]  /*ee50*/  @!P0 LDG.E R2, desc[UR12][R2.64] ;  /* 0x0000000c02028981 */ /* 0x000f62000c1e1900 */
[----:B------:R-:W-:Y:S01]  /*ee60*/  UIADD3 UR5, UPT, UPT, UR5, 0x1, URZ ;  /* 0x0000000105057890 */ /* 0x000fe2000fffe0ff */
[----:B------:R-:W-:-:S05]  /*ee70*/  @!P0 IMAD.WIDE.U32 R4, R0, 0x4, R4 ;  /* 0x0000000400048825 */ /* 0x000fca00078e0004 */
[----:B------:R-:W-:Y:S01]  /*ee80*/  ISETP.NE.AND P1, PT, RZ, UR5, PT ;  /* 0x00000005ff007c0c */ /* 0x000fe2000bf25270 */
[----:B-----5:R-:W-:-:S05]  /*ee90*/  @!P0 FADD R11, -R2, -RZ ;  /* 0x800000ff020b8221 */ /* 0x020fca0000000100 */
[----:B------:R0:W-:Y:S07]  /*eea0*/  @!P0 STG.E desc[UR12][R4.64], R11 ;  /* 0x0000000b04008986 */ /* 0x0001ee000c10190c */
[----:B------:R-:W-:Y:S05]  /*eeb0*/  @!P1 EXIT ;  /* 0x000000000000994d */ /* 0x000fea0003800000 */
[----:B------:R-:W-:Y:S01]  /*eec0*/  UIADD3 UR4, UPT, UPT, UR4, 0x1, URZ ;  /* 0x0000000104047890 */ /* 0x000fe2000fffe0ff */
[----:B------:R-:W-:Y:S11]  /*eed0*/  BRA `(.L_x_978) ;  /* 0xfffffffc00c47947 */ /* 0x000ff6000383ffff */
.L_x_972:
        /* <DEDUP_REMOVED lines=19> */
.L_x_982:
[----:B------:R-:W-:-:S04]  /*f010*/  IADD3 R6, PT, PT, R9, R0, RZ ;  /* 0x0000000009067210 */ /* 0x000fc80007ffe0ff */
[----:B0-----:R-:W-:Y:S01]  /*f020*/  ISETP.GT.AND P1, PT, R6, UR11, PT ;  /* 0x0000000b06007c0c */ /* 0x001fe2000bf24270 */
[----:B-1----:R-:W-:-:S03]  /*f030*/  IMAD.IADD R15, R7, 0x1, R6 ;  /* 0x00000001070f7824 */ /* 0x002fc600078e0206 */
[----:B------:R-:W-:Y:S01]  /*f040*/  ISETP.LT.OR P1, PT, R6, 0x1, P1 ;  /* 0x000000010600780c */ /* 0x000fe20000f21670 */
[----:B------:R-:W-:-:S12]  /*f050*/  IMAD.WIDE R14, R15, 0x4, R4 ;  /* 0x000000040f0e7825 */ /* 0x000fd800078e0204 */
[----:B------:R-:W5:Y:S01]  /*f060*/  @!P1 LDG.E R17, desc[UR12][R14.64] ;  /* 0x0000000c0e119981 */ /* 0x000f62000c1e1900 */
[C---:B--2---:R-:W-:Y:S02]  /*f070*/  VIADD R13, R6.reuse, 0x1 ;  /* 0x00000001060d7836 */ /* 0x044fe40000000000 */
[----:B------:R-:W-:-:S03]  /*f080*/  @!P1 IMAD.WIDE.U32 R10, R6, 0x4, R4 ;  /* 0x00000004060a9825 */ /* 0x000fc600078e0004 */
[----:B------:R-:W-:-:S04]  /*f090*/  ISETP.GT.AND P2, PT, R13, UR11, PT ;  /* 0x0000000b0d007c0c */ /* 0x000fc8000bf44270 */
[C---:B------:R-:W-:Y:S02]  /*f0a0*/  ISETP.GT.U32.OR P2, PT, R6.reuse, 0x7ffffffe, P2 ;  /* 0x7ffffffe0600780c */ /* 0x040fe40001744470 */
[----:B-1--4-:R-:W-:Y:S01]  /*f0b0*/  IADD3 R23, PT, PT, R6, 0x2, RZ ;  /* 0x0000000206177810 */ /* 0x012fe20007ffe0ff */
[----:B-----5:R0:W-:Y:S10]  /*f0c0*/  @!P1 STG.E desc[UR12][R10.64], R17 ;  /* 0x000000110a009986 */ /* 0x0201f4000c10190c */
        /* <DEDUP_REMOVED lines=96> */
.L_x_981:
[----:B------:R-:W-:-:S04]  /*f6d0*/  UIADD3 UR11, UPT, UPT, -UR5, URZ, URZ ;  /* 0x000000ff050b7290 */ /* 0x000fc8000fffe1ff */
[----:B------:R-:W-:-:S09]  /*f6e0*/  UISETP.GT.AND UP0, UPT, UR11, 0x4, UPT ;  /* 0x000000040b00788c */ /* 0x000fd2000bf04270 */
[----:B------:R-:W-:Y:S05]  /*f6f0*/  BRA.U !UP0, `(.L_x_983) ;  /* 0x0000000108ec7547 */ /* 0x000fea000b800000 */
[----:B------:R-:W5:Y:S01]  /*f700*/  LDCU UR11, c[0x3][URZ] ;  /* 0x00c00000ff0b77ac */ /* 0x000f620008000800 */
[----:B------:R-:W0:Y:S01]  /*f710*/  LDC.64 R4, c[0x0][0x388] ;  /* 0x0000e200ff047b82 */ /* 0x000e220000000a00 */
[----:B------:R-:W-:-:S05]  /*f720*/  IADD3 R6, PT, PT, R9, R0, RZ ;  /* 0x0000000009067210 */ /* 0x000fca0007ffe0ff */
[----:B-1----:R-:W-:Y:S01]  /*f730*/  IMAD.IADD R15, R7, 0x1, R6 ;  /* 0x00000001070f7824 */ /* 0x002fe200078e0206 */
[----:B-----5:R-:W-:-:S04]  /*f740*/  ISETP.GT.AND P0, PT, R6, UR11, PT ;  /* 0x0000000b06007c0c */ /* 0x020fc8000bf04270 */
[----:B------:R-:W-:Y:S01]  /*f750*/  ISETP.LT.OR P0, PT, R6, 0x1, P0 ;  /* 0x000000010600780c */ /* 0x000fe20000701670 */
[----:B0-----:R-:W-:-:S12]  /*f760*/  IMAD.WIDE R14, R15, 0x4, R4 ;  /* 0x000000040f0e7825 */ /* 0x001fd800078e0204 */
[----:B------:R-:W5:Y:S01]  /*f770*/  @!P0 LDG.E R17, desc[UR12][R14.64] ;  /* 0x0000000c0e118981 */ /* 0x000f62000c1e1900 */
[C---:B--2---:R-:W-:Y:S02]  /*f780*/  VIADD R13, R6.reuse, 0x1 ;  /* 0x00000001060d7836 */ /* 0x044fe40000000000 */
[----:B------:R-:W-:-:S03]  /*f790*/  @!P0 IMAD.WIDE.U32 R10, R6, 0x4, R4 ;  /* 0x00000004060a8825 */ /* 0x000fc600078e0004 */
[----:B------:R-:W-:-:S04]  /*f7a0*/  ISETP.GT.AND P1, PT, R13, UR11, PT ;  /* 0x0000000b0d007c0c */ /* 0x000fc8000bf24270 */
[C---:B------:R-:W-:Y:S02]  /*f7b0*/  ISETP.GT.U32.OR P1, PT, R6.reuse, 0x7ffffffe, P1 ;  /* 0x7ffffffe0600780c */ /* 0x040fe40000f24470 */
[----:B----4-:R-:W-:Y:S01]  /*f7c0*/  IADD3 R23, PT, PT, R6, 0x2, RZ ;  /* 0x0000000206177810 */ /* 0x010fe20007ffe0ff */
        /* <DEDUP_REMOVED lines=16> */
[----:B------:R-:W-:Y:S02]  /*f8d0*/  IMAD.IADD R17, R7, 0x1, R6 ;  /* 0x0000000107117824 */ /* 0x000fe400078e0206 */
[----:B-1----:R-:W-:Y:S01]  /*f8e0*/  @!P1 IMAD.WIDE.U32 R12, R25, 0x4, R4 ;  /* 0x00000004190c9825 */ /* 0x002fe200078e0004 */
        /* <DEDUP_REMOVED lines=28> */
.L_x_983:
[----:B------:R-:W-:-:S13]  /*fab0*/  ISETP.EQ.AND P1, PT, RZ, UR5, PT ;  /* 0x00000005ff007c0c */ /* 0x000fda000bf22270 */
[----:B------:R-:W-:Y:S05]  /*fac0*/  @!P0 BRA P1, `(.L_x_979) ;  /* 0x0000000000788947 */ /* 0x000fea0000800000 */
.L_x_980:
[----:B------:R-:W-:-:S04]  /*fad0*/  IADD3 R6, PT, PT, R9, R0, RZ ;  /* 0x0000000009067210 */ /* 0x000fc80007ffe0ff */
[----:B0-----:R-:W-:Y:S01]  /*fae0*/  ISETP.GT.AND P0, PT, R6, UR14, PT ;  /* 0x0000000e06007c0c */ /* 0x001fe2000bf04270 */
[----:B-1----:R-:W-:-:S03]  /*faf0*/  IMAD.IADD R15, R7, 0x1, R6 ;  /* 0x00000001070f7824 */ /* 0x002fc600078e0206 */
[----:B------:R-:W-:Y:S01]  /*fb00*/  ISETP.LT.OR P0, PT, R6, 0x1, P0 ;  /* 0x000000010600780c */ /* 0x000fe20000701670 */
[----:B------:R-:W-:-:S12]  /*fb10*/  IMAD.WIDE R14, R15, 0x4, R2 ;  /* 0x000000040f0e7825 */ /* 0x000fd800078e0202 */
[----:B--2---:R-:W2:Y:S01]  /*fb20*/  @!P0 LDG.E R13, desc[UR12][R14.64] ;  /* 0x0000000c0e0d8981 */ /* 0x004ea2000c1e1900 */
[C---:B------:R-:W-:Y:S02]  /*fb30*/  VIADD R11, R6.reuse, 0x1 ;  /* 0x00000001060b7836 */ /* 0x040fe40000000000 */
[----:B------:R-:W-:-:S03]  /*fb40*/  @!P0 IMAD.WIDE.U32 R4, R6, 0x4, R2 ;  /* 0x0000000406048825 */ /* 0x000fc600078e0002 */
[----:B------:R-:W-:-:S04]  /*fb50*/  ISETP.GT.AND P1, PT, R11, UR14, PT ;  /* 0x0000000e0b007c0c */ /* 0x000fc8000bf24270 */
[C---:B------:R-:W-:Y:S02]  /*fb60*/  ISETP.GT.U32.OR P1, PT, R6.reuse, 0x7ffffffe, P1 ;  /* 0x7ffffffe0600780c */ /* 0x040fe40000f24470 */
[----:B------:R-:W-:Y:S01]  /*fb70*/  IADD3 R21, PT, PT, R6, 0x2, RZ ;  /* 0x0000000206157810 */ /* 0x000fe20007ffe0ff */
[----:B--2---:R0:W-:Y:S10]  /*fb80*/  @!P0 STG.E desc[UR12][R4.64], R13 ;  /* 0x0000000d04008986 */ /* 0x0041f4000c10190c */
        /* <DEDUP_REMOVED lines=18> */
.L_x_979:
[----:B------:R-:W-:-:S13]  /*fcb0*/  ISETP.NE.AND P0, PT, RZ, UR10, PT ;  /* 0x0000000aff007c0c */ /* 0x000fda000bf05270 */
[----:B0-----:R-:W-:Y:S05]  /*fcc0*/  @!P0 EXIT ;  /* 0x000000000000894d */ /* 0x001fea0003800000 */
[----:B------:R-:W0:Y:S01]  /*fcd0*/  LDCU UR11, c[0x3][URZ] ;  /* 0x00c00000ff0b77ac */ /* 0x000e220008000800 */
[----:B------:R-:W-:-:S12]  /*fce0*/  UIADD3 UR5, UPT, UPT, -UR10, URZ, URZ ;  /* 0x000000ff0a057290 */ /* 0x000fd8000fffe1ff */
.L_x_984:
[----:B------:R-:W-:-:S04]  /*fcf0*/  IADD3 R0, PT, PT, R9, UR4, RZ ;  /* 0x0000000409007c10 */ /* 0x000fc8000fffe0ff */
[----:B0-----:R-:W-:-:S04]  /*fd00*/  ISETP.GT.AND P0, PT, R0, UR11, PT ;  /* 0x0000000b00007c0c */ /* 0x001fc8000bf04270 */
[----:B------:R-:W-:-:S13]  /*fd10*/  ISETP.LT.OR P0, PT, R0, 0x1, P0 ;  /* 0x000000010000780c */ /* 0x000fda0000701670 */
[----:B-1----:R-:W0:Y:S01]  /*fd20*/  @!P0 LDC.64 R4, c[0x0][0x388] ;  /* 0x0000e200ff048b82 */ /* 0x002e220000000a00 */
        /* <DEDUP_REMOVED lines=9> */
[----:B------:R-:W-:Y:S05]  /*fdc0*/  EXIT ;  /* 0x000000000000794d */ /* 0x000fea0003800000 */
.L_x_970:
[----:B------:R-:W-:Y:S05]  /*fdd0*/  @P0 BRA `(.L_x_985) ;  /* 0x0000000800400947 */ /* 0x000fea0003800000 */
[----:B------:R-:W-:-:S13]  /*fde0*/  ISETP.GT.U32.AND P0, PT, R0, 0x7ffffffe, PT ;  /* 0x7ffffffe0000780c */ /* 0x000fda0003f04070 */
[----:B------:R-:W-:Y:S05]  /*fdf0*/  @P0 EXIT ;  /* 0x000000000000094d */ /* 0x000fea0003800000 */
[----:B------:R-:W-:Y:S01]  /*fe00*/  ISETP.GE.U32.AND P0, PT, R0, 0x3, PT ;  /* 0x000000030000780c */ /* 0x000fe20003f06070 */
[----:B------:R-:W-:Y:S01]  /*fe10*/  IMAD.U32 R0, RZ, RZ, UR8 ;  /* 0x00000008ff007e24 */ /* 0x000fe2000f8e00ff */
[----:B------:R-:W-:Y:S01]  /*fe20*/  BSSY.RECONVERGENT B0, `(.L_x_986) ;  /* 0x0000069000007945 */ /* 0x000fe20003800200 */
[----:B------:R-:W-:-:S03]  /*fe30*/  HFMA2 R9, -RZ, RZ, 0, 0 ;  /* 0x00000000ff097431 */ /* 0x000fc600000001ff */
[----:B------:R-:W-:-:S07]  /*fe40*/  LOP3.LUT R0, R0, 0x3, RZ, 0xc0, !PT ;  /* 0x0000000300007812 */ /* 0x000fce00078ec0ff */
[----:B------:R-:W-:Y:S05]  /*fe50*/  @!P0 BRA `(.L_x_987) ;  /* 0x0000000400948947 */ /* 0x000fea0003800000 */
[----:B------:R-:W5:Y:S01]  /*fe60*/  LDC R3, c[0x3][RZ] ;  /* 0x00c00000ff037b82 */ /* 0x000f620000000800 */
[----:B------:R-:W-:Y:S01]  /*fe70*/  ULOP3.LUT UR4, UR8, 0xfffffffc, URZ, 0xc0, !UPT ;  /* 0xfffffffc08047892 */ /* 0x000fe2000f8ec0ff */
[C---:B0-2---:R-:W-:Y:S02]  /*fe80*/  VIADD R12, R4.reuse, 0x2 ;  /* 0x00000002040c7836 */ /* 0x045fe40000000000 */
[----:B------:R-:W-:Y:S01]  /*fe90*/  IMAD R5, R5, R7, RZ ;  /* 0x0000000705057224 */ /* 0x000fe200078e02ff */
[----:B------:R-:W-:Y:S01]  /*fea0*/  UIADD3 UR5, UPT, UPT, -UR4, URZ, URZ ;  /* 0x000000ff04057290 */ /* 0x000fe2000fffe1ff */
[----:B------:R-:W-:Y:S01]  /*feb0*/  VIADD R14, R4, 0x3 ;  /* 0x00000003040e7836 */ /* 0x000fe20000000000 */
[----:B------:R-:W-:Y:S01]  /*fec0*/  MOV R9, UR4 ;  /* 0x0000000400097c02 */ /* 0x000fe20008000f00 */
[----:B------:R-:W0:Y:S01]  /*fed0*/  LDC R11, c[0x3][RZ] ;  /* 0x00c00000ff0b7b82 */ /* 0x000e220000000800 */
[C---:B------:R-:W-:Y:S02]  /*fee0*/  IMAD R12, R7.reuse, R12, RZ ;  /* 0x0000000c070c7224 */ /* 0x040fe400078e02ff */
[----:B------:R-:W-:-:S02]  /*fef0*/  IMAD R6, R7, R8, RZ ;  /* 0x0000000807067224 */ /* 0x000fc400078e02ff */
[----:B------:R-:W-:Y:S02]  /*ff00*/  IMAD R10, R5, UR8, RZ ;  /* 0x00000008050a7c24 */ /* 0x000fe4000f8e02ff */
[----:B------:R-:W-:Y:S02]  /*ff10*/  IMAD R14, R7, R14, RZ ;  /* 0x0000000e070e7224 */ /* 0x000fe400078e02ff */
[----:B----4-:R-:W-:Y:S01]  /*ff20*/  IMAD.U32 R24, RZ, RZ, UR5 ;  /* 0x00000005ff187e24 */ /* 0x010fe2000f8e00ff */
[----:B-----5:R-:W-:Y:S01]  /*ff30*/  LEA R5, R3, 0x8, 0x2 ;  /* 0x0000000803057811 */ /* 0x020fe200078e10ff */
[--C-:B------:R-:W-:Y:S01]  /*ff40*/  IMAD.IADD R15, R6, 0x1, R3.reuse ;  /* 0x00000001060f7824 */ /* 0x100fe200078e0203 */
[--C-:B------:R-:W-:Y:S01]  /*ff50*/  SHF.R.S32.HI R13, RZ, 0x1f, R3.reuse ;  /* 0x0000001fff0d7819 */ /* 0x100fe20000011403 */
[--C-:B------:R-:W-:Y:S01]  /*ff60*/  IMAD.IADD R17, R14, 0x1, R3.reuse ;  /* 0x000000010e117824 */ /* 0x100fe200078e0203 */
[----:B------:R-:W-:Y:S01]  /*ff70*/  IADD3 R16, PT, PT, R12, R3, RZ ;  /* 0x000000030c107210 */ /* 0x000fe20007ffe0ff */
[----:B------:R-:W-:-:S07]  /*ff80*/  IMAD.IADD R18, R10, 0x1, R3 ;  /* 0x000000010a127824 */ /* 0x000fce00078e0203 */
.L_x_996:
[C---:B------:R-:W-:Y:S01]  /*ff90*/  IADD3 R26, PT, PT, R8.reuse, -0x1, RZ ;  /* 0xffffffff081a7810 */ /* 0x040fe20007ffe0ff */
[----:B0-2---:R-:W2:Y:S01]  /*ffa0*/  LDC.64 R2, c[0x0][0x388] ;  /* 0x0000e200ff027b82 */ /* 0x005ea20000000a00 */
[C---:B-1--4-:R-:W-:Y:S01]  /*ffb0*/  VIADD R20, R8.reuse, 0x1 ;  /* 0x0000000108147836 */ /* 0x052fe20000000000 */
[CC--:B0-----:R-:W-:Y:S01]  /*ffc0*/  ISETP.GT.AND P0, PT, R8.reuse, R11.reuse, PT ;  /* 0x0000000b0800720c */ /* 0x0c1fe20003f04270 */
[----:B------:R-:W-:Y:S01]  /*ffd0*/  VIADD R22, R8, 0x2 ;  /* 0x0000000208167836 */ /* 0x000fe20000000000 */
[-C--:B------:R-:W-:Y:S01]  /*ffe0*/  ISETP.GT.AND P1, PT, R26, R11.reuse, PT ;  /* 0x0000000b1a00720c */ /* 0x080fe20003f24270 */
[----:B------:R-:W-:Y:S01]  /*fff0*/  BSSY.RECONVERGENT B1, `(.L_x_988) ;  /* 0x0000015000017945 */ /* 0x000fe20003800200 */
[-C--:B------:R-:W-:Y:S02]  /*10000*/  ISETP.GT.AND P2, PT, R20, R11.reuse, PT ;  /* 0x0000000b1400720c */ /* 0x080fe40003f44270 */
[----:B------:R-:W-:Y:S02]  /*10010*/  ISETP.LT.OR P3, PT, R26, 0x1, P1 ;  /* 0x000000011a00780c */ /* 0x000fe40000f61670 */
[----:B------:R-:W-:-:S02]  /*10020*/  ISETP.GT.AND P4, PT, R22, R11, PT ;  /* 0x0000000b1600720c */ /* 0x000fc40003f84270 */
[----:B------:R-:W-:Y:S02]  /*10030*/  ISETP.LT.OR P1, PT, R20, 0x1, P2 ;  /* 0x000000011400780c */ /* 0x000fe40001721670 */
[----:B------:R-:W-:Y:S02]  /*10040*/  ISETP.GT.U32.OR P0, PT, R26, 0x7ffffffe, P0 ;  /* 0x7ffffffe1a00780c */ /* 0x000fe40000704470 */
[----:B------:R-:W-:-:S05]  /*10050*/  ISETP.LT.OR P2, PT, R22, 0x1, P4 ;  /* 0x000000011600780c */ /* 0x000fca0002741670 */
[----:B------:R-:W-:Y:S08]  /*10060*/  @P3 BRA `(.L_x_989) ;  /* 0x0000000000343947 */ /* 0x000ff00003800000 */
[----:B------:R-:W0:Y:S01]  /*10070*/  LDC.64 R22, c[0x0][0x388] ;  /* 0x0000e200ff167b82 */ /* 0x000e220000000a00 */
[----:B------:R-:W1:Y:S07]  /*10080*/  LDCU.64 UR4, c[0x0][0x388] ;  /* 0x00007100ff0477ac */ /* 0x000e6e0008000a00 */
[----:B------:R-:W4:Y:S01]  /*10090*/  LDC R19, c[0x0][0x380] ;  /* 0x0000e000ff137b82 */ /* 0x000f220000000800 */
[----:B0-----:R-:W-:-:S06]  /*100a0*/  IMAD.WIDE R22, R18, 0x4, R22 ;  /* 0x0000000412167825 */ /* 0x001fcc00078e0216 */
[----:B------:R-:W5:Y:S01]  /*100b0*/  LDG.E R22, desc[UR12][R22.64] ;  /* 0x0000000c16167981 */ /* 0x000f62000c1e1900 */
[C---:B------:R-:W-:Y:S02]  /*100c0*/  IADD3 R21, P3, PT, R10.reuse, R11, RZ ;  /* 0x0000000b0a157210 */ /* 0x040fe40007f7e0ff */
[----:B----4-:R-:W-:Y:S02]  /*100d0*/  ISETP.NE.AND P4, PT, R19, 0x1, PT ;  /* 0x000000011300780c */ /* 0x010fe40003f85270 */
[----:B------:R-:W-:Y:S02]  /*100e0*/  LEA.HI.X.SX32 R26, R10, R13, 0x1, P3 ;  /* 0x0000000d0a1a7211 */ /* 0x000fe400018f0eff */
[----:B-1----:R-:W-:-:S04]  /*100f0*/  LEA R20, P3, R21, UR4, 0x2 ;  /* 0x0000000415147c11 */ /* 0x002fc8000f8610ff */
[----:B------:R-:W-:-:S05]  /*10100*/  LEA.HI.X R21, R21, UR5, R26, 0x2, P3 ;  /* 0x0000000515157c11 */ /* 0x000fca00098f141a */
[----:B-----5:R-:W-:Y:S01]  /*10110*/  @!P4 FADD R19, -R22, -RZ ;  /* 0x800000ff1613c221 */ /* 0x020fe20000000100 */
[----:B------:R-:W-:-:S05]  /*10120*/  @P4 MOV R19, R22 ;  /* 0x0000001600134202 */ /* 0x000fca0000000f00 */
[----:B------:R0:W-:Y:S02]  /*10130*/  STG.E desc[UR12][R20.64+0x4], R19 ;  /* 0x0000041314007986 */ /* 0x0001e4000c10190c */
.L_x_989:
[----:B------:R-:W-:Y:S05]  /*10140*/  BSYNC.RECONVERGENT B1 ;  /* 0x0000000000017941 */ /* 0x000fea0003800200 */
.L_x_988:
[----:B------:R-:W-:Y:S04]  /*10150*/  BSSY.RECONVERGENT B1, `(.L_x_990) ;  /* 0x000000d000017945 */ /* 0x000fe80003800200 */
[----:B------:R-:W-:Y:S05]  /*10160*/  @P0 BRA `(.L_x_991) ;  /* 0x00000000002c0947 */ /* 0x000fea0003800000 */
[----:B--2---:R-:W-:Y:S01]  /*10170*/  IMAD.WIDE R22, R15, 0x4, R2 ;  /* 0x000000040f167825 */ /* 0x004fe200078e0202 */
[----:B0-----:R-:W0:Y:S01]  /*10180*/  LDC R19, c[0x0][0x380] ;  /* 0x0000e000ff137b82 */ /* 0x001e220000000800 */
[----:B------:R-:W1:Y:S04]  /*10190*/  LDCU.64 UR4, c[0x0][0x388] ;  /* 0x00007100ff0477ac */ /* 0x000e680008000a00 */
[----:B------:R-:W2:Y:S01]  /*101a0*/  LDG.E R22, desc[UR12][R22.64] ;  /* 0x0000000c16167981 */ /* 0x000ea2000c1e1900 */
[----:B0-----:R-:W-:Y:S02]  /*101b0*/  ISETP.NE.AND P3, PT, R19, 0x1, PT ;  /* 0x000000011300780c */ /* 0x001fe40003f65270 */
[----:B------:R-:W-:-:S04]  /*101c0*/  IADD3 R19, P0, PT, R6, R11, RZ ;  /* 0x0000000b06137210 */ /* 0x000fc80007f1e0ff */
[----:B------:R-:W-:Y:S02]  /*101d0*/  LEA.HI.X.SX32 R26, R6, R13, 0x1, P0 ;  /* 0x0000000d061a7211 */ /* 0x000fe400000f0eff */
[----:B-1----:R-:W-:-:S04]  /*101e0*/  LEA R20, P0, R19, UR4, 0x2 ;  /* 0x0000000413147c11 */ /* 0x002fc8000f8010ff */
[----:B------:R-:W-:Y:S01]  /*101f0*/  LEA.HI.X R21, R19, UR5, R26, 0x2, P0 ;  /* 0x0000000513157c11 */ /* 0x000fe200080f141a */
[----:B--2---:R-:W-:-:S05]  /*10200*/  @!P3 FADD R22, -R22, -RZ ;  /* 0x800000ff1616b221 */ /* 0x004fca0000000100 */
[----:B------:R1:W-:Y:S03]  /*10210*/  STG.E desc[UR12][R20.64+0x4], R22 ;  /* 0x0000041614007986 */ /* 0x0003e6000c10190c */
.L_x_991:
[----:B------:R-:W-:Y:S05]  /*10220*/  BSYNC.RECONVERGENT B1 ;  /* 0x0000000000017941 */ /* 0x000fea0003800200 */
.L_x_990:
[----:B------:R-:W-:Y:S04]  /*10230*/  BSSY.RECONVERGENT B1, `(.L_x_992) ;  /* 0x000000d000017945 */ /* 0x000fe80003800200 */
[----:B------:R-:W-:Y:S05]  /*10240*/  @P1 BRA `(.L_x_993) ;  /* 0x00000000002c1947 */ /* 0x000fea0003800000 */
[----:B-12---:R-:W-:Y:S01]  /*10250*/  IMAD.WIDE R22, R16, 0x4, R2 ;  /* 0x0000000410167825 */ /* 0x006fe200078e0202 */
        /* <DEDUP_REMOVED lines=10> */
.L_x_993:
[----:B------:R-:W-:Y:S05]  /*10300*/  BSYNC.RECONVERGENT B1 ;  /* 0x0000000000017941 */ /* 0x000fea0003800200 */
.L_x_992:
[----:B------:R-:W-:Y:S04]  /*10310*/  BSSY.RECONVERGENT B1, `(.L_x_994) ;  /* 0x000000d000017945 */ /* 0x000fe80003800200 */
[----:B------:R-:W-:Y:S05]  /*10320*/  @P2 BRA `(.L_x_995) ;  /* 0x00000000002c2947 */ /* 0x000fea0003800000 */
[----:B--2---:R-:W-:Y:S01]  /*10330*/  IMAD.WIDE R2, R17, 0x4, R2 ;  /* 0x0000000411027825 */ /* 0x004fe200078e0202 */
[----:B0-----:R-:W0:Y:S01]  /*10340*/  LDC R19, c[0x0][0x380] ;  /* 0x0000e000ff137b82 */ /* 0x001e220000000800 */
[----:B------:R-:W2:Y:S04]  /*10350*/  LDCU.64 UR4, c[0x0][0x388] ;  /* 0x00007100ff0477ac */ /* 0x000ea80008000a00 */
[----:B------:R-:W5:Y:S01]  /*10360*/  LDG.E R2, desc[UR12][R2.64] ;  /* 0x0000000c02027981 */ /* 0x000f62000c1e1900 */
[----:B0-----:R-:W-:Y:S02]  /*10370*/  ISETP.NE.AND P1, PT, R19, 0x1, PT ;  /* 0x000000011300780c */ /* 0x001fe40003f25270 */
[----:B------:R-:W-:-:S04]  /*10380*/  IADD3 R19, P0, PT, R14, R11, RZ ;  /* 0x0000000b0e137210 */ /* 0x000fc80007f1e0ff */
[----:B-1--4-:R-:W-:Y:S02]  /*10390*/  LEA.HI.X.SX32 R22, R14, R13, 0x1, P0 ;  /* 0x0000000d0e167211 */ /* 0x012fe400000f0eff */
[----:B--2---:R-:W-:-:S04]  /*103a0*/  LEA R20, P0, R19, UR4, 0x2 ;  /* 0x0000000413147c11 */ /* 0x004fc8000f8010ff */
[----:B------:R-:W-:Y:S01]  /*103b0*/  LEA.HI.X R21, R19, UR5, R22, 0x2, P0 ;  /* 0x0000000513157c11 */ /* 0x000fe200080f1416 */
[----:B-----5:R-:W-:-:S05]  /*103c0*/  @!P1 FADD R2, -R2, -RZ ;  /* 0x800000ff02029221 */ /* 0x020fca0000000100 */
[----:B------:R0:W-:Y:S03]  /*103d0*/  STG.E desc[UR12][R20.64+0x4], R2 ;  /* 0x0000040214007986 */ /* 0x0001e6000c10190c */
.L_x_995:
[----:B------:R-:W-:Y:S05]  /*103e0*/  BSYNC.RECONVERGENT B1 ;  /* 0x0000000000017941 */ /* 0x000fea0003800200 */
.L_x_994:
        /* <DEDUP_REMOVED lines=9> */
[----:B------:R-:W-:-:S02]  /*10480*/  IMAD.IADD R17, R5, 0x1, R17 ;  /* 0x0000000105117824 */ /* 0x000fc400078e0211 */
[----:B------:R-:W-:-:S06]  /*10490*/  IMAD.IADD R18, R5, 0x1, R18 ;  /* 0x0000000105127824 */ /* 0x000fcc00078e0212 */
[----:B------:R-:W-:Y:S05]  /*104a0*/  @P0 BRA `(.L_x_996) ;  /* 0xfffffff800b80947 */ /* 0x000fea000383ffff */
.L_x_987:
[----:B------:R-:W-:Y:S05]  /*104b0*/  BSYNC.RECONVERGENT B0 ;  /* 0x0000000000007941 */ /* 0x000fea0003800200 */
.L_x_986:
[----:B------:R-:W-:-:S13]  /*104c0*/  ISETP.NE.AND P0, PT, R0, RZ, PT ;  /* 0x000000ff0000720c */ /* 0x000fda0003f05270 */
[----:B------:R-:W-:Y:S05]  /*104d0*/  @!P0 EXIT ;  /* 0x000000000000894d */ /* 0x000fea0003800000 */
[----:B0-2---:R-:W0:Y:S01]  /*104e0*/  LDC R13, c[0x3][RZ] ;  /* 0x00c00000ff0d7b82 */ /* 0x005e220000000800 */
[----:B------:R-:W-:Y:S01]  /*104f0*/  IMAD.IADD R6, R4, 0x1, R9 ;  /* 0x0000000104067824 */ /* 0x000fe200078e0209 */
[----:B------:R-:W-:-:S03]  /*10500*/  IADD3 R2, PT, PT, -R0, RZ, RZ ;  /* 0x000000ff00027210 */ /* 0x000fc60007ffe1ff */
[----:B------:R-:W-:-:S03]  /*10510*/  IMAD R8, R7, R6, RZ ;  /* 0x0000000607087224 */ /* 0x000fc600078e02ff */
[----:B------:R-:W2:Y:S08]  /*10520*/  LDC R15, c[0x3][RZ] ;  /* 0x00c00000ff0f7b82 */ /* 0x000eb00000000800 */
[----:B------:R-:W1:Y:S08]  /*10530*/  LDC R14, c[0x0][0x380] ;  /* 0x0000e000ff0e7b82 */ /* 0x000e700000000800 */
[----:B------:R-:W1:Y:S01]  /*10540*/  LDC.64 R10, c[0x0][0x388] ;  /* 0x0000e200ff0a7b82 */ /* 0x000e620000000a00 */
[----:B0-----:R-:W-:-:S07]  /*10550*/  IMAD.IADD R0, R8, 0x1, R13 ;  /* 0x0000000108007824 */ /* 0x001fce00078e020d */
.L_x_999:
[----:B--2---:R-:W-:Y:S01]  /*10560*/  ISETP.GT.AND P0, PT, R6, R15, PT ;  /* 0x0000000f0600720c */ /* 0x004fe20003f04270 */
[----:B------:R-:W-:Y:S01]  /*10570*/  VIADD R9, R2, 0x1 ;  /* 0x0000000102097836 */ /* 0x000fe20000000000 */
[----:B------:R-:W-:Y:S02]  /*10580*/  BSSY.RECONVERGENT B0, `(.L_x_997) ;  /* 0x000000f000007945 */ /* 0x000fe40003800200 */
[----:B------:R-:W-:Y:S02]  /*10590*/  ISETP.LT.OR P0, PT, R6, 0x1, P0 ;  /* 0x000000010600780c */ /* 0x000fe40000701670 */
[----:B------:R-:W-:-:S11]  /*105a0*/  ISETP.NE.AND P1, PT, R9, RZ, PT ;  /* 0x000000ff0900720c */ /* 0x000fd60003f25270 */
[----:B------:R-:W-:Y:S05]  /*105b0*/  @P0 BRA `(.L_x_998) ;  /* 0x00000000002c0947 */ /* 0x000fea0003800000 */
[----:B-1----:R-:W-:Y:S01]  /*105c0*/  IMAD.WIDE R2, R0, 0x4, R10 ;  /* 0x0000000400027825 */ /* 0x002fe200078e020a */
        /* <DEDUP_REMOVED lines=10> */
.L_x_998:
[----:B------:R-:W-:Y:S05]  /*10670*/  BSYNC.RECONVERGENT B0 ;  /* 0x0000000000007941 */ /* 0x000fea0003800200 */
.L_x_997:
[----:B------:R-:W-:Y:S05]  /*10680*/  @!P1 EXIT ;  /* 0x000000000000994d */ /* 0x000fea0003800000 */
[----:B------:R-:W-:Y:S01]  /*10690*/  IADD3 R6, PT, PT, R6, 0x1, RZ ;  /* 0x0000000106067810 */ /* 0x000fe20007ffe0ff */
[C---:B------:R-:W-:Y:S01]  /*106a0*/  IMAD.IADD R8, R7.reuse, 0x1, R8 ;  /* 0x0000000107087824 */ /* 0x040fe200078e0208 */
[----:B0-----:R-:W-:Y:S01]  /*106b0*/  MOV R2, R9 ;  /* 0x0000000900027202 */ /* 0x001fe20000000f00 */
[----:B------:R-:W-:Y:S01]  /*106c0*/  IMAD.IADD R0, R7, 0x1, R0 ;  /* 0x0000000107007824 */ /* 0x000fe200078e0200 */
[----:B------:R-:W-:Y:S06]  /*106d0*/  BRA `(.L_x_999) ;  /* 0xfffffffc00a07947 */ /* 0x000fec000383ffff */
.L_x_985:
[----:B------:R-:W-:Y:S01]  /*106e0*/  UIADD3 UR4, UPT, UPT, UR6, -0x1, URZ ;  /* 0xffffffff06047890 */ /* 0x000fe2000fffe0ff */
[----:B------:R-:W-:-:S05]  /*106f0*/  ISETP.GT.U32.AND P0, PT, R3, 0x7ffffffe, PT ;  /* 0x7ffffffe0300780c */ /* 0x000fca0003f04070 */
[----:B------:R-:W-:-:S13]  /*10700*/  ISETP.NE.OR P0, PT, R5, UR4, P0 ;  /* 0x0000000405007c0c */ /* 0x000fda0008705670 */
[----:B------:R-:W-:Y:S05]  /*10710*/  @P0 EXIT ;  /* 0x000000000000094d */ /* 0x000fea0003800000 */
[----:B------:R-:W5:Y:S01]  /*10720*/  LDCU UR4, c[0x0][0x380] ;  /* 0x00007000ff0477ac */ /* 0x000f620008000800 */
[----:B------:R-:W-:Y:S01]  /*10730*/  IMAD R6, R6, R7, RZ ;  /* 0x0000000706067224 */ /* 0x000fe200078e02ff */
[----:B-----5:R-:W-:-:S09]  /*10740*/  UISETP.NE.AND UP0, UPT, UR4, 0x2, UPT ;  /* 0x000000020400788c */ /* 0x020fd2000bf05270 */
[----:B------:R-:W-:Y:S05]  /*10750*/  BRA.U UP0, `(.L_x_1000) ;  /* 0x0000000500087547 */ /* 0x000fea000b800000 */
[----:B------:R-:W-:Y:S01]  /*10760*/  ISETP.GE.U32.AND P0, PT, R3, 0x3, PT ;  /* 0x000000030300780c */ /* 0x000fe20003f06070 */
[----:B------:R-:W-:Y:S01]  /*10770*/  IMAD.U32 R16, RZ, RZ, UR9 ;  /* 0x00000009ff107e24 */ /* 0x000fe2000f8e00ff */
[----:B------:R-:W-:Y:S01]  /*10780*/  BSSY.RECONVERGENT B0, `(.L_x_1001) ;  /* 0x000002c000007945 */ /* 0x000fe20003800200 */
[----:B------:R-:W-:-:S03]  /*10790*/  IMAD.MOV.U32 R0, RZ, RZ, RZ ;  /* 0x000000ffff007224 */ /* 0x000fc600078e00ff */
[----:B------:R-:W-:-:S04]  /*107a0*/  LOP3.LUT R16, R16, 0x3, RZ, 0xc0, !PT ;  /* 0x0000000310107812 */ /* 0x000fc800078ec0ff */
[----:B------:R-:W-:-:S03]  /*107b0*/  ISETP.NE.AND P2, PT, R16, RZ, PT ;  /* 0x000000ff1000720c */ /* 0x000fc60003f45270 */
[----:B------:R-:W-:Y:S10]  /*107c0*/  @!P0 BRA `(.L_x_1002) ;  /* 0x00000000009c8947 */ /* 0x000ff40003800000 */
[----:B------:R-:W1:Y:S01]  /*107d0*/  LDC.64 R2, c[0x0][0x388] ;  /* 0x0000e200ff027b82 */ /* 0x000e620000000a00 */
[----:B------:R-:W-:Y:S01]  /*107e0*/  ULOP3.LUT UR4, UR9, 0xfffffffc, URZ, 0xc0, !UPT ;  /* 0xfffffffc09047892 */ /* 0x000fe2000f8ec0ff */
[----:B0-2---:R-:W-:-:S03]  /*107f0*/  HFMA2 R12, -RZ, RZ, 0, 0 ;  /* 0x00000000ff0c7431 */ /* 0x005fc600000001ff */
[----:B------:R-:W-:Y:S02]  /*10800*/  UIADD3 UR5, UPT, UPT, -UR4, URZ, URZ ;  /* 0x000000ff04057290 */ /* 0x000fe4000fffe1ff */
[----:B------:R-:W-:-:S04]  /*10810*/  IMAD.U32 R0, RZ, RZ, UR4 ;  /* 0x00000004ff007e24 */ /* 0x000fc8000f8e00ff */
[----:B------:R-:W-:-:S07]  /*10820*/  IMAD.U32 R8, RZ, RZ, UR5 ;  /* 0x00000005ff087e24 */ /* 0x000fce000f8e00ff */
.L_x_1003:
[----:B------:R-:W0:Y:S01]  /*10830*/  LDCU UR4, c[0x3][URZ] ;  /* 0x00c00000ff0477ac */ /* 0x000e220008000800 */
[----:B------:R-:W-:-:S04]  /*10840*/  IADD3 R19, PT, PT, R9, R12, RZ ;  /* 0x0000000c09137210 */ /* 0x000fc80007ffe0ff */
[C---:B0-----:R-:W-:Y:S02]  /*10850*/  ISETP.GT.AND P0, PT, R19.reuse, UR4, PT ;  /* 0x0000000413007c0c */ /* 0x041fe4000bf04270 */
[----:B------:R-:W-:Y:S02]  /*10860*/  IADD3 R4, PT, PT, R6, -UR4, R19 ;  /* 0x8000000406047c10 */ /* 0x000fe4000fffe013 */
[----:B------:R-:W-:-:S03]  /*10870*/  ISETP.LT.OR P0, PT, R19, 0x1, P0 ;  /* 0x000000011300780c */ /* 0x000fc60000701670 */
[----:B------:R-:W-:-:S04]  /*10880*/  VIADD R5, R4, 0xfffffffe ;  /* 0xfffffffe04057836 */ /* 0x000fc80000000000 */
[----:B-1----:R-:W-:-:S06]  /*10890*/  IMAD.WIDE R4, R5, 0x4, R2 ;  /* 0x0000000405047825 */ /* 0x002fcc00078e0202 */
        /* <DEDUP_REMOVED lines=20> */
[----:B------:R-:W-:Y:S01]  /*109e0*/  VIADD R8, R8, 0x4 ;  /* 0x0000000408087836 */ /* 0x000fe20000000000 */
[----:B------:R-:W-:-:S04]  /*109f0*/  IADD3 R12, PT, PT, R12, 0x4, RZ ;  /* 0x000000040c0c7810 */ /* 0x000fc80007ffe0ff */
[----:B------:R-:W-:Y:S01]  /*10a00*/  ISETP.NE.AND P0, PT, R8, RZ, PT ;  /* 0x000000ff0800720c */ /* 0x000fe20003f05270 */
[----:B--2---:R-:W-:-:S05]  /*10a10*/  @!P1 FADD R13, -R13, -RZ ;  /* 0x800000ff0d0d9221 */ /* 0x004fca0000000100 */
[----:B------:R1:W-:Y:S07]  /*10a20*/  @!P1 STG.E desc[UR12][R10.64+0xc], R13 ;  /* 0x00000c0d0a009986 */ /* 0x0003ee000c10190c */
[----:B------:R-:W-:Y:S05]  /*10a30*/  @P0 BRA `(.L_x_1003) ;  /* 0xfffffffc007c0947 */ /* 0x000fea000383ffff */
.L_x_1002:
[----:B------:R-:W-:Y:S05]  /*10a40*/  BSYNC.RECONVERGENT B0 ;  /* 0x0000000000007941 */ /* 0x000fea0003800200 */
.L_x_1001:
[----:B------:R-:W-:Y:S05]  /*10a50*/  @!P2 EXIT ;  /* 0x000000000000a94d */ /* 0x000fea0003800000 */
[----:B------:R-:W-:-:S07]  /*10a60*/  IMAD.MOV R8, RZ, RZ, -R16 ;  /* 0x000000ffff087224 */ /* 0x000fce00078e0a10 */
.L_x_1004:
[----:B------:R-:W5:Y:S01]  /*10a70*/  LDCU UR4, c[0x3][URZ] ;  /* 0x00c00000ff0477ac */ /* 0x000f620008000800 */
[----:B------:R-:W-:-:S05]  /*10a80*/  IMAD.IADD R5, R9, 0x1, R0 ;  /* 0x0000000109057824 */ /* 0x000fca00078e0200 */
[----:B-----5:R-:W-:-:S04]  /*10a90*/  ISETP.GT.AND P0, PT, R5, UR4, PT ;  /* 0x0000000405007c0c */ /* 0x020fc8000bf04270 */
[----:B------:R-:W-:-:S13]  /*10aa0*/  ISETP.LT.OR P0, PT, R5, 0x1, P0 ;  /* 0x000000010500780c */ /* 0x000fda0000701670 */
[----:B------:R-:W5:Y:S01]  /*10ab0*/  @!P0 LDC.64 R2, c[0x0][0x388] ;  /* 0x0000e200ff028b82 */ /* 0x000f620000000a00 */
[----:B------:R-:W-:-:S04]  /*10ac0*/  @!P0 IADD3 R4, PT, PT, R6, -UR4, R5 ;  /* 0x8000000406048c10 */ /* 0x000fc8000fffe005 */
[----:B------:R-:W-:-:S05]  /*10ad0*/  @!P0 IADD3 R5, PT, PT, R4, -0x2, RZ ;  /* 0xfffffffe04058810 */ /* 0x000fca0007ffe0ff */
[----:B-----5:R-:W-:-:S05]  /*10ae0*/  @!P0 IMAD.WIDE R2, R5, 0x4, R2 ;  /* 0x0000000405028825 */ /* 0x020fca00078e0202 */
[----:B-1----:R-:W5:Y:S01]  /*10af0*/  @!P0 LDG.E R10, desc[UR12][R2.64] ;  /* 0x0000000c020a8981 */ /* 0x002f62000c1e1900 */
[----:B------:R-:W-:-:S04]  /*10b00*/  @!P0 IMAD.WIDE R4, R7, 0x4, R2 ;  /* 0x0000000407048825 */ /* 0x000fc800078e0202 */
[----:B------:R-:W-:Y:S02]  /*10b10*/  VIADD R8, R8, 0x1 ;  /* 0x0000000108087836 */ /* 0x000fe40000000000 */
[----:B-----5:R-:W-:-:S05]  /*10b20*/  @!P0 FADD R11, -R10, -RZ ;  /* 0x800000ff0a0b8221 */ /* 0x020fca0000000100 */
[----:B------:R1:W-:Y:S01]  /*10b30*/  @!P0 STG.E desc[UR12][R4.64], R11 ;  /* 0x0000000b04008986 */ /* 0x0003e2000c10190c */
[----:B------:R-:W-:-:S13]  /*10b40*/  ISETP.NE.AND P0, PT, R8, RZ, PT ;  /* 0x000000ff0800720c */ /* 0x000fda0003f05270 */
[----:B-1----:R-:W-:Y:S05]  /*10b50*/  @!P0 EXIT ;  /* 0x000000000000894d */ /* 0x002fea0003800000 */
[----:B------:R-:W-:Y:S01]  /*10b60*/  VIADD R0, R0, 0x1 ;  /* 0x0000000100007836 */ /* 0x000fe20000000000 */
[----:B------:R-:W-:Y:S06]  /*10b70*/  BRA `(.L_x_1004) ;  /* 0xfffffffc00bc7947 */ /* 0x000fec000383ffff */
.L_x_1000:
[----:B------:R-:W-:Y:S01]  /*10b80*/  ISETP.GE.U32.AND P0, PT, R3, 0x3, PT ;  /* 0x000000030300780c */ /* 0x000fe20003f06070 */
[----:B------:R-:W-:Y:S01]  /*10b90*/  BSSY.RECONVERGENT B0, `(.L_x_1005) ;  /* 0x0000029000007945 */ /* 0x000fe20003800200 */
[----:B------:R-:W-:Y:S01]  /*10ba0*/  MOV R16, UR9 ;  /* 0x0000000900107c02 */ /* 0x000fe20008000f00 */
[----:B------:R-:W-:-:S03]  /*10bb0*/  IMAD.MOV.U32 R0, RZ, RZ, RZ ;  /* 0x000000ffff007224 */ /* 0x000fc600078e00ff */
[----:B------:R-:W-:-:S04]  /*10bc0*/  LOP3.LUT R16, R16, 0x3, RZ, 0xc0, !PT ;  /* 0x0000000310107812 */ /* 0x000fc800078ec0ff */
[----:B------:R-:W-:-:S03]  /*10bd0*/  ISETP.NE.AND P2, PT, R16, RZ, PT ;  /* 0x000000ff1000720c */ /* 0x000fc60003f45270 */
[----:B------:R-:W-:Y:S10]  /*10be0*/  @!P0 BRA `(.L_x_1006) ;  /* 0x00000000008c8947 */ /* 0x000ff40003800000 */
[----:B------:R-:W1:Y:S01]  /*10bf0*/  LDC.64 R10, c[0x0][0x388] ;  /* 0x0000e200ff0a7b82 */ /* 0x000e620000000a00 */
[----:B------:R-:W-:Y:S01]  /*10c00*/  ULOP3.LUT UR4, UR9, 0xfffffffc, URZ, 0xc0, !UPT ;  /* 0xfffffffc09047892 */ /* 0x000fe2000f8ec0ff */
[----:B0-2---:R-:W-:-:S03]  /*10c10*/  IMAD.MOV.U32 R12, RZ, RZ, RZ ;  /* 0x000000ffff0c7224 */ /* 0x005fc600078e00ff */
[----:B------:R-:W-:Y:S02]  /*10c20*/  UIADD3 UR5, UPT, UPT, -UR4, URZ, URZ ;  /* 0x000000ff04057290 */ /* 0x000fe4000fffe1ff */
[----:B------:R-:W-:-:S04]  /*10c30*/  MOV R0, UR4 ;  /* 0x0000000400007c02 */ /* 0x000fc80008000f00 */
[----:B------:R-:W-:-:S07]  /*10c40*/  IMAD.U32 R8, RZ, RZ, UR5 ;  /* 0x00000005ff087e24 */ /* 0x000fce000f8e00ff */
.L_x_1007:
[----:B------:R-:W0:Y:S01]  /*10c50*/  LDCU UR4, c[0x3][URZ] ;  /* 0x00c00000ff0477ac */ /* 0x000e220008000800 */
[----:B------:R-:W-:-:S05]  /*10c60*/  IMAD.IADD R19, R9, 0x1, R12 ;  /* 0x0000000109137824 */ /* 0x000fca00078e020c */
[C---:B0-----:R-:W-:Y:S02]  /*10c70*/  ISETP.GT.AND P0, PT, R19.reuse, UR4, PT ;  /* 0x0000000413007c0c */ /* 0x041fe4000bf04270 */
[----:B------:R-:W-:Y:S02]  /*10c80*/  IADD3 R2, PT, PT, R6, -UR4, R19 ;  /* 0x8000000406027c10 */ /* 0x000fe4000fffe013 */
[----:B------:R-:W-:Y:S02]  /*10c90*/  ISETP.LT.OR P0, PT, R19, 0x1, P0 ;  /* 0x000000011300780c */ /* 0x000fe40000701670 */
[----:B------:R-:W-:-:S05]  /*10ca0*/  IADD3 R3, PT, PT, R2, -0x2, RZ ;  /* 0xfffffffe02037810 */ /* 0x000fca0007ffe0ff */
[----:B-1----:R-:W-:-:S06]  /*10cb0*/  IMAD.WIDE R2, R3, 0x4, R10 ;  /* 0x0000000403027825 */ /* 0x002fcc00078e020a */
        /* <DEDUP_REMOVED lines=9> */
[----:B------:R-:W-:Y:S02]  /*10d50*/  ISETP.LT.OR P0, PT, R14, 0x1, P0 ;  /* 0x000000010e00780c */ /* 0x000fe40000701670 */
[----:B------:R-:W-:Y:S01]  /*10d60*/  IADD3 R14, PT, PT, R19, 0x3, RZ ;  /* 0x00000003130e7810 */ /* 0x000fe20007ffe0ff */
[----:B--2---:R1:W-:Y:S10]  /*10d70*/  @!P1 STG.E desc[UR12][R4.64+0x4], R15 ;  /* 0x0000040f04009986 */ /* 0x0043f4000c10190c */
[----:B------:R-:W2:Y:S01]  /*10d80*/  @!P0 LDG.E R17, desc[UR12][R2.64+0x8] ;  /* 0x0000080c02118981 */ /* 0x000ea2000c1e1900 */
[----:B------:R-:W-:-:S04]  /*10d90*/  ISETP.GT.AND P1, PT, R14, UR4, PT ;  /* 0x000000040e007c0c */ /* 0x000fc8000bf24270 */
        /* <DEDUP_REMOVED lines=8> */
.L_x_1006:
[----:B------:R-:W-:Y:S05]  /*10e20*/  BSYNC.RECONVERGENT B0 ;  /* 0x0000000000007941 */ /* 0x000fea0003800200 */
.L_x_1005:
[----:B------:R-:W-:Y:S05]  /*10e30*/  @!P2 EXIT ;  /* 0x000000000000a94d */ /* 0x000fea0003800000 */
[----:B------:R-:W-:-:S07]  /*10e40*/  IADD3 R8, PT, PT, -R16, RZ, RZ ;  /* 0x000000ff10087210 */ /* 0x000fce0007ffe1ff */
.L_x_1008:
[----:B------:R-:W5:Y:S01]  /*10e50*/  LDCU UR4, c[0x3][URZ] ;  /* 0x00c00000ff0477ac */ /* 0x000f620008000800 */
[----:B-1----:R-:W-:-:S05]  /*10e60*/  IMAD.IADD R5, R9, 0x1, R0 ;  /* 0x0000000109057824 */ /* 0x002fca00078e0200 */
[----:B-----5:R-:W-:-:S04]  /*10e70*/  ISETP.GT.AND P0, PT, R5, UR4, PT ;  /* 0x0000000405007c0c */ /* 0x020fc8000bf04270 */
[----:B------:R-:W-:-:S13]  /*10e80*/  ISETP.LT.OR P0, PT, R5, 0x1, P0 ;  /* 0x000000010500780c */ /* 0x000fda0000701670 */
[----:B------:R-:W1:Y:S01]  /*10e90*/  @!P0 LDC.64 R2, c[0x0][0x388] ;  /* 0x0000e200ff028b82 */ /* 0x000e620000000a00 */
[----:B------:R-:W-:-:S05]  /*10ea0*/  @!P0 IADD3 R4, PT, PT, R6, -UR4, R5 ;  /* 0x8000000406048c10 */ /* 0x000fca000fffe005 */
[----:B------:R-:W-:-:S04]  /*10eb0*/  @!P0 VIADD R5, R4, 0xfffffffe ;  /* 0xfffffffe04058836 */ /* 0x000fc80000000000 */
[----:B-1----:R-:W-:-:S05]  /*10ec0*/  @!P0 IMAD.WIDE R2, R5, 0x4, R2 ;  /* 0x0000000405028825 */ /* 0x002fca00078e0202 */
[----:B------:R-:W5:Y:S01]  /*10ed0*/  @!P0 LDG.E R11, desc[UR12][R2.64] ;  /* 0x0000000c020b8981 */ /* 0x000f62000c1e1900 */
[----:B------:R-:W-:Y:S01]  /*10ee0*/  @!P0 IMAD.WIDE R4, R7, 0x4, R2 ;  /* 0x0000000407048825 */ /* 0x000fe200078e0202 */
[----:B------:R-:W-:-:S04]  /*10ef0*/  IADD3 R8, PT, PT, R8, 0x1, RZ ;  /* 0x0000000108087810 */ /* 0x000fc80007ffe0ff */
[----:B-----5:R1:W-:Y:S01]  /*10f00*/  @!P0 STG.E desc[UR12][R4.64], R11 ;  /* 0x0000000b04008986 */ /* 0x0203e2000c10190c */
[----:B------:R-:W-:-:S13]  /*10f10*/  ISETP.NE.AND P0, PT, R8, RZ, PT ;  /* 0x000000ff0800720c */ /* 0x000fda0003f05270 */
[----:B-1----:R-:W-:Y:S05]  /*10f20*/  @!P0 EXIT ;  /* 0x000000000000894d */ /* 0x002fea0003800000 */
[----:B------:R-:W-:Y:S01]  /*10f30*/  VIADD R0, R0, 0x1 ;  /* 0x0000000100007836 */ /* 0x000fe20000000000 */
[----:B------:R-:W-:Y:S06]  /*10f40*/  BRA `(.L_x_1008) ;  /* 0xfffffffc00c07947 */ /* 0x000fec000383ffff */
.L_x_971:
[----:B------:R-:W-:Y:S05]  /*10f50*/  BSYNC.RECONVERGENT B0 ;  /* 0x0000000000007941 */ /* 0x000fea0003800200 */
.L_x_908:
[----:B------:R-:W-:-:S06]  /*10f60*/  UIADD3 UR4, UPT, UPT, UR6, -0x1, URZ ;  /* 0xffffffff06047890 */ /* 0x000fcc000fffe0ff */
[----:B------:R-:W-:-:S13]  /*10f70*/  ISETP.NE.AND P0, PT, R5, UR4, PT ;  /* 0x0000000405007c0c */ /* 0x000fda000bf05270 */
[----:B------:R-:W-:Y:S05]  /*10f80*/  @!P0 BRA `(.L_x_1009) ;  /* 0x0000000800788947 */ /* 0x000fea0003800000 */
[----:B------:R-:W-:-:S13]  /*10f90*/  ISETP.GT.U32.AND P0, PT, R0, 0x7ffffffe, PT ;  /* 0x7ffffffe0000780c */ /* 0x000fda0003f04070 */
[----:B------:R-:W-:Y:S05]  /*10fa0*/  @P0 EXIT ;  /* 0x000000000000094d */ /* 0x000fea0003800000 */
[----:B------:R-:W5:Y:S02]  /*10fb0*/  LDCU UR4, c[0x0][0x380] ;  /* 0x00007000ff0477ac */ /* 0x000f640008000800 */
[----:B-----5:R-:W-:-:S09]  /*10fc0*/  UISETP.NE.AND UP0, UPT, UR4, 0x1, UPT ;  /* 0x000000010400788c */ /* 0x020fd2000bf05270 */
[----:B------:R-:W-:Y:S05]  /*10fd0*/  BRA.U UP0, `(.L_x_1010) ;  /* 0x00000005003c7547 */ /* 0x000fea000b800000 */
        /* <DEDUP_REMOVED lines=8> */
[----:B------:R-:W-:Y:S01]  /*11060*/  ULOP3.LUT UR4, UR8, 0xfffffffc, URZ, 0xc0, !UPT ;  /* 0xfffffffc08047892 */ /* 0x000fe2000f8ec0ff */
[----:B--2---:R-:W-:Y:S02]  /*11070*/  IMAD R19, R5, R7, RZ ;  /* 0x0000000705137224 */ /* 0x004fe400078e02ff */
[C---:B------:R-:W-:Y:S01]  /*11080*/  VIADD R2, R4.reuse, 0x2 ;  /* 0x0000000204027836 */ /* 0x040fe20000000000 */
[----:B------:R-:W-:Y:S01]  /*11090*/  UIADD3 UR5, UPT, UPT, -UR4, URZ, URZ ;  /* 0x000000ff04057290 */ /* 0x000fe2000fffe1ff */
[----:B------:R-:W-:Y:S01]  /*110a0*/  VIADD R6, R4, 0x3 ;  /* 0x0000000304067836 */ /* 0x000fe20000000000 */
[----:B------:R-:W-:Y:S01]  /*110b0*/  MOV R9, UR4 ;  /* 0x0000000400097c02 */ /* 0x000fe20008000f00 */
[----:B------:R-:W-:Y:S02]  /*110c0*/  IMAD R5, R7, R8, RZ ;  /* 0x0000000807057224 */ /* 0x000fe400078e02ff */
[----:B------:R-:W-:-:S02]  /*110d0*/  IMAD R19, R19, UR8, RZ ;  /* 0x0000000813137c24 */ /* 0x000fc4000f8e02ff */
[C---:B------:R-:W-:Y:S02]  /*110e0*/  IMAD R15, R7.reuse, R2, RZ ;  /* 0x00000002070f7224 */ /* 0x040fe400078e02ff */
[----:B------:R-:W-:Y:S01]  /*110f0*/  IMAD R17, R7, R6, RZ ;  /* 0x0000000607117224 */ /* 0x000fe200078e02ff */
[----:B-----5:R-:W-:Y:S01]  /*11100*/  LEA R18, R0, 0x8, 0x2 ;  /* 0x0000000800127811 */ /* 0x020fe200078e10ff */
[----:B------:R-:W-:-:S07]  /*11110*/  IMAD.U32 R0, RZ, RZ, UR5 ;  /* 0x00000005ff007e24 */ /* 0x000fce000f8e00ff */
.L_x_1013:
[----:B------:R-:W2:Y:S01]  /*11120*/  LDCU UR4, c[0x3][URZ] ;  /* 0x00c00000ff0477ac */ /* 0x000ea20008000800 */
[----:B0-----:R-:W-:-:S05]  /*11130*/  VIADD R10, R8, 0xffffffff ;  /* 0xffffffff080a7836 */ /* 0x001fca0000000000 */
[----:B--2---:R-:W-:-:S04]  /*11140*/  ISETP.GT.AND P0, PT, R10, UR4, PT ;  /* 0x000000040a007c0c */ /* 0x004fc8000bf04270 */
[----:B------:R-:W-:-:S13]  /*11150*/  ISETP.LT.OR P0, PT, R10, 0x1, P0 ;  /* 0x000000010a00780c */ /* 0x000fda0000701670 */
[----:B------:R-:W2:Y:S02]  /*11160*/  @!P0 LDC.64 R2, c[0x0][0x388] ;  /* 0x0000e200ff028b82 */ /* 0x000ea40000000a00 */
[----:B--2---:R-:W-:-:S05]  /*11170*/  @!P0 IMAD.WIDE R2, R19, 0x4, R2 ;  /* 0x0000000413028825 */ /* 0x004fca00078e0202 */
[----:B------:R-:W1:Y:S01]  /*11180*/  @!P0 LDG.E R6, desc[UR12][R2.64+0x4] ;  /* 0x0000040c02068981 */ /* 0x000e62000c1e1900 */
[----:B------:R-:W-:-:S04]  /*11190*/  ISETP.GT.AND P1, PT, R8, UR4, PT ;  /* 0x0000000408007c0c */ /* 0x000fc8000bf24270 */
[----:B------:R-:W-:-:S13]  /*111a0*/  ISETP.GT.U32.OR P1, PT, R10, 0x7ffffffe, P1 ;  /* 0x7ffffffe0a00780c */ /* 0x000fda0000f24470 */
[----:B------:R-:W2:Y:S02]  /*111b0*/  @!P1 LDC.64 R10, c[0x0][0x388] ;  /* 0x0000e200ff0a9b82 */ /* 0x000ea40000000a00 */
[----:B--2---:R-:W-:-:S04]  /*111c0*/  @!P1 IMAD.WIDE R10, R5, 0x4, R10 ;  /* 0x00000004050a9825 */ /* 0x004fc800078e020a */
[----:B-1----:R-:W-:-:S05]  /*111d0*/  @!P0 FADD R21, -R6, -RZ ;  /* 0x800000ff06158221 */ /* 0x002fca0000000100 */
[----:B------:R1:W-:Y:S04]  /*111e0*/  @!P0 STG.E desc[UR12][R2.64], R21 ;  /* 0x0000001502008986 */ /* 0x0003e8000c10190c */
[----:B------:R-:W4:Y:S01]  /*111f0*/  @!P1 LDG.E R6, desc[UR12][R10.64+0x4] ;  /* 0x0000040c0a069981 */ /* 0x000f22000c1e1900 */
[----:B0-----:R-:W-:-:S04]  /*11200*/  IADD3 R12, PT, PT, R8, 0x1, RZ ;  /* 0x00000001080c7810 */ /* 0x001fc80007ffe0ff */
[----:B------:R-:W-:-:S04]  /*11210*/  ISETP.GT.AND P0, PT, R12, UR4, PT ;  /* 0x000000040c007c0c */ /* 0x000fc8000bf04270 */
[----:B------:R-:W-:-:S13]  /*11220*/  ISETP.LT.OR P0, PT, R12, 0x1, P0 ;  /* 0x000000010c00780c */ /* 0x000fda0000701670 */
[----:B------:R-:W0:Y:S02]  /*11230*/  @!P0 LDC.64 R12, c[0x0][0x388] ;  /* 0x0000e200ff0c8b82 */ /* 0x000e240000000a00 */
[----:B0-----:R-:W-:-:S04]  /*11240*/  @!P0 IMAD.WIDE R12, R15, 0x4, R12 ;  /* 0x000000040f0c8825 */ /* 0x001fc800078e020c */
[----:B----4-:R-:W-:-:S05]  /*11250*/  @!P1 FADD R23, -R6, -RZ ;  /* 0x800000ff06179221 */ /* 0x010fca0000000100 */
[----:B------:R0:W-:Y:S04]  /*11260*/  @!P1 STG.E desc[UR12][R10.64], R23 ;  /* 0x000000170a009986 */ /* 0x0001e8000c10190c */
[----:B------:R-:W2:Y:S01]  /*11270*/  @!P0 LDG.E R6, desc[UR12][R12.64+0x4] ;  /* 0x0000040c0c068981 */ /* 0x000ea2000c1e1900 */
[----:B------:R-:W-:-:S05]  /*11280*/  VIADD R14, R8, 0x2 ;  /* 0x00000002080e7836 */ /* 0x000fca0000000000 */
[----:B------:R-:W-:-:S04]  /*11290*/  ISETP.GT.AND P1, PT, R14, UR4, PT ;  /* 0x000000040e007c0c */ /* 0x000fc8000bf24270 */
[----:B------:R-:W-:-:S13]  /*112a0*/  ISETP.LT.OR P1, PT, R14, 0x1, P1 ;  /* 0x000000010e00780c */ /* 0x000fda0000f21670 */
[----:B-1----:R-:W1:Y:S02]  /*112b0*/  @!P1 LDC.64 R2, c[0x0][0x388] ;  /* 0x0000e200ff029b82 */ /* 0x002e640000000a00 */
[----:B-1----:R-:W-:-:S04]  /*112c0*/  @!P1 IMAD.WIDE R2, R17, 0x4, R2 ;  /* 0x0000000411029825 */ /* 0x002fc800078e0202 */
[----:B--2---:R-:W-:-:S05]  /*112d0*/  @!P0 FADD R21, -R6, -RZ ;  /* 0x800000ff06158221 */ /* 0x004fca0000000100 */
[----:B------:R0:W-:Y:S04]  /*112e0*/  @!P0 STG.E desc[UR12][R12.64], R21 ;  /* 0x000000150c008986 */ /* 0x0001e8000c10190c */
[----:B------:R-:W2:Y:S01]  /*112f0*/  @!P1 LDG.E R6, desc[UR12][R2.64+0x4] ;  /* 0x0000040c02069981 */ /* 0x000ea2000c1e1900 */
[----:B------:R-:W-:Y:S01]  /*11300*/  VIADD R0, R0, 0x4 ;  /* 0x0000000400007836 */ /* 0x000fe20000000000 */
[----:B------:R-:W-:Y:S01]  /*11310*/  IADD3 R8, PT, PT, R8, 0x4, RZ ;  /* 0x0000000408087810 */ /* 0x000fe20007ffe0ff */
[C---:B------:R-:W-:Y:S01]  /*11320*/  IMAD.IADD R19, R18.reuse, 0x1, R19 ;  /* 0x0000000112137824 */ /* 0x040fe200078e0213 */
[C---:B------:R-:W-:Y:S01]  /*11330*/  IADD3 R15, PT, PT, R18.reuse, R15, RZ ;  /* 0x0000000f120f7210 */ /* 0x040fe20007ffe0ff */
[----:B------:R-:W-:Y:S01]  /*11340*/  IMAD.IADD R5, R18, 0x1, R5 ;  /* 0x0000000112057824 */ /* 0x000fe200078e0205 */
[----:B------:R-:W-:Y:S01]  /*11350*/  ISETP.NE.AND P0, PT, R0, RZ, PT ;  /* 0x000000ff0000720c */ /* 0x000fe20003f05270 */
[----:B------:R-:W-:-:S02]  /*11360*/  IMAD.IADD R17, R18, 0x1, R17 ;  /* 0x0000000112117824 */ /* 0x000fc400078e0211 */
[----:B--2---:R-:W-:-:S05]  /*11370*/  @!P1 FADD R25, -R6, -RZ ;  /* 0x800000ff06199221 */ /* 0x004fca0000000100 */
[----:B------:R0:W-:Y:S05]  /*11380*/  @!P1 STG.E desc[UR12][R2.64], R25 ;  /* 0x0000001902009986 */ /* 0x0001ea000c10190c */
[----:B------:R-:W-:Y:S05]  /*11390*/  @P0 BRA `(.L_x_1013) ;  /* 0xfffffffc00600947 */ /* 0x000fea000383ffff */
.L_x_1012:
[----:B------:R-:W-:Y:S05]  /*113a0*/  BSYNC.RECONVERGENT B0 ;  /* 0x0000000000007941 */ /* 0x000fea0003800200 */
.L_x_1011:
[----:B------:R-:W-:Y:S05]  /*113b0*/  @!P2 EXIT ;  /* 0x000000000000a94d */ /* 0x000fea0003800000 */
[----:B------:R-:W-:Y:S01]  /*113c0*/  IMAD.IADD R4, R4, 0x1, R9 ;  /* 0x0000000104047824 */ /* 0x000fe200078e0209 */
[----:B------:R-:W-:-:S03]  /*113d0*/  IADD3 R5, PT, PT, -R16, RZ, RZ ;  /* 0x000000ff10057210 */ /* 0x000fc60007ffe1ff */
[----:B------:R-:W-:-:S07]  /*113e0*/  IMAD R0, R7, R4, RZ ;  /* 0x0000000407007224 */ /* 0x000fce00078e02ff */
.L_x_1014:
[----:B------:R-:W5:Y:S02]  /*113f0*/  LDCU UR4, c[0x3][URZ] ;  /* 0x00c00000ff0477ac */ /* 0x000f640008000800 */
[----:B-----5:R-:W-:-:S04]  /*11400*/  ISETP.GT.AND P0, PT, R4, UR4, PT ;  /* 0x0000000404007c0c */ /* 0x020fc8000bf04270 */
[----:B------:R-:W-:-:S13]  /*11410*/  ISETP.LT.OR P0, PT, R4, 0x1, P0 ;  /* 0x000000010400780c */ /* 0x000fda0000701670 */
[----:B0-----:R-:W0:Y:S02]  /*11420*/  @!P0 LDC.64 R2, c[0x0][0x388] ;  /* 0x0000e200ff028b82 */ /* 0x001e240000000a00 */
[----:B0-----:R-:W-:-:S05]  /*11430*/  @!P0 IMAD.WIDE R2, R0, 0x4, R2 ;  /* 0x0000000400028825 */ /* 0x001fca00078e0202 */
[----:B------:R-:W5:Y:S01]  /*11440*/  @!P0 LDG.E R6, desc[UR12][R2.64+0x4] ;  /* 0x0000040c02068981 */ /* 0x000f62000c1e1900 */
[----:B------:R-:W-:-:S05]  /*11450*/  VIADD R5, R5, 0x1 ;  /* 0x0000000105057836 */ /* 0x000fca0000000000 */
[----:B------:R-:W-:Y:S01]  /*11460*/  ISETP.NE.AND P1, PT, R5, RZ, PT ;  /* 0x000000ff0500720c */ /* 0x000fe20003f25270 */
[----:B-----5:R-:W-:-:S05]  /*11470*/  @!P0 FADD R9, -R6, -RZ ;  /* 0x800000ff06098221 */ /* 0x020fca0000000100 */
[----:B------:R0:W-:Y:S07]  /*11480*/  @!P0 STG.E desc[UR12][R2.64], R9 ;  /* 0x0000000902008986 */ /* 0x0001ee000c10190c */
[----:B------:R-:W-:Y:S05]  /*11490*/  @!P1 EXIT ;  /* 0x000000000000994d */ /* 0x000fea0003800000 */
[----:B------:R-:W-:Y:S01]  /*114a0*/  VIADD R4, R4, 0x1 ;  /* 0x0000000104047836 */ /* 0x000fe20000000000 */
[----:B------:R-:W-:Y:S01]  /*114b0*/  IADD3 R0, PT, PT, R7, R0, RZ ;  /* 0x0000000007007210 */ /* 0x000fe20007ffe0ff */
[----:B------:R-:W-:Y:S06]  /*114c0*/  BRA `(.L_x_1014) ;  /* 0xfffffffc00c87947 */ /* 0x000fec000383ffff */
.L_x_1010:
        /* <DEDUP_REMOVED lines=8> */
[----:B------:R-:W-:Y:S01]  /*11550*/  ULOP3.LUT UR4, UR8, 0xfffffffc, URZ, 0xc0, !UPT ;  /* 0xfffffffc08047892 */ /* 0x000fe2000f8ec0ff */
[C---:B------:R-:W-:Y:S01]  /*11560*/  IADD3 R2, PT, PT, R4.reuse, 0x2, RZ ;  /* 0x0000000204027810 */ /* 0x040fe20007ffe0ff */
[----:B--2---:R-:W-:Y:S02]  /*11570*/  IMAD R19, R5, R7, RZ ;  /* 0x0000000705137224 */ /* 0x004fe400078e02ff */
[----:B------:R-:W-:Y:S01]  /*11580*/  UIADD3 UR5, UPT, UPT, -UR4, URZ, URZ ;  /* 0x000000ff04057290 */ /* 0x000fe2000fffe1ff */
[----:B------:R-:W-:Y:S02]  /*11590*/  VIADD R6, R4, 0x3 ;  /* 0x0000000304067836 */ /* 0x000fe40000000000 */
[----:B------:R-:W-:Y:S02]  /*115a0*/  IMAD R5, R7, R8, RZ ;  /* 0x0000000807057224 */ /* 0x000fe400078e02ff */
[----:B------:R-:W-:-:S02]  /*115b0*/  IMAD R19, R19, UR8, RZ ;  /* 0x0000000813137c24 */ /* 0x000fc4000f8e02ff */
[C---:B------:R-:W-:Y:S02]  /*115c0*/  IMAD R15, R7.reuse, R2, RZ ;  /* 0x00000002070f7224 */ /* 0x040fe400078e02ff */
[----:B------:R-:W-:Y:S02]  /*115d0*/  IMAD R17, R7, R6, RZ ;  /* 0x0000000607117224 */ /* 0x000fe400078e02ff */
[----:B------:R-:W-:Y:S01]  /*115e0*/  IMAD.U32 R9, RZ, RZ, UR4 ;  /* 0x00000004ff097e24 */ /* 0x000fe2000f8e00ff */
[----:B-----5:R-:W-:Y:S02]  /*115f0*/  LEA R16, R0, 0x8, 0x2 ;  /* 0x0000000800107811 */ /* 0x020fe400078e10ff */
[----:B------:R-:W-:-:S07]  /*11600*/  MOV R0, UR5 ;  /* 0x0000000500007c02 */ /* 0x000fce0008000f00 */
.L_x_1017:
[----:B------:R-:W2:Y:S01]  /*11610*/  LDCU UR4, c[0x3][URZ] ;  /* 0x00c00000ff0477ac */ /* 0x000ea20008000800 */
[----:B------:R-:W-:-:S05]  /*11620*/  VIADD R6, R8, 0xffffffff ;  /* 0xffffffff08067836 */ /* 0x000fca0000000000 */
[----:B--2---:R-:W-:-:S04]  /*11630*/  ISETP.GT.AND P0, PT, R6, UR4, PT ;  /* 0x0000000406007c0c */ /* 0x004fc8000bf04270 */
[----:B------:R-:W-:-:S13]  /*11640*/  ISETP.LT.OR P0, PT, R6, 0x1, P0 ;  /* 0x000000010600780c */ /* 0x000fda0000701670 */
[----:B0-----:R-:W2:Y:S02]  /*11650*/  @!P0 LDC.64 R2, c[0x0][0x388] ;  /* 0x0000e200ff028b82 */ /* 0x001ea40000000a00 */
[----:B--2---:R-:W-:-:S05]  /*11660*/  @!P0 IMAD.WIDE R2, R19, 0x4, R2 ;  /* 0x0000000413028825 */ /* 0x004fca00078e0202 */
[----:B-1----:R-:W2:Y:S01]  /*11670*/  @!P0 LDG.E R21, desc[UR12][R2.64+0x4] ;  /* 0x0000040c02158981 */ /* 0x002ea2000c1e1900 */
[----:B------:R-:W-:-:S04]  /*11680*/  ISETP.GT.AND P1, PT, R8, UR4, PT ;  /* 0x0000000408007c0c */ /* 0x000fc8000bf24270 */
[----:B------:R-:W-:-:S13]  /*11690*/  ISETP.GT.U32.OR P1, PT, R6, 0x7ffffffe, P1 ;  /* 0x7ffffffe0600780c */ /* 0x000fda0000f24470 */
[----:B------:R-:W1:Y:S02]  /*116a0*/  @!P1 LDC.64 R10, c[0x0][0x388] ;  /* 0x0000e200ff0a9b82 */ /* 0x000e640000000a00 */
[----:B-1----:R-:W-:-:S04]  /*116b0*/  @!P1 IMAD.WIDE R10, R5, 0x4, R10 ;  /* 0x00000004050a9825 */ /* 0x002fc800078e020a */
[----:B------:R-:W-:Y:S01]  /*116c0*/  VIADD R6, R8, 0x1 ;  /* 0x0000000108067836 */ /* 0x000fe20000000000 */
[----:B--2---:R1:W-:Y:S04]  /*116d0*/  @!P0 STG.E desc[UR12][R2.64], R21 ;  /* 0x0000001502008986 */ /* 0x0043e8000c10190c */
[----:B----4-:R-:W2:Y:S01]  /*116e0*/  @!P1 LDG.E R23, desc[UR12][R10.64+0x4] ;  /* 0x0000040c0a179981 */ /* 0x010ea2000c1e1900 */
[----:B------:R-:W-:-:S04]  /*116f0*/  ISETP.GT.AND P0, PT, R6, UR4, PT ;  /* 0x0000000406007c0c */ /* 0x000fc8000bf04270 */
[----:B------:R-:W-:-:S13]  /*11700*/  ISETP.LT.OR P0, PT, R6, 0x1, P0 ;  /* 0x000000010600780c */ /* 0x000fda0000701670 */
[----:B0-----:R-:W0:Y:S02]  /*11710*/  @!P0 LDC.64 R12, c[0x0][0x388] ;  /* 0x0000e200ff0c8b82 */ /* 0x001e240000000a00 */
[----:B0-----:R-:W-:Y:S01]  /*11720*/  @!P0 IMAD.WIDE R12, R15, 0x4, R12 ;  /* 0x000000040f0c8825 */ /* 0x001fe200078e020c */
[----:B------:R-:W-:Y:S01]  /*11730*/  IADD3 R6, PT, PT, R8, 0x2, RZ ;  /* 0x0000000208067810 */ /* 0x000fe20007ffe0ff */
[----:B--2---:R0:W-:Y:S04]  /*11740*/  @!P1 STG.E desc[UR12][R10.64], R23 ;  /* 0x000000170a009986 */ /* 0x0041e8000c10190c */
[----:B------:R-:W2:Y:S01]  /*11750*/  @!P0 LDG.E R25, desc[UR12][R12.64+0x4] ;  /* 0x0000040c0c198981 */ /* 0x000ea2000c1e1900 */
[----:B------:R-:W-:-:S04]  /*11760*/  ISETP.GT.AND P1, PT, R6, UR4, PT ;  /* 0x0000000406007c0c */ /* 0x000fc8000bf24270 */
[----:B------:R-:W-:-:S13]  /*11770*/  ISETP.LT.OR P1, PT, R6, 0x1, P1 ;  /* 0x000000010600780c */ /* 0x000fda0000f21670 */
[----:B-1----:R-:W1:Y:S02]  /*11780*/  @!P1 LDC.64 R2, c[0x0][0x388] ;  /* 0x0000e200ff029b82 */ /* 0x002e640000000a00 */
[----:B-1----:R-:W-:Y:S01]  /*11790*/  @!P1 IMAD.WIDE R2, R17, 0x4, R2 ;  /* 0x0000000411029825 */ /* 0x002fe200078e0202 */
[----:B--2---:R0:W-:Y:S04]  /*117a0*/  @!P0 STG.E desc[UR12][R12.64], R25 ;  /* 0x000000190c008986 */ /* 0x0041e8000c10190c */
[----:B------:R-:W2:Y:S01]  /*117b0*/  @!P1 LDG.E R21, desc[UR12][R2.64+0x4] ;  /* 0x0000040c02159981 */ /* 0x000ea2000c1e1900 */
[----:B------:R-:W-:Y:S01]  /*117c0*/  VIADD R0, R0, 0x4 ;  /* 0x0000000400007836 */ /* 0x000fe20000000000 */
[----:B------:R-:W-:Y:S01]  /*117d0*/  IADD3 R19, PT, PT, R16, R19, RZ ;  /* 0x0000001310137210 */ /* 0x000fe20007ffe0ff */
[----:B------:R-:W-:Y:S01]  /*117e0*/  VIADD R8, R8, 0x4 ;  /* 0x0000000408087836 */ /* 0x000fe20000000000 */
[C---:B------:R-:W-:Y:S01]  /*117f0*/  IADD3 R17, PT, PT, R16.reuse, R17, RZ ;  /* 0x0000001110117210 */ /* 0x040fe20007ffe0ff */
[----:B------:R-:W-:Y:S01]  /*11800*/  IMAD.IADD R5, R16, 0x1, R5 ;  /* 0x0000000110057824 */ /* 0x000fe200078e0205 */
[----:B------:R-:W-:Y:S01]  /*11810*/  ISETP.NE.AND P0, PT, R0, RZ, PT ;  /* 0x000000ff0000720c */ /* 0x000fe20003f05270 */
[----:B------:R-:W-:Y:S01]  /*11820*/  IMAD.IADD R15, R16, 0x1, R15 ;  /* 0x00000001100f7824 */ /* 0x000fe200078e020f */
[----:B--2---:R0:W-:Y:S11]  /*11830*/  @!P1 STG.E desc[UR12][R2.64], R21 ;  /* 0x0000001502009986 */ /* 0x0041f6000c10190c */
[----:B------:R-:W-:Y:S05]  /*11840*/  @P0 BRA `(.L_x_1017) ;  /* 0xfffffffc00700947 */ /* 0x000fea000383ffff */
.L_x_1016:
[----:B------:R-:W-:Y:S05]  /*11850*/  BSYNC.RECONVERGENT B0 ;  /* 0x0000000000007941 */ /* 0x000fea0003800200 */
.L_x_1015:
[----:B------:R-:W-:Y:S05]  /*11860*/  @!P2 EXIT ;  /* 0x000000000000a94d */ /* 0x000fea0003800000 */
[----:B------:R-:W-:Y:S02]  /*11870*/  IMAD.IADD R4, R4, 0x1, R9 ;  /* 0x0000000104047824 */ /* 0x000fe400078e0209 */
[----:B------:R-:W-:Y:S02]  /*11880*/  IMAD.MOV R5, RZ, RZ, -R14 ;  /* 0x000000ffff057224 */ /* 0x000fe400078e0a0e */
[----:B------:R-:W-:-:S07]  /*11890*/  IMAD R0, R7, R4, RZ ;  /* 0x0000000407007224 */ /* 0x000fce00078e02ff */
.L_x_1018:
[----:B------:R-:W5:Y:S02]  /*118a0*/  LDCU UR4, c[0x3][URZ] ;  /* 0x00c00000ff0477ac */ /* 0x000f640008000800 */
[----:B-----5:R-:W-:-:S04]  /*118b0*/  ISETP.GT.AND P0, PT, R4, UR4, PT ;  /* 0x0000000404007c0c */ /* 0x020fc8000bf04270 */
[----:B------:R-:W-:-:S13]  /*118c0*/  ISETP.LT.OR P0, PT, R4, 0x1, P0 ;  /* 0x000000010400780c */ /* 0x000fda0000701670 */
[----:B0-----:R-:W0:Y:S02]  /*118d0*/  @!P0 LDC.64 R2, c[0x0][0x388] ;  /* 0x0000e200ff028b82 */ /* 0x001e240000000a00 */
[----:B0-----:R-:W-:-:S05]  /*118e0*/  @!P0 IMAD.WIDE R2, R0, 0x4, R2 ;  /* 0x0000000400028825 */ /* 0x001fca00078e0202 */
[----:B------:R-:W5:Y:S01]  /*118f0*/  @!P0 LDG.E R9, desc[UR12][R2.64+0x4] ;  /* 0x0000040c02098981 */ /* 0x000f62000c1e1900 */
[----:B------:R-:W-:-:S04]  /*11900*/  IADD3 R5, PT, PT, R5, 0x1, RZ ;  /* 0x0000000105057810 */ /* 0x000fc80007ffe0ff */
[----:B------:R-:W-:Y:S01]  /*11910*/  ISETP.NE.AND P1, PT, R5, RZ, PT ;  /* 0x000000ff0500720c */ /* 0x000fe20003f25270 */
[----:B-----5:R0:W-:-:S12]  /*11920*/  @!P0 STG.E desc[UR12][R2.64], R9 ;  /* 0x0000000902008986 */ /* 0x0201d8000c10190c */
[----:B------:R-:W-:Y:S05]  /*11930*/  @!P1 EXIT ;  /* 0x000000000000994d */ /* 0x000fea0003800000 */
[----:B------:R-:W-:Y:S02]  /*11940*/  VIADD R4, R4, 0x1 ;  /* 0x0000000104047836 */ /* 0x000fe40000000000 */
[----:B------:R-:W-:Y:S01]  /*11950*/  IMAD.IADD R0, R7, 0x1, R0 ;  /* 0x0000000107007824 */ /* 0x000fe200078e0200 */
[----:B------:R-:W-:Y:S06]  /*11960*/  BRA `(.L_x_1018) ;  /* 0xfffffffc00cc7947 */ /* 0x000fec000383ffff */
.L_x_1009:
[----:B------:R-:W-:Y:S01]  /*11970*/  ISETP.GT.U32.AND P0, PT, R0, 0x7ffffffe, PT ;  /* 0x7ffffffe0000780c */ /* 0x000fe20003f04070 */
[----:B------:R-:W-:-:S12]  /*11980*/  BSSY.RECONVERGENT B0, `(.L_x_1019) ;  /* 0x00000a0000007945 */ /* 0x000fd80003800200 */
[----:B------:R-:W-:Y:S05]  /*11990*/  @P0 BRA `(.L_x_1020) ;  /* 0x0000000800780947 */ /* 0x000fea0003800000 */
[----:B------:R-:W5:Y:S02]  /*119a0*/  LDCU UR4, c[0x0][0x380] ;  /* 0x00007000ff0477ac */ /* 0x000f640008000800 */
[----:B-----5:R-:W-:-:S09]  /*119b0*/  UISETP.NE.AND UP0, UPT, UR4, 0x1, UPT ;  /* 0x000000010400788c */ /* 0x020fd2000bf05270 */
[----:B------:R-:W-:Y:S05]  /*119c0*/  BRA.U UP0, `(.L_x_1021) ;  /* 0x0000000500487547 */ /* 0x000fea000b800000 */
[----:B------:R-:W-:Y:S01]  /*119d0*/  ISETP.GE.U32.AND P0, PT, R0, 0x3, PT ;  /* 0x000000030000780c */ /* 0x000fe20003f06070 */
[----:B------:R-:W-:Y:S01]  /*119e0*/  BSSY.RECONVERGENT B1, `(.L_x_1022) ;  /* 0x000003b000017945 */ /* 0x000fe20003800200 */
[----:B------:R-:W-:Y:S01]  /*119f0*/  MOV R2, UR8 ;  /* 0x0000000800027c02 */ /* 0x000fe20008000f00 */
[----:B------:R-:W-:-:S03]  /*11a00*/  IMAD.MOV.U32 R17, RZ, RZ, RZ ;  /* 0x000000ffff117224 */ /* 0x000fc600078e00ff */
[----:B------:R-:W-:-:S04]  /*11a10*/  LOP3.LUT R2, R2, 0x3, RZ, 0xc0, !PT ;  /* 0x0000000302027812 */ /* 0x000fc800078ec0ff */
[----:B------:R-:W-:-:S03]  /*11a20*/  ISETP.NE.AND P2, PT, R2, RZ, PT ;  /* 0x000000ff0200720c */ /* 0x000fc60003f45270 */
[----:B------:R-:W-:Y:S10]  /*11a30*/  @!P0 BRA `(.L_x_1023) ;  /* 0x0000000000d48947 */ /* 0x000ff40003800000 */
[----:B------:R-:W5:Y:S01]  /*11a40*/  LDC R0, c[0x3][RZ] ;  /* 0x00c00000ff007b82 */ /* 0x000f620000000800 */
[----:B------:R-:W-:Y:S01]  /*11a50*/  ULOP3.LUT UR4, UR8, 0xfffffffc, URZ, 0xc0, !UPT ;  /* 0xfffffffc08047892 */ /* 0x000fe2000f8ec0ff */
[C---:B0-2---:R-:W-:Y:S01]  /*11a60*/  IADD3 R12, PT, PT, R4.reuse, 0x3, RZ ;  /* 0x00000003040c7810 */ /* 0x045fe20007ffe0ff */
[----:B-1--4-:R-:W-:Y:S02]  /*11a70*/  IMAD R23, R5, R7, RZ ;  /* 0x0000000705177224 */ /* 0x012fe400078e02ff */
[----:B------:R-:W-:Y:S01]  /*11a80*/  UIADD3 UR5, UPT, UPT, -UR4, URZ, URZ ;  /* 0x000000ff04057290 */ /* 0x000fe2000fffe1ff */
[----:B------:R-:W-:Y:S02]  /*11a90*/  VIADD R10, R4, 0x2 ;  /* 0x00000002040a7836 */ /* 0x000fe40000000000 */
[----:B------:R-:W-:Y:S02]  /*11aa0*/  IMAD R5, R7, R8, RZ ;  /* 0x0000000807057224 */ /* 0x000fe400078e02ff */
[----:B------:R-:W-:-:S02]  /*11ab0*/  IMAD R23, R23, UR8, RZ ;  /* 0x0000000817177c24 */ /* 0x000fc4000f8e02ff */
[C---:B------:R-:W-:Y:S02]  /*11ac0*/  IMAD R19, R7.reuse, R10, RZ ;  /* 0x0000000a07137224 */ /* 0x040fe400078e02ff */
[----:B------:R-:W-:Y:S02]  /*11ad0*/  IMAD R21, R7, R12, RZ ;  /* 0x0000000c07157224 */ /* 0x000fe400078e02ff */
[----:B------:R-:W-:Y:S01]  /*11ae0*/  IMAD.U32 R17, RZ, RZ, UR4 ;  /* 0x00000004ff117e24 */ /* 0x000fe2000f8e00ff */
[----:B-----5:R-:W-:Y:S01]  /*11af0*/  LEA R20, R0, 0x8, 0x2 ;  /* 0x0000000800147811 */ /* 0x020fe200078e10ff */
[----:B------:R-:W-:-:S07]  /*11b00*/  IMAD.U32 R0, RZ, RZ, UR5 ;  /* 0x00000005ff007e24 */ /* 0x000fce000f8e00ff */
.L_x_1024:
        /* <DEDUP_REMOVED lines=11> */
[----:B--2---:R-:W-:-:S05]  /*11bc0*/  @!P0 FADD R25, -R14, -RZ ;  /* 0x800000ff0e198221 */ /* 0x004fca0000000100 */
[----:B------:R0:W-:Y:S04]  /*11bd0*/  @!P0 STG.E desc[UR12][R10.64], R25 ;  /* 0x000000190a008986 */ /* 0x0001e8000c10190c */
[----:B------:R-:W2:Y:S01]  /*11be0*/  @!P1 LDG.E R16, desc[UR12][R12.64+0x4] ;  /* 0x0000040c0c109981 */ /* 0x000ea2000c1e1900 */
[----:B------:R-:W-:-:S05]  /*11bf0*/  VIADD R14, R8, 0x1 ;  /* 0x00000001080e7836 */ /* 0x000fca0000000000 */
[----:B------:R-:W-:-:S04]  /*11c00*/  ISETP.GT.AND P0, PT, R14, UR4, PT ;  /* 0x000000040e007c0c */ /* 0x000fc8000bf04270 */
[----:B------:R-:W-:-:S13]  /*11c10*/  ISETP.LT.OR P0, PT, R14, 0x1, P0 ;  /* 0x000000010e00780c */ /* 0x000fda0000701670 */
[----:B------:R-:W1:Y:S02]  /*11c20*/  @!P0 LDC.64 R14, c[0x0][0x388] ;  /* 0x0000e200ff0e8b82 */ /* 0x000e640000000a00 */
[----:B-1----:R-:W-:-:S04]  /*11c30*/  @!P0 IMAD.WIDE R14, R19, 0x4, R14 ;  /* 0x00000004130e8825 */ /* 0x002fc800078e020e */
[----:B--2---:R-:W-:-:S05]  /*11c40*/  @!P1 FADD R27, -R16, -RZ ;  /* 0x800000ff101b9221 */ /* 0x004fca0000000100 */
[----:B------:R1:W-:Y:S04]  /*11c50*/  @!P1 STG.E desc[UR12][R12.64], R27 ;  /* 0x0000001b0c009986 */ /* 0x0003e8000c10190c */
[----:B------:R-:W2:Y:S01]  /*11c60*/  @!P0 LDG.E R16, desc[UR12][R14.64+0x4] ;  /* 0x0000040c0e108981 */ /* 0x000ea2000c1e1900 */
[----:B------:R-:W-:-:S05]  /*11c70*/  VIADD R18, R8, 0x2 ;  /* 0x0000000208127836 */ /* 0x000fca0000000000 */
[----:B------:R-:W-:-:S04]  /*11c80*/  ISETP.GT.AND P1, PT, R18, UR4, PT ;  /* 0x0000000412007c0c */ /* 0x000fc8000bf24270 */
[----:B------:R-:W-:-:S13]  /*11c90*/  ISETP.LT.OR P1, PT, R18, 0x1, P1 ;  /* 0x000000011200780c */ /* 0x000fda0000f21670 */
[----:B0-----:R-:W0:Y:S02]  /*11ca0*/  @!P1 LDC.64 R10, c[0x0][0x388] ;  /* 0x0000e200ff0a9b82 */ /* 0x001e240000000a00 */
[----:B0-----:R-:W-:-:S04]  /*11cb0*/  @!P1 IMAD.WIDE R10, R21, 0x4, R10 ;  /* 0x00000004150a9825 */ /* 0x001fc800078e020a */
[----:B--2---:R-:W-:-:S05]  /*11cc0*/  @!P0 FADD R25, -R16, -RZ ;  /* 0x800000ff10198221 */ /* 0x004fca0000000100 */
[----:B------:R1:W-:Y:S04]  /*11cd0*/  @!P0 STG.E desc[UR12][R14.64], R25 ;  /* 0x000000190e008986 */ /* 0x0003e8000c10190c */
[----:B------:R-:W2:Y:S01]  /*11ce0*/  @!P1 LDG.E R16, desc[UR12][R10.64+0x4] ;  /* 0x0000040c0a109981 */ /* 0x000ea2000c1e1900 */
[----:B------:R-:W-:Y:S01]  /*11cf0*/  IADD3 R0, PT, PT, R0, 0x4, RZ ;  /* 0x0000000400007810 */ /* 0x000fe20007ffe0ff */
[----:B------:R-:W-:Y:S01]  /*11d00*/  VIADD R8, R8, 0x4 ;  /* 0x0000000408087836 */ /* 0x000fe20000000000 */
[C---:B------:R-:W-:Y:S01]  /*11d10*/  IADD3 R5, PT, PT, R20.reuse, R5, RZ ;  /* 0x0000000514057210 */ /* 0x040fe20007ffe0ff */
[----:B------:R-:W-:Y:S01]  /*11d20*/  IMAD.IADD R23, R20, 0x1, R23 ;  /* 0x0000000114177824 */ /* 0x000fe200078e0217 */
[----:B------:R-:W-:Y:S01]  /*11d30*/  ISETP.NE.AND P0, PT, R0, RZ, PT ;  /* 0x000000ff0000720c */ /* 0x000fe20003f05270 */
[----:B------:R-:W-:-:S02]  /*11d40*/  IMAD.IADD R19, R20, 0x1, R19 ;  /* 0x0000000114137824 */ /* 0x000fc400078e0213 */
[----:B------:R-:W-:Y:S02]  /*11d50*/  IMAD.IADD R21, R20, 0x1, R21 ;  /* 0x0000000114157824 */ /* 0x000fe400078e0215 */
[----:B--2---:R-:W-:-:S05]  /*11d60*/  @!P1 FADD R29, -R16, -RZ ;  /* 0x800000ff101d9221 */ /* 0x004fca0000000100 */
[----:B------:R1:W-:Y:S03]  /*11d70*/  @!P1 STG.E desc[UR12][R10.64], R29 ;  /* 0x0000001d0a009986 */ /* 0x0003e6000c10190c */
[----:B------:R-:W-:Y:S05]  /*11d80*/  @P0 BRA `(.L_x_1024) ;  /* 0xfffffffc00600947 */ /* 0x000fea000383ffff */
.L_x_1023:
[----:B------:R-:W-:Y:S05]  /*11d90*/  BSYNC.RECONVERGENT B1 ;  /* 0x0000000000017941 */ /* 0x000fea0003800200 */
.L_x_1022:
[----:B------:R-:W-:Y:S05]  /*11da0*/  @!P2 BRA `(.L_x_1020) ;  /* 0x000000040074a947 */ /* 0x000fea0003800000 */
[----:B------:R-:W-:Y:S01]  /*11db0*/  IADD3 R0, PT, PT, R4, R17, RZ ;  /* 0x0000001104007210 */ /* 0x000fe20007ffe0ff */
[----:B------:R-:W-:Y:S01]  /*11dc0*/  BSSY.RECONVERGENT B1, `(.L_x_1025) ;  /* 0x0000011000017945 */ /* 0x000fe20003800200 */
[----:B------:R-:W-:-:S03]  /*11dd0*/  IMAD.MOV R8, RZ, RZ, -R2 ;  /* 0x000000ffff087224 */ /* 0x000fc600078e0a02 */
[----:B------:R-:W-:-:S07]  /*11de0*/  IMAD R2, R7, R0, RZ ;  /* 0x0000000007027224 */ /* 0x000fce00078e02ff */
.L_x_1027:
[----:B------:R-:W5:Y:S02]  /*11df0*/  LDCU UR4, c[0x3][URZ] ;  /* 0x00c00000ff0477ac */ /* 0x000f640008000800 */
[----:B-----5:R-:W-:-:S04]  /*11e00*/  ISETP.GT.AND P0, PT, R0, UR4, PT ;  /* 0x0000000400007c0c */ /* 0x020fc8000bf04270 */
[----:B------:R-:W-:-:S13]  /*11e10*/  ISETP.LT.OR P0, PT, R0, 0x1, P0 ;  /* 0x000000010000780c */ /* 0x000fda0000701670 */
[----:B------:R-:W5:Y:S02]  /*11e20*/  @!P0 LDC.64 R4, c[0x0][0x388] ;  /* 0x0000e200ff048b82 */ /* 0x000f640000000a00 */
[----:B-----5:R-:W-:-:S05]  /*11e30*/  @!P0 IMAD.WIDE R4, R2, 0x4, R4 ;  /* 0x0000000402048825 */ /* 0x020fca00078e0204 */
[----:B-1----:R-:W5:Y:S01]  /*11e40*/  @!P0 LDG.E R10, desc[UR12][R4.64+0x4] ;  /* 0x0000040c040a8981 */ /* 0x002f62000c1e1900 */
[----:B------:R-:W-:Y:S02]  /*11e50*/  VIADD R8, R8, 0x1 ;  /* 0x0000000108087836 */ /* 0x000fe40000000000 */
[----:B-----5:R-:W-:-:S05]  /*11e60*/  @!P0 FADD R11, -R10, -RZ ;  /* 0x800000ff0a0b8221 */ /* 0x020fca0000000100 */
[----:B------:R1:W-:Y:S01]  /*11e70*/  @!P0 STG.E desc[UR12][R4.64], R11 ;  /* 0x0000000b04008986 */ /* 0x0003e2000c10190c */
[----:B------:R-:W-:-:S13]  /*11e80*/  ISETP.NE.AND P0, PT, R8, RZ, PT ;  /* 0x000000ff0800720c */ /* 0x000fda0003f05270 */
[----:B-1----:R-:W-:Y:S05]  /*11e90*/  @!P0 BRA `(.L_x_1026) ;  /* 0x00000000000c8947 */ /* 0x002fea0003800000 */
[----:B------:R-:W-:Y:S01]  /*11ea0*/  IADD3 R0, PT, PT, R0, 0x1, RZ ;  /* 0x0000000100007810 */ /* 0x000fe20007ffe0ff */
[----:B------:R-:W-:Y:S01]  /*11eb0*/  IMAD.IADD R2, R7, 0x1, R2 ;  /* 0x0000000107027824 */ /* 0x000fe200078e0202 */
[----:B------:R-:W-:Y:S06]  /*11ec0*/  BRA `(.L_x_1027) ;  /* 0xfffffffc00c87947 */ /* 0x000fec000383ffff */
.L_x_1026:
[----:B------:R-:W-:Y:S05]  /*11ed0*/  BSYNC.RECONVERGENT B1 ;  /* 0x0000000000017941 */ /* 0x000fea0003800200 */
.L_x_1025:
[----:B------:R-:W-:Y:S05]  /*11ee0*/  BRA `(.L_x_1020) ;  /* 0x0000000400247947 */ /* 0x000fea0003800000 */
.L_x_1021:
[----:B------:R-:W-:Y:S01]  /*11ef0*/  ISETP.GE.U32.AND P0, PT, R0, 0x3, PT ;  /* 0x000000030000780c */ /* 0x000fe20003f06070 */
[----:B------:R-:W-:Y:S01]  /*11f00*/  IMAD.U32 R16, RZ, RZ, UR8 ;  /* 0x00000008ff107e24 */ /* 0x000fe2000f8e00ff */
[----:B------:R-:W-:Y:S01]  /*11f10*/  BSSY.RECONVERGENT B1, `(.L_x_1028) ;  /* 0x0000036000017945 */ /* 0x000fe20003800200 */
[----:B------:R-:W-:-:S03]  /*11f20*/  HFMA2 R17, -RZ, RZ, 0, 0 ;  /* 0x00000000ff117431 */ /* 0x000fc600000001ff */
[----:B------:R-:W-:-:S04]  /*11f30*/  LOP3.LUT R16, R16, 0x3, RZ, 0xc0, !PT ;  /* 0x0000000310107812 */ /* 0x000fc800078ec0ff */
[----:B------:R-:W-:-:S03]  /*11f40*/  ISETP.NE.AND P2, PT, R16, RZ, PT ;  /* 0x000000ff1000720c */ /* 0x000fc60003f45270 */
[----:B------:R-:W-:Y:S10]  /*11f50*/  @!P0 BRA `(.L_x_1029) ;  /* 0x0000000000c48947 */ /* 0x000ff40003800000 */
[----:B------:R-:W5:Y:S01]  /*11f60*/  LDC R0, c[0x3][RZ] ;  /* 0x00c00000ff007b82 */ /* 0x000f620000000800 */
[----:B------:R-:W-:Y:S01]  /*11f70*/  ULOP3.LUT UR4, UR8, 0xfffffffc, URZ, 0xc0, !UPT ;  /* 0xfffffffc08047892 */ /* 0x000fe2000f8ec0ff */
[----:B-12-4-:R-:W-:Y:S02]  /*11f80*/  IMAD R23, R5, R7, RZ ;  /* 0x0000000705177224 */ /* 0x016fe400078e02ff */
        /* <DEDUP_REMOVED lines=10> */
.L_x_1030:
[----:B-1----:R-:W1:Y:S01]  /*12030*/  LDCU UR4, c[0x3][URZ] ;  /* 0x00c00000ff0477ac */ /* 0x002e620008000800 */
[----:B------:R-:W-:-:S05]  /*12040*/  VIADD R2, R8, 0xffffffff ;  /* 0xffffffff08027836 */ /* 0x000fca0000000000 */
[----:B-1----:R-:W-:-:S04]  /*12050*/  ISETP.GT.AND P0, PT, R2, UR4, PT ;  /* 0x0000000402007c0c */ /* 0x002fc8000bf04270 */
[----:B------:R-:W-:-:S13]  /*12060*/  ISETP.LT.OR P0, PT, R2, 0x1, P0 ;  /* 0x000000010200780c */ /* 0x000fda0000701670 */
[----:B------:R-:W1:Y:S02]  /*12070*/  @!P0 LDC.64 R10, c[0x0][0x388] ;  /* 0x0000e200ff0a8b82 */ /* 0x000e640000000a00 */
[----:B-1----:R-:W-:-:S05]  /*12080*/  @!P0 IMAD.WIDE R10, R23, 0x4, R10 ;  /* 0x00000004170a8825 */ /* 0x002fca00078e020a */
[----:B------:R-:W2:Y:S01]  /*12090*/  @!P0 LDG.E R25, desc[UR12][R10.64+0x4] ;  /* 0x0000040c0a198981 */ /* 0x000ea2000c1e1900 */
[----:B------:R-:W-:-:S04]  /*120a0*/  ISETP.GT.AND P1, PT, R8, UR4, PT ;  /* 0x0000000408007c0c */ /* 0x000fc8000bf24270 */
[----:B------:R-:W-:-:S13]  /*120b0*/  ISETP.GT.U32.OR P1, PT, R2, 0x7ffffffe, P1 ;  /* 0x7ffffffe0200780c */ /* 0x000fda0000f24470 */
[----:B0-----:R-:W0:Y:S02]  /*120c0*/  @!P1 LDC.64 R12, c[0x0][0x388] ;  /* 0x0000e200ff0c9b82 */ /* 0x001e240000000a00 */
[----:B0-----:R-:W-:Y:S01]  /*120d0*/  @!P1 IMAD.WIDE R12, R5, 0x4, R12 ;  /* 0x00000004050c9825 */ /* 0x001fe200078e020c */
[----:B------:R-:W-:Y:S01]  /*120e0*/  IADD3 R2, PT, PT, R8, 0x1, RZ ;  /* 0x0000000108027810 */ /* 0x000fe20007ffe0ff */
        /* <DEDUP_REMOVED lines=24> */
.L_x_1029:
[----:B------:R-:W-:Y:S05]  /*12270*/  BSYNC.RECONVERGENT B1 ;  /* 0x0000000000017941 */ /* 0x000fea0003800200 */
.L_x_1028:
[----:B------:R-:W-:Y:S05]  /*12280*/  @!P2 BRA `(.L_x_1020) ;  /* 0x00000000003ca947 */ /* 0x000fea0003800000 */
[----:B------:R-:W-:Y:S01]  /*12290*/  IMAD.IADD R0, R4, 0x1, R17 ;  /* 0x0000000104007824 */ /* 0x000fe200078e0211 */
[----:B------:R-:W-:-:S03]  /*122a0*/  IADD3 R8, PT, PT, -R16, RZ, RZ ;  /* 0x000000ff10087210 */ /* 0x000fc60007ffe1ff */
[----:B------:R-:W-:-:S07]  /*122b0*/  IMAD R2, R7, R0, RZ ;  /* 0x0000000007027224 */ /* 0x000fce00078e02ff */
.L_x_1031:
[----:B------:R-:W5:Y:S02]  /*122c0*/  LDCU UR4, c[0x3][URZ] ;  /* 0x00c00000ff0477ac */ /* 0x000f640008000800 */
[----:B-----5:R-:W-:-:S04]  /*122d0*/  ISETP.GT.AND P0, PT, R0, UR4, PT ;  /* 0x0000000400007c0c */ /* 0x020fc8000bf04270 */
[----:B------:R-:W-:-:S13]  /*122e0*/  ISETP.LT.OR P0, PT, R0, 0x1, P0 ;  /* 0x000000010000780c */ /* 0x000fda0000701670 */
[----:B------:R-:W5:Y:S02]  /*122f0*/  @!P0 LDC.64 R4, c[0x0][0x388] ;  /* 0x0000e200ff048b82 */ /* 0x000f640000000a00 */
[----:B-----5:R-:W-:-:S05]  /*12300*/  @!P0 IMAD.WIDE R4, R2, 0x4, R4 ;  /* 0x0000000402048825 */ /* 0x020fca00078e0204 */
[----:B-1----:R-:W5:Y:S01]  /*12310*/  @!P0 LDG.E R11, desc[UR12][R4.64+0x4] ;  /* 0x0000040c040b8981 */ /* 0x002f62000c1e1900 */
[----:B------:R-:W-:Y:S01]  /*12320*/  VIADD R8, R8, 0x1 ;  /* 0x0000000108087836 */ /* 0x000fe20000000000 */
[----:B------:R-:W-:Y:S01]  /*12330*/  IADD3 R2, PT, PT, R7, R2, RZ ;  /* 0x0000000207027210 */ /* 0x000fe20007ffe0ff */
[----:B------:R-:W-:Y:S01]  /*12340*/  VIADD R0, R0, 0x1 ;  /* 0x0000000100007836 */ /* 0x000fe20000000000 */
[----:B-----5:R1:W-:Y:S02]  /*12350*/  @!P0 STG.E desc[UR12][R4.64], R11 ;  /* 0x0000000b04008986 */ /* 0x0203e4000c10190c */
[----:B------:R-:W-:-:S13]  /*12360*/  ISETP.NE.AND P0, PT, R8, RZ, PT ;  /* 0x000000ff0800720c */ /* 0x000fda0003f05270 */
[----:B-1----:R-:W-:Y:S05]  /*12370*/  @P0 BRA `(.L_x_1031) ;  /* 0xfffffffc00d00947 */ /* 0x002fea000383ffff */
.L_x_1020:
[----:B------:R-:W-:Y:S05]  /*12380*/  BSYNC.RECONVERGENT B0 ;  /* 0x0000000000007941 */ /* 0x000fea0003800200 */
.L_x_1019:
[----:B------:R-:W-:Y:S01]  /*12390*/  ISETP.GT.U32.AND P0, PT, R3, 0x7ffffffe, PT ;  /* 0x7ffffffe0300780c */ /* 0x000fe20003f04070 */
[----:B------:R-:W-:-:S12]  /*123a0*/  BSSY.RECONVERGENT B0, `(.L_x_1032) ;  /* 0x0000087000007945 */ /* 0x000fd80003800200 */
[----:B------:R-:W-:Y:S05]  /*123b0*/  @P0 BRA `(.L_x_1033) ;  /* 0x0000000800140947 */ /* 0x000fea0003800000 */
        /* <DEDUP_REMOVED lines=11> */
[----:B------:R-:W3:Y:S01]  /*12470*/  LDC.64 R2, c[0x0][0x388] ;  /* 0x0000e200ff027b82 */ /* 0x000ee20000000a00 */
[----:B------:R-:W-:Y:S01]  /*12480*/  ULOP3.LUT UR4, UR9, 0xfffffffc, URZ, 0xc0, !UPT ;  /* 0xfffffffc09047892 */ /* 0x000fe2000f8ec0ff */
[----:B-1----:R-:W-:-:S03]  /*12490*/  MOV R14, RZ ;  /* 0x000000ff000e7202 */ /* 0x002fc60000000f00 */
[----:B------:R-:W-:Y:S02]  /*124a0*/  UIADD3 UR5, UPT, UPT, -UR4, URZ, URZ ;  /* 0x000000ff04057290 */ /* 0x000fe4000fffe1ff */
[----:B------:R-:W-:-:S04]  /*124b0*/  IMAD.U32 R8, RZ, RZ, UR4 ;  /* 0x00000004ff087e24 */ /* 0x000fc8000f8e00ff */
[----:B0-2---:R-:W-:-:S07]  /*124c0*/  IMAD.U32 R12, RZ, RZ, UR5 ;  /* 0x00000005ff0c7e24 */ /* 0x005fce000f8e00ff */
.L_x_1037:
[----:B0-----:R-:W0:Y:S01]  /*124d0*/  LDCU UR4, c[0x3][URZ] ;  /* 0x00c00000ff0477ac */ /* 0x001e220008000800 */
[----:B------:R-:W-:-:S04]  /*124e0*/  IADD3 R21, PT, PT, R9, R14, RZ ;  /* 0x0000000e09157210 */ /* 0x000fc80007ffe0ff */
[C---:B0-----:R-:W-:Y:S02]  /*124f0*/  ISETP.GT.AND P0, PT, R21.reuse, UR4, PT ;  /* 0x0000000415007c0c */ /* 0x041fe4000bf04270 */
[----:B------:R-:W-:Y:S02]  /*12500*/  IADD3 R4, PT, PT, R0, -UR4, R21 ;  /* 0x8000000400047c10 */ /* 0x000fe4000fffe015 */
[----:B------:R-:W-:-:S03]  /*12510*/  ISETP.LT.OR P0, PT, R21, 0x1, P0 ;  /* 0x000000011500780c */ /* 0x000fc60000701670 */
[----:B------:R-:W-:-:S04]  /*12520*/  VIADD R5, R4, 0xfffffffe ;  /* 0xfffffffe04057836 */ /* 0x000fc80000000000 */
[----:B---3--:R-:W-:-:S06]  /*12530*/  IMAD.WIDE R4, R5, 0x4, R2 ;  /* 0x0000000405047825 */ /* 0x008fcc00078e0202 */
        /* <DEDUP_REMOVED lines=14> */
[----:B------:R-:W2:Y:S01]  /*12620*/  @!P0 LDG.E R13, desc[UR12][R4.64+0x8] ;  /* 0x0000080c040d8981 */ /* 0x000ea2000c1e1900 */
[----:B------:R-:W-:-:S04]  /*12630*/  ISETP.GT.AND P1, PT, R15, UR4, PT ;  /* 0x000000040f007c0c */ /* 0x000fc8000bf24270 */
[----:B------:R-:W-:Y:S01]  /*12640*/  ISETP.LT.OR P1, PT, R15, 0x1, P1 ;  /* 0x000000010f00780c */ /* 0x000fe20000f21670 */
[----:B--2---:R-:W-:-:S05]  /*12650*/  @!P0 FADD R15, -R13, -RZ ;  /* 0x800000ff0d0f8221 */ /* 0x004fca0000000100 */
        /* <DEDUP_REMOVED lines=8> */
.L_x_1036:
[----:B------:R-:W-:Y:S05]  /*126e0*/  BSYNC.RECONVERGENT B1 ;  /* 0x0000000000017941 */ /* 0x000fea0003800200 */
.L_x_1035:
[----:B------:R-:W-:Y:S05]  /*126f0*/  @!P2 BRA `(.L_x_1033) ;  /* 0x000000040044a947 */ /* 0x000fea0003800000 */
[----:B------:R-:W-:Y:S01]  /*12700*/  BSSY.RECONVERGENT B1, `(.L_x_1038) ;  /* 0x0000013000017945 */ /* 0x000fe20003800200 */
[----:B01----:R-:W-:-:S07]  /*12710*/  IMAD.MOV R10, RZ, RZ, -R16 ;  /* 0x000000ffff0a7224 */ /* 0x003fce00078e0a10 */
.L_x_1040:
[----:B------:R-:W0:Y:S01]  /*12720*/  LDCU UR4, c[0x3][URZ] ;  /* 0x00c00000ff0477ac */ /* 0x000e220008000800 */
[----:B------:R-:W-:-:S05]  /*12730*/  IMAD.IADD R5, R9, 0x1, R8 ;  /* 0x0000000109057824 */ /* 0x000fca00078e0208 */
[----:B0-----:R-:W-:-:S04]  /*12740*/  ISETP.GT.AND P0, PT, R5, UR4, PT ;  /* 0x0000000405007c0c */ /* 0x001fc8000bf04270 */
[----:B------:R-:W-:-:S13]  /*12750*/  ISETP.LT.OR P0, PT, R5, 0x1, P0 ;  /* 0x000000010500780c */ /* 0x000fda0000701670 */
[----:B------:R-:W0:Y:S01]  /*12760*/  @!P0 LDC.64 R2, c[0x0][0x388] ;  /* 0x0000e200ff028b82 */ /* 0x000e220000000a00 */
[----:B------:R-:W-:-:S04]  /*12770*/  @!P0 IADD3 R4, PT, PT, R0, -UR4, R5 ;  /* 0x8000000400048c10 */ /* 0x000fc8000fffe005 */
[----:B------:R-:W-:-:S05]  /*12780*/  @!P0 IADD3 R5, PT, PT, R4, -0x2, RZ ;  /* 0xfffffffe04058810 */ /* 0x000fca0007ffe0ff */
[----:B0-----:R-:W-:-:S05]  /*12790*/  @!P0 IMAD.WIDE R2, R5, 0x4, R2 ;  /* 0x0000000405028825 */ /* 0x001fca00078e0202 */
[----:B------:R-:W5:Y:S01]  /*127a0*/  @!P0 LDG.E R11, desc[UR12][R2.64] ;  /* 0x0000000c020b8981 */ /* 0x000f62000c1e1900 */
[----:B------:R-:W-:-:S04]  /*127b0*/  @!P0 IMAD.WIDE R4, R7, 0x4, R2 ;  /* 0x0000000407048825 */ /* 0x000fc800078e0202 */
[----:B------:R-:W-:Y:S02]  /*127c0*/  VIADD R10, R10, 0x1 ;  /* 0x000000010a0a7836 */ /* 0x000fe40000000000 */
[----:B-----5:R-:W-:-:S05]  /*127d0*/  @!P0 FADD R11, -R11, -RZ ;  /* 0x800000ff0b0b8221 */ /* 0x020fca0000000100 */
[----:B------:R0:W-:Y:S01]  /*127e0*/  @!P0 STG.E desc[UR12][R4.64], R11 ;  /* 0x0000000b04008986 */ /* 0x0001e2000c10190c */
[----:B------:R-:W-:-:S13]  /*127f0*/  ISETP.NE.AND P0, PT, R10, RZ, PT ;  /* 0x000000ff0a00720c */ /* 0x000fda0003f05270 */
[----:B0-----:R-:W-:Y:S05]  /*12800*/  @!P0 BRA `(.L_x_1039) ;  /* 0x0000000000088947 */ /* 0x001fea0003800000 */
[----:B------:R-:W-:Y:S01]  /*12810*/  VIADD R8, R8, 0x1 ;  /* 0x0000000108087836 */ /* 0x000fe20000000000 */
[----:B------:R-:W-:Y:S06]  /*12820*/  BRA `(.L_x_1040) ;  /* 0xfffffffc00bc7947 */ /* 0x000fec000383ffff */
.L_x_1039:
[----:B------:R-:W-:Y:S05]  /*12830*/  BSYNC.RECONVERGENT B1 ;  /* 0x0000000000017941 */ /* 0x000fea0003800200 */
.L_x_1038:
[----:B------:R-:W-:Y:S05]  /*12840*/  BRA `(.L_x_1033) ;  /* 0x0000000000f07947 */ /* 0x000fea0003800000 */
.L_x_1034:
[----:B------:R-:W-:Y:S01]  /*12850*/  ISETP.GE.U32.AND P0, PT, R3, 0x3, PT ;  /* 0x000000030300780c */ /* 0x000fe20003f06070 */
[----:B------:R-:W-:Y:S01]  /*12860*/  BSSY.RECONVERGENT B1, `(.L_x_1041) ;  /* 0x0000029000017945 */ /* 0x000fe20003800200 */
[----:B--2---:R-:W-:Y:S01]  /*12870*/  MOV R18, UR9 ;  /* 0x0000000900127c02 */ /* 0x004fe20008000f00 */
[----:B------:R-:W-:-:S03]  /*12880*/  IMAD.MOV.U32 R8, RZ, RZ, RZ ;  /* 0x000000ffff087224 */ /* 0x000fc600078e00ff */
[----:B------:R-:W-:-:S04]  /*12890*/  LOP3.LUT R18, R18, 0x3, RZ, 0xc0, !PT ;  /* 0x0000000312127812 */ /* 0x000fc800078ec0ff */
[----:B------:R-:W-:-:S03]  /*128a0*/  ISETP.NE.AND P2, PT, R18, RZ, PT ;  /* 0x000000ff1200720c */ /* 0x000fc60003f45270 */
[----:B------:R-:W-:Y:S10]  /*128b0*/  @!P0 BRA `(.L_x_1042) ;  /* 0x00000000008c8947 */ /* 0x000ff40003800000 */
[----:B-1----:R-:W1:Y:S01]  /*128c0*/  LDC.64 R10, c[0x0][0x388] ;  /* 0x0000e200ff0a7b82 */ /* 0x002e620000000a00 */
[----:B------:R-:W-:Y:S01]  /*128d0*/  ULOP3.LUT UR4, UR9, 0xfffffffc, URZ, 0xc0, !UPT ;  /* 0xfffffffc09047892 */ /* 0x000fe2000f8ec0ff */
[----:B------:R-:W-:-:S03]  /*128e0*/  IMAD.MOV.U32 R14, RZ, RZ, RZ ;  /* 0x000000ffff0e7224 */ /* 0x000fc600078e00ff */
[----:B------:R-:W-:Y:S02]  /*128f0*/  UIADD3 UR5, UPT, UPT, -UR4, URZ, URZ ;  /* 0x000000ff04057290 */ /* 0x000fe4000fffe1ff */
[----:B------:R-:W-:-:S04]  /*12900*/  MOV R8, UR4 ;  /* 0x0000000400087c02 */ /* 0x000fc80008000f00 */
[----:B0-----:R-:W-:-:S07]  /*12910*/  IMAD.U32 R12, RZ, RZ, UR5 ;  /* 0x00000005ff0c7e24 */ /* 0x001fce000f8e00ff */
.L_x_1043:
[----:B------:R-:W0:Y:S01]  /*12920*/  LDCU UR4, c[0x3][URZ] ;  /* 0x00c00000ff0477ac */ /* 0x000e220008000800 */
[----:B------:R-:W-:-:S05]  /*12930*/  IMAD.IADD R19, R9, 0x1, R14 ;  /* 0x0000000109137824 */ /* 0x000fca00078e020e */
[C---:B0-----:R-:W-:Y:S02]  /*12940*/  ISETP.GT.AND P0, PT, R19.reuse, UR4, PT ;  /* 0x0000000413007c0c */ /* 0x041fe4000bf04270 */
[----:B------:R-:W-:Y:S02]  /*12950*/  IADD3 R2, PT, PT, R0, -UR4, R19 ;  /* 0x8000000400027c10 */ /* 0x000fe4000fffe013 */
[----:B------:R-:W-:Y:S02]  /*12960*/  ISETP.LT.OR P0, PT, R19, 0x1, P0 ;  /* 0x000000011300780c */ /* 0x000fe40000701670 */
[----:B------:R-:W-:-:S05]  /*12970*/  IADD3 R3, PT, PT, R2, -0x2, RZ ;  /* 0xfffffffe02037810 */ /* 0x000fca0007ffe0ff */
[----:B-1----:R-:W-:-:S06]  /*12980*/  IMAD.WIDE R2, R3, 0x4, R10 ;  /* 0x0000000403027825 */ /* 0x002fcc00078e020a */
[----:B--2---:R-:W2:Y:S01]  /*12990*/  @!P0 LDG.E R13, desc[UR12][R2.64] ;  /* 0x0000000c020d8981 */ /* 0x004ea2000c1e1900 */
        /* <DEDUP_REMOVED lines=11> */
[----:B------:R-:W5:Y:S01]  /*12a50*/  @!P0 LDG.E R17, desc[UR12][R2.64+0x8] ;  /* 0x0000080c02118981 */ /* 0x000f62000c1e1900 */
[----:B------:R-:W-:-:S04]  /*12a60*/  ISETP.GT.AND P1, PT, R16, UR4, PT ;  /* 0x0000000410007c0c */ /* 0x000fc8000bf24270 */
[----:B------:R-:W-:Y:S01]  /*12a70*/  ISETP.LT.OR P1, PT, R16, 0x1, P1 ;  /* 0x000000011000780c */ /* 0x000fe20000f21670 */
[----:B-----5:R2:W-:-:S12]  /*12a80*/  @!P0 STG.E desc[UR12][R4.64+0x8], R17 ;  /* 0x0000081104008986 */ /* 0x0205d8000c10190c */
[----:B0-----:R-:W5:Y:S01]  /*12a90*/  @!P1 LDG.E R13, desc[UR12][R2.64+0xc] ;  /* 0x00000c0c020d9981 */ /* 0x001f62000c1e1900 */
[----:B------:R-:W-:Y:S02]  /*12aa0*/  VIADD R12, R12, 0x4 ;  /* 0x000000040c0c7836 */ /* 0x000fe40000000000 */
[----:B------:R-:W-:-:S03]  /*12ab0*/  VIADD R14, R14, 0x4 ;  /* 0x000000040e0e7836 */ /* 0x000fc60000000000 */
[----:B------:R-:W-:Y:S01]  /*12ac0*/  ISETP.NE.AND P0, PT, R12, RZ, PT ;  /* 0x000000ff0c00720c */ /* 0x000fe20003f05270 */
[----:B-----5:R2:W-:-:S12]  /*12ad0*/  @!P1 STG.E desc[UR12][R4.64+0xc], R13 ;  /* 0x00000c0d04009986 */ /* 0x0205d8000c10190c */
[----:B------:R-:W-:Y:S05]  /*12ae0*/  @P0 BRA `(.L_x_1043) ;  /* 0xfffffffc008c0947 */ /* 0x000fea000383ffff */
.L_x_1042:
[----:B------:R-:W-:Y:S05]  /*12af0*/  BSYNC.RECONVERGENT B1 ;  /* 0x0000000000017941 */ /* 0x000fea0003800200 */
.L_x_1041:
[----:B------:R-:W-:Y:S05]  /*12b00*/  @!P2 BRA `(.L_x_1033) ;  /* 0x000000000040a947 */ /* 0x000fea0003800000 */
[----:B-1----:R-:W-:-:S07]  /*12b10*/  IADD3 R10, PT, PT, -R18, RZ, RZ ;  /* 0x000000ff120a7210 */ /* 0x002fce0007ffe1ff */
.L_x_1044:
[----:B------:R-:W1:Y:S01]  /*12b20*/  LDCU UR4, c[0x3][URZ] ;  /* 0x00c00000ff0477ac */ /* 0x000e620008000800 */
[----:B--2---:R-:W-:-:S05]  /*12b30*/  IMAD.IADD R5, R9, 0x1, R8 ;  /* 0x0000000109057824 */ /* 0x004fca00078e0208 */
[----:B-1----:R-:W-:-:S04]  /*12b40*/  ISETP.GT.AND P0, PT, R5, UR4, PT ;  /* 0x0000000405007c0c */ /* 0x002fc8000bf04270 */
[----:B------:R-:W-:-:S13]  /*12b50*/  ISETP.LT.OR P0, PT, R5, 0x1, P0 ;  /* 0x000000010500780c */ /* 0x000fda0000701670 */
[----:B------:R-:W1:Y:S01]  /*12b60*/  @!P0 LDC.64 R2, c[0x0][0x388] ;  /* 0x0000e200ff028b82 */ /* 0x000e620000000a00 */
[----:B------:R-:W-:-:S05]  /*12b70*/  @!P0 IADD3 R4, PT, PT, R0, -UR4, R5 ;  /* 0x8000000400048c10 */ /* 0x000fca000fffe005 */
[----:B------:R-:W-:-:S04]  /*12b80*/  @!P0 VIADD R5, R4, 0xfffffffe ;  /* 0xfffffffe04058836 */ /* 0x000fc80000000000 */
[----:B-1----:R-:W-:-:S05]  /*12b90*/  @!P0 IMAD.WIDE R2, R5, 0x4, R2 ;  /* 0x0000000405028825 */ /* 0x002fca00078e0202 */
[----:B------:R-:W2:Y:S01]  /*12ba0*/  @!P0 LDG.E R11, desc[UR12][R2.64] ;  /* 0x0000000c020b8981 */ /* 0x000ea2000c1e1900 */
[----:B------:R-:W-:Y:S01]  /*12bb0*/  @!P0 IMAD.WIDE R4, R7, 0x4, R2 ;  /* 0x0000000407048825 */ /* 0x000fe200078e0202 */
[----:B------:R-:W-:-:S03]  /*12bc0*/  IADD3 R10, PT, PT, R10, 0x1, RZ ;  /* 0x000000010a0a7810 */ /* 0x000fc60007ffe0ff */
[----:B------:R-:W-:Y:S01]  /*12bd0*/  VIADD R8, R8, 0x1 ;  /* 0x0000000108087836 */ /* 0x000fe20000000000 */
[----:B--2---:R1:W-:Y:S01]  /*12be0*/  @!P0 STG.E desc[UR12][R4.64], R11 ;  /* 0x0000000b04008986 */ /* 0x0043e2000c10190c */
[----:B------:R-:W-:-:S13]  /*12bf0*/  ISETP.NE.AND P0, PT, R10, RZ, PT ;  /* 0x000000ff0a00720c */ /* 0x000fda0003f05270 */
[----:B-1----:R-:W-:Y:S05]  /*12c00*/  @P0 BRA `(.L_x_1044) ;  /* 0xfffffffc00c40947 */ /* 0x002fea000383ffff */
.L_x_1033:
[----:B------:R-:W-:Y:S05]  /*12c10*/  BSYNC.RECONVERGENT B0 ;  /* 0x0000000000007941 */ /* 0x000fea0003800200 */
.L_x_1032:
[----:B------:R-:W5:Y:S01]  /*12c20*/  LDC R0, c[0x3][RZ] ;  /* 0x00c00000ff007b82 */ /* 0x000f620000000800 */
[----:B------:R-:W-:Y:S01]  /*12c30*/  IMAD R7, R6, R7, RZ ;  /* 0x0000000706077224 */ /* 0x000fe200078e02ff */
[----:B-----5:R-:W-:-:S13]  /*12c40*/  ISETP.NE.AND P0, PT, R0, -0x1, PT ;  /* 0xffffffff0000780c */ /* 0x020fda0003f05270 */
[----:B------:R-:W-:Y:S05]  /*12c50*/  @P0 BRA `(.L_x_1045) ;  /* 0x00000000001c0947 */ /* 0x000fea0003800000 */
[----:B------:R-:W5:Y:S02]  /*12c60*/  LDC.64 R2, c[0x0][0x388] ;  /* 0x0000e200ff027b82 */ /* 0x000f640000000a00 */
[----:B-----5:R-:W-:-:S05]  /*12c70*/  IMAD.WIDE.U32 R2, R7, 0x4, R2 ;  /* 0x0000000407027825 */ /* 0x020fca00078e0002 */
[----:B------:R-:W5:Y:S02]  /*12c80*/  LDG.E R0, desc[UR12][R2.64+0x4] ;  /* 0x0000040c02007981 */ /* 0x000f64000c1e1900 */
[----:B-----5:R-:W-:-:S04]  /*12c90*/  FADD R0, R0, R0 ;  /* 0x0000000000007221 */ /* 0x020fc80000000000 */
[----:B--2---:R-:W-:-:S05]  /*12ca0*/  FMUL R5, R0, 0.5 ;  /* 0x3f00000000057820 */ /* 0x004fca0000400000 */
[----:B------:R-:W-:Y:S01]  /*12cb0*/  STG.E desc[UR12][R2.64], R5 ;  /* 0x0000000502007986 */ /* 0x000fe2000c10190c */
[----:B------:R-:W-:Y:S05]  /*12cc0*/  EXIT ;  /* 0x000000000000794d */ /* 0x000fea0003800000 */
.L_x_1045:
[----:B------:R-:W5:Y:S01]  /*12cd0*/  LDC.64 R2, c[0x0][0x388] ;  /* 0x0000e200ff027b82 */ /* 0x000f620000000a00 */
[----:B--2---:R-:W-:-:S05]  /*12ce0*/  IADD3 R5, PT, PT, R7, -0x2, -R0 ;  /* 0xfffffffe07057810 */ /* 0x004fca0007ffe800 */
[----:B-----5:R-:W-:-:S04]  /*12cf0*/  IMAD.WIDE R4, R5, 0x4, R2 ;  /* 0x0000000405047825 */ /* 0x020fc800078e0202 */
[----:B------:R-:W-:Y:S02]  /*12d00*/  IMAD.WIDE R2, R7, 0x4, R2 ;  /* 0x0000000407027825 */ /* 0x000fe400078e0202 */
[----:B------:R-:W2:Y:S04]  /*12d10*/  LDG.E R5, desc[UR12][R4.64] ;  /* 0x0000000c04057981 */ /* 0x000ea8000c1e1900 */
[----:B------:R-:W2:Y:S02]  /*12d20*/  LDG.E R0, desc[UR12][R2.64+0x4] ;  /* 0x0000040c02007981 */ /* 0x000ea4000c1e1900 */
[----:B--2---:R-:W-:-:S04]  /*12d30*/  FADD R0, R0, R5 ;  /* 0x0000000500007221 */ /* 0x004fc80000000000 */
[----:B------:R-:W-:-:S05]  /*12d40*/  FMUL R7, R0, 0.5 ;  /* 0x3f00000000077820 */ /* 0x000fca0000400000 */
[----:B------:R-:W-:Y:S01]  /*12d50*/  STG.E desc[UR12][R2.64], R7 ;  /* 0x0000000702007986 */ /* 0x000fe2000c10190c */
[----:B------:R-:W-:Y:S05]  /*12d60*/  EXIT ;  /* 0x000000000000794d */ /* 0x000fea0003800000 */
.L_x_1046:
        /* <DEDUP_REMOVED lines=9> */
.L_x_1487:


//--------------------- .text._Z12diffuseOnGPUILi4EEviPfS0_S0_ff --------------------------
	.section	.text._Z12diffuseOnGPUILi4EEviPfS0_S0_ff,"ax",@progbits
	.align	128
        .global         _Z12diffuseOnGPUILi4EEviPfS0_S0_ff
        .type           _Z12diffuseOnGPUILi4EEviPfS0_S0_ff,@function
        .size           _Z12diffuseOnGPUILi4EEviPfS0_S0_ff,(.L_x_1484 - _Z12diffuseOnGPUILi4EEviPfS0_S0_ff)
        .other          _Z12diffuseOnGPUILi4EEviPfS0_S0_ff,@"STO_CUDA_ENTRY STV_DEFAULT"
_Z12diffuseOnGPUILi4EEviPfS0_S0_ff:
.text._Z12diffuseOnGPUILi4EEviPfS0_S0_ff:
[----:B------:R-:W-:Y:S01]  /*0000*/  LDC R1, c[0x0][0x37c] ;  /* 0x0000df00ff017b82 */ /* 0x000fe20000000800 */
[----:B------:R-:W0:Y:S07]  /*0010*/  LDCU UR17, c[0x0][0x360] ;  /* 0x00006c00ff1177ac */ /* 0x000e2e0008000800 */
[----:B------:R-:W1:Y:S01]  /*0020*/  LDC R16, c[0x0][0x360] ;  /* 0x0000d800ff107b82 */ /* 0x000e620000000800 */
[----:B------:R-:W-:Y:S01]  /*0030*/  BSSY.RECONVERGENT B0, `(.L_x_1047) ;  /* 0x0000439000007945 */ /* 0x000fe20003800200 */
[----:B------:R-:W2:Y:S01]  /*0040*/  LDCU UR8, c[0x0][0x364] ;  /* 0x00006c80ff0877ac */ /* 0x000ea20008000800 */
[----:B------:R-:W3:Y:S05]  /*0050*/  LDCU UR18, c[0x3][URZ] ;  /* 0x00c00000ff1277ac */ /* 0x000eea0008000800 */
[----:B------:R-:W4:Y:S01]  /*0060*/  LDC R19, c[0x0][0x364] ;  /* 0x0000d900ff137b82 */ /* 0x000f220000000800 */
[----:B------:R-:W0:Y:S01]  /*0070*/  LDCU UR5, c[0x0][0x370] ;  /* 0x00006e00ff0577ac */ /* 0x000e220008000800 */
[----:B------:R-:W2:Y:S06]  /*0080*/  LDCU UR6, c[0x0][0x374] ;  /* 0x00006e80ff0677ac */ /* 0x000eac0008000800 */
[----:B------:R-:W5:Y:S01]  /*0090*/  S2UR UR15, SR_CgaCtaId ;  /* 0x00000000000f79c3 */ /* 0x000f620000008800 */
[----:B------:R-:W-:-:S07]  /*00a0*/  UMOV UR14, 0x400 ;  /* 0x00000400000e7882 */ /* 0x000fce0000000000 */
[----:B------:R-:W1:Y:S01]  /*00b0*/  S2UR UR16, SR_CTAID.X ;  /* 0x00000000001079c3 */ /* 0x000e620000002500 */
[----:B---3--:R-:W-:Y:S02]  /*00c0*/  UIADD3 UR4, UPT, UPT, UR18, 0x1, URZ ;  /* 0x0000000112047890 */ /* 0x008fe4000fffe0ff */
[----:B------:R-:W-:Y:S02]  /*00d0*/  UIADD3 UR12, UPT, UPT, UR18, 0x2, URZ ;  /* 0x00000002120c7890 */ /* 0x000fe4000fffe0ff */
[----:B0-----:R-:W-:Y:S02]  /*00e0*/  UIMAD UR5, UR17, UR5, URZ ;  /* 0x00000005110572a4 */ /* 0x001fe4000f8e02ff */
[----:B--2---:R-:W-:-:S04]  /*00f0*/  UIMAD UR6, UR8, UR6, URZ ;  /* 0x00000006080672a4 */ /* 0x004fc8000f8e02ff */
[----:B------:R-:W-:Y:S01]  /*0100*/  IMAD R7, RZ, RZ, -UR5 ;  /* 0x80000005ff077e24 */ /* 0x000fe2000f8e02ff */
[----:B------:R-:W-:Y:S01]  /*0110*/  ISETP.NE.U32.AND P0, PT, RZ, UR5, PT ;  /* 0x00000005ff007c0c */ /* 0x000fe2000bf05070 */
[----:B------:R-:W-:Y:S01]  /*0120*/  UIMAD UR8, UR17, UR8, URZ ;  /* 0x00000008110872a4 */ /* 0x000fe2000f8e02ff */
[----:B------:R-:W0:Y:S01]  /*0130*/  I2F.U32.RP R0, UR5 ;  /* 0x0000000500007d06 */ /* 0x000e220008209000 */
[----:B------:R-:W-:Y:S01]  /*0140*/  IMAD R9, RZ, RZ, -UR6 ;  /* 0x80000006ff097e24 */ /* 0x000fe2000f8e02ff */
[----:B------:R-:W-:Y:S01]  /*0150*/  ISETP.NE.U32.AND P1, PT, RZ, UR6, PT ;  /* 0x00000006ff007c0c */ /* 0x000fe2000bf25070 */
[----:B-----5:R-:W-:-:S05]  /*0160*/  ULEA UR10, UR15, UR14, 0x18 ;  /* 0x0000000e0f0a7291 */ /* 0x020fca000f8ec0ff */
[----:B------:R-:W2:Y:S01]  /*0170*/  I2F.U32.RP R6, UR6 ;  /* 0x0000000600067d06 */ /* 0x000ea20008209000 */
[----:B------:R-:W-:-:S05]  /*0180*/  IMAD.U32 R50, RZ, RZ, UR10 ;  /* 0x0000000aff327e24 */ /* 0x000fca000f8e00ff */
[----:B------:R-:W-:Y:S01]  /*0190*/  R2UR UR13, R50 ;  /* 0x00000000320d72ca */ /* 0x000fe200000e0000 */
[----:B------:R-:W3:Y:S01]  /*01a0*/  LDCU.64 UR10, c[0x0][0x358] ;  /* 0x00006b00ff0a77ac */ /* 0x000ee20008000a00 */
[----:B0-----:R-:W0:Y:S08]  /*01b0*/  MUFU.RCP R0, R0 ;  /* 0x0000000000007308 */ /* 0x001e300000001000 */
[----:B--2---:R-:W2:Y:S01]  /*01c0*/  MUFU.RCP R6, R6 ;  /* 0x0000000600067308 */ /* 0x004ea20000001000 */
[----:B0-----:R-:W-:-:S02]  /*01d0*/  VIADD R2, R0, 0xffffffe ;  /* 0x0ffffffe00027836 */ /* 0x001fc40000000000 */
[----:B------:R-:W0:Y:S05]  /*01e0*/  S2R R0, SR_TID.Y ;  /* 0x0000000000007919 */ /* 0x000e2a0000002200 */
[----:B------:R5:W1:Y:S01]  /*01f0*/  F2I.FTZ.U32.TRUNC.NTZ R3, R2 ;  /* 0x0000000200037305 */ /* 0x000a62000021f000 */
[----:B--2---:R-:W-:-:S07]  /*0200*/  VIADD R4, R6, 0xffffffe ;  /* 0x0ffffffe06047836 */ /* 0x004fce0000000000 */
[----:B------:R2:W4:Y:S01]  /*0210*/  F2I.FTZ.U32.TRUNC.NTZ R5, R4 ;  /* 0x0000000400057305 */ /* 0x000522000021f000 */
[----:B-----5:R-:W-:Y:S02]  /*0220*/  HFMA2 R2, -RZ, RZ, 0, 0 ;  /* 0x00000000ff027431 */ /* 0x020fe400000001ff */
[----:B-1----:R-:W-:Y:S02]  /*0230*/  IMAD R7, R7, R3, RZ ;  /* 0x0000000307077224 */ /* 0x002fe400078e02ff */
[----:B--2---:R-:W-:Y:S02]  /*0240*/  IMAD.MOV.U32 R4, RZ, RZ, RZ ;  /* 0x000000ffff047224 */ /* 0x004fe400078e00ff */
[----:B------:R-:W-:-:S04]  /*0250*/  IMAD.HI.U32 R2, R3, R7, R2 ;  /* 0x0000000703027227 */ /* 0x000fc800078e0002 */
[----:B----4-:R-:W-:Y:S02]  /*0260*/  IMAD R9, R9, R5, RZ ;  /* 0x0000000509097224 */ /* 0x010fe400078e02ff */
[----:B------:R-:W-:-:S04]  /*0270*/  IMAD.HI.U32 R21, R2, UR4, RZ ;  /* 0x0000000402157c27 */ /* 0x000fc8000f8e00ff */
[----:B------:R-:W-:Y:S01]  /*0280*/  IMAD.HI.U32 R4, R5, R9, R4 ;  /* 0x0000000905047227 */ /* 0x000fe200078e0004 */
[----:B------:R-:W-:Y:S01]  /*0290*/  R2UR UR7, R21 ;  /* 0x00000000150772ca */ /* 0x000fe200000e0000 */
[----:B------:R-:W1:Y:S04]  /*02a0*/  S2R R5, SR_TID.X ;  /* 0x0000000000057919 */ /* 0x000e680000002100 */
[----:B------:R-:W-:-:S05]  /*02b0*/  IMAD.HI.U32 R18, R4, UR4, RZ ;  /* 0x0000000404127c27 */ /* 0x000fca000f8e00ff */
        /* <DEDUP_REMOVED lines=8> */
[----:B------:R-:W-:Y:S01]  /*0340*/  @UP0 UIADD3 UR7, UPT, UPT, -UR5, UR7, URZ ;  /* 0x0000000705070290 */ /* 0x000fe2000fffe1ff */
[--C-:B-1----:R-:W-:Y:S02]  /*0350*/  IMAD R16, R16, UR16, R5.reuse ;  /* 0x0000001010107c24 */ /* 0x102fe4000f8e0205 */
[----:B0-----:R-:W-:Y:S01]  /*0360*/  IMAD R5, R0, UR17, R5 ;  /* 0x0000001100057c24 */ /* 0x001fe2000f8e0205 */
[----:B------:R-:W-:Y:S01]  /*0370*/  UISETP.GE.U32.AND UP1, UPT, UR7, UR5, UPT ;  /* 0x000000050700728c */ /* 0x000fe2000bf26070 */
[----:B------:R-:W-:-:S03]  /*0380*/  PLOP3.LUT P4, PT, PT, PT, UP2, 0x80, 0x8 ;  /* 0x000000000008781c */ /* 0x000fc60003f8f028 */
[----:B------:R-:W-:Y:S01]  /*0390*/  @P2 VIADD R21, R21, 0x1 ;  /* 0x0000000115152836 */ /* 0x000fe20000000000 */
[----:B------:R-:W-:Y:S01]  /*03a0*/  @UP2 UIADD3 UR4, UPT, UPT, -UR6, UR4, URZ ;  /* 0x0000000406042290 */ /* 0x000fe2000fffe1ff */
[----:B------:R-:W-:Y:S01]  /*03b0*/  PLOP3.LUT P3, PT, PT, PT, UP1, 0x80, 0x8 ;  /* 0x000000000008781c */ /* 0x000fe20003f6f018 */
[----:B------:R-:W0:Y:S02]  /*03c0*/  S2UR UR7, SR_CTAID.Y ;  /* 0x00000000000779c3 */ /* 0x000e240000002600 */
[----:B------:R-:W-:-:S05]  /*03d0*/  UISETP.GE.U32.AND UP3, UPT, UR4, UR6, UPT ;  /* 0x000000060400728c */ /* 0x000fca000bf66070 */
[----:B------:R-:W-:Y:S01]  /*03e0*/  @P4 VIADD R18, R18, 0x1 ;  /* 0x0000000112124836 */ /* 0x000fe20000000000 */
[----:B------:R-:W-:-:S04]  /*03f0*/  PLOP3.LUT P5, PT, PT, PT, UP3, 0x80, 0x8 ;  /* 0x000000000008781c */ /* 0x000fc80003faf038 */
[----:B------:R-:W-:Y:S01]  /*0400*/  @P3 VIADD R21, R21, 0x1 ;  /* 0x0000000115153836 */ /* 0x000fe20000000000 */
[----:B------:R-:W-:-:S05]  /*0410*/  @!P0 LOP3.LUT R21, RZ, UR5, RZ, 0x33, !PT ;  /* 0x00000005ff158c12 */ /* 0x000fca000f8e33ff */
[----:B------:R-:W-:Y:S02]  /*0420*/  VIADD R15, R21, 0x1 ;  /* 0x00000001150f7836 */ /* 0x000fe40000000000 */
[----:B------:R-:W-:Y:S01]  /*0430*/  IMAD R14, R16, R21, R16 ;  /* 0x00000015100e7224 */ /* 0x000fe200078e0210 */
[----:B------:R-:W-:Y:S02]  /*0440*/  @P5 IADD3 R18, PT, PT, R18, 0x1, RZ ;  /* 0x0000000112125810 */ /* 0x000fe40007ffe0ff */
[----:B------:R-:W-:Y:S01]  /*0450*/  @!P1 LOP3.LUT R18, RZ, UR6, RZ, 0x33, !PT ;  /* 0x00000006ff129c12 */ /* 0x000fe2000f8e33ff */
[----:B0-----:R-:W-:-:S04]  /*0460*/  IMAD R19, R19, UR7, R0 ;  /* 0x0000000713137c24 */ /* 0x001fc8000f8e0200 */
[----:B------:R-:W-:Y:S02]  /*0470*/  VIADD R2, R18, 0x1 ;  /* 0x0000000112027836 */ /* 0x000fe40000000000 */
[-C--:B------:R-:W-:Y:S02]  /*0480*/  IMAD R3, R21, R18.reuse, R21 ;  /* 0x0000001215037224 */ /* 0x080fe400078e0215 */
[----:B------:R-:W-:Y:S01]  /*0490*/  IMAD R17, R19, R18, R19 ;  /* 0x0000001213117224 */ /* 0x000fe200078e0213 */
[----:B------:R-:W-:Y:S02]  /*04a0*/  R2UR UR9, R2 ;  /* 0x00000000020972ca */ /* 0x000fe400000e0000 */
[----:B------:R-:W-:Y:S01]  /*04b0*/  R2UR UR4, R3 ;  /* 0x00000000030472ca */ /* 0x000fe200000e0000 */
[----:B------:R-:W-:-:S05]  /*04c0*/  VIADD R3, R17, 0x1 ;  /* 0x0000000111037836 */ /* 0x000fca0000000000 */
[----:B------:R-:W-:-:S07]  /*04d0*/  ISETP.GE.AND P0, PT, R3, UR18, PT ;  /* 0x0000001203007c0c */ /* 0x000fce000bf06270 */
[----:B------:R-:W-:-:S04]  /*04e0*/  UIADD3 UR7, UPT, UPT, UR9, UR4, URZ ;  /* 0x0000000409077290 */ /* 0x000fc8000fffe0ff */
[----:B------:R-:W-:-:S04]  /*04f0*/  UIMAD UR4, UR7, UR8, URZ ;  /* 0x00000008070472a4 */ /* 0x000fc8000f8e02ff */
[----:B------:R-:W-:Y:S01]  /*0500*/  ULEA UR4, UR4, UR13, 0x2 ;  /* 0x0000000d04047291 */ /* 0x000fe2000f8e10ff */
[----:B---3--:R-:W-:Y:S11]  /*0510*/  @P0 BRA `(.L_x_1048) ;  /* 0x0000003c00a80947 */ /* 0x008ff60003800000 */
[----:B------:R-:W-:-:S04]  /*0520*/  IADD3 R0, PT, PT, R14, 0x1, RZ ;  /* 0x000000010e007810 */ /* 0x000fc80007ffe0ff */
[----:B------:R-:W-:-:S13]  /*0530*/  ISETP.GE.AND P0, PT, R0, UR18, PT ;  /* 0x0000001200007c0c */ /* 0x000fda000bf06270 */
[----:B------:R-:W-:Y:S05]  /*0540*/  @P0 BRA `(.L_x_1048) ;  /* 0x0000003c009c0947 */ /* 0x000fea0003800000 */
[----:B------:R-:W0:Y:S01]  /*0550*/  LDC R2, c[0x3][0x10] ;  /* 0x00c00400ff027b82 */ /* 0x000e220000000800 */
[----:B------:R-:W-:Y:S01]  /*0560*/  VIADD R4, R21, 0x3 ;  /* 0x0000000315047836 */ /* 0x000fe20000000000 */
[----:B------:R-:W-:Y:S01]  /*0570*/  IADD3 R7, PT, PT, R18, 0x3, RZ ;  /* 0x0000000312077810 */ /* 0x000fe20007ffe0ff */
[----:B------:R-:W-:Y:S01]  /*0580*/  IMAD.U32 R6, RZ, RZ, UR6 ;  /* 0x00000006ff067e24 */ /* 0x000fe2000f8e00ff */
[----:B------:R-:W-:Y:S01]  /*0590*/  BSSY.RECONVERGENT B1, `(.L_x_1049) ;  /* 0x0000105000017945 */ /* 0x000fe20003800200 */
[----:B------:R-:W-:Y:S02]  /*05a0*/  IMAD R4, R5, R4, RZ ;  /* 0x0000000405047224 */ /* 0x000fe400078e02ff */
[----:B------:R-:W-:Y:S02]  /*05b0*/  IMAD.U32 R8, RZ, RZ, UR12 ;  /* 0x0000000cff087e24 */ /* 0x000fe4000f8e00ff */
[----:B------:R-:W-:Y:S02]  /*05c0*/  IMAD.U32 R11, RZ, RZ, UR5 ;  /* 0x00000005ff0b7e24 */ /* 0x000fe4000f8e00ff */
[----:B------:R-:W-:-:S02]  /*05d0*/  IMAD R41, R7, R4, RZ ;  /* 0x0000000407297224 */ /* 0x000fc400078e02ff */
[----:B------:R-:W-:Y:S02]  /*05e0*/  IMAD R31, R5, UR7, RZ ;  /* 0x00000007051f7c24 */ /* 0x000fe4000f8e02ff */
[----:B------:R-:W-:Y:S02]  /*05f0*/  IMAD R43, R17, UR12, RZ ;  /* 0x0000000c112b7c24 */ /* 0x000fe4000f8e02ff */
[----:B------:R-:W-:Y:S02]  /*0600*/  VIADD R6, R6, 0xffffffff ;  /* 0xffffffff06067836 */ /* 0x000fe40000000000 */
[----:B------:R-:W-:Y:S02]  /*0610*/  IMAD R8, R8, UR9, RZ ;  /* 0x0000000908087c24 */ /* 0x000fe4000f8e02ff */
[----:B------:R-:W-:Y:S01]  /*0620*/  VIADD R11, R11, 0xffffffff ;  /* 0xffffffff0b0b7836 */ /* 0x000fe20000000000 */
[C---:B0-----:R-:W-:Y:S01]  /*0630*/  ISETP.GE.AND P1, PT, R2.reuse, 0x1, PT ;  /* 0x000000010200780c */ /* 0x041fe20003f26270 */
[----:B------:R-:W-:-:S02]  /*0640*/  IMAD R9, R2, 0x2, R15 ;  /* 0x0000000202097824 */ /* 0x000fc400078e020f */
[----:B------:R-:W-:Y:S02]  /*0650*/  VIADD R10, R2, UR9 ;  /* 0x00000009020a7c36 */ /* 0x000fe40008000000 */
[----:B------:R-:W-:-:S08]  /*0660*/  IMAD R33, R9, R2, R41 ;  /* 0x0000000209217224 */ /* 0x000fd000078e0229 */
[----:B------:R-:W-:Y:S05]  /*0670*/  @!P1 BRA `(.L_x_1050) ;  /* 0x0000000c001c9947 */ /* 0x000fea0003800000 */
[----:B------:R-:W-:Y:S01]  /*0680*/  VIMNMX R12, PT, PT, R14, R17, !PT ;  /* 0x000000110e0c7248 */ /* 0x000fe20007fe0100 */
[----:B------:R-:W-:Y:S01]  /*0690*/  IMAD R20, R15, UR9, RZ ;  /* 0x000000090f147c24 */ /* 0x000fe2000f8e02ff */
[----:B------:R-:W-:Y:S01]  /*06a0*/  IADD3 R37, PT, PT, R33, R2, R21 ;  /* 0x0000000221257210 */ /* 0x000fe20007ffe015 */
[----:B------:R-:W-:Y:S01]  /*06b0*/  BSSY.RECONVERGENT B2, `(.L_x_1051) ;  /* 0x000002c000027945 */ /* 0x000fe20003800200 */
[----:B------:R-:W-:Y:S01]  /*06c0*/  ISETP.GE.AND P0, PT, R12, UR12, PT ;  /* 0x0000000c0c007c0c */ /* 0x000fe2000bf06270 */
[----:B------:R-:W-:Y:S01]  /*06d0*/  IMAD R39, R5, R20, RZ ;  /* 0x0000001405277224 */ /* 0x000fe200078e02ff */
[----:B------:R-:W-:Y:S02]  /*06e0*/  IADD3 R13, PT, PT, R41, R2, RZ ;  /* 0x00000002290d7210 */ /* 0x000fe40007ffe0ff */
[----:B------:R-:W-:Y:S02]  /*06f0*/  LEA R37, R37, UR4, 0x2 ;  /* 0x0000000425257c11 */ /* 0x000fe4000f8e10ff */
[----:B------:R-:W-:-:S07]  /*0700*/  LEA R13, R13, UR4, 0x2 ;  /* 0x000000040d0d7c11 */ /* 0x000fce000f8e10ff */
[----:B------:R-:W-:Y:S05]  /*0710*/  @P0 BRA `(.L_x_1052) ;  /* 0x0000000000940947 */ /* 0x000fea0003800000 */
[----:B------:R-:W0:Y:S01]  /*0720*/  LDC.64 R22, c[0x0][0x388] ;  /* 0x0000e200ff167b82 */ /* 0x000e220000000a00 */
[C---:B------:R-:W-:Y:S01]  /*0730*/  ISETP.NE.AND P0, PT, R19.reuse, RZ, PT ;  /* 0x000000ff1300720c */ /* 0x040fe20003f05270 */
[----:B------:R-:W-:Y:S01]  /*0740*/  IMAD.IADD R45, R14, 0x1, R43 ;  /* 0x000000010e2d7824 */ /* 0x000fe200078e022b */
[----:B------:R-:W-:Y:S02]  /*0750*/  ISETP.GE.U32.AND P2, PT, R19, R6, PT ;  /* 0x000000061300720c */ /* 0x000fe40003f46070 */
[C---:B------:R-:W-:Y:S02]  /*0760*/  ISETP.GE.AND P3, PT, R16.reuse, 0x1, PT ;  /* 0x000000011000780c */ /* 0x040fe40003f66270 */
[----:B------:R-:W-:Y:S01]  /*0770*/  ISETP.GE.U32.AND P4, PT, R16, R11, PT ;  /* 0x0000000b1000720c */ /* 0x000fe20003f86070 */
[----:B------:R-:W1:Y:S06]  /*0780*/  LDC.64 R24, c[0x0][0x390] ;  /* 0x0000e400ff187b82 */ /* 0x000e6c0000000a00 */
[----:B------:R-:W-:-:S02]  /*0790*/  @P0 IMAD R35, RZ, RZ, -UR12 ;  /* 0x8000000cff230e24 */ /* 0x000fc4000f8e02ff */
[--C-:B------:R-:W-:Y:S02]  /*07a0*/  @!P2 IMAD.IADD R27, R8, 0x1, R45.reuse ;  /* 0x00000001081ba824 */ /* 0x100fe400078e022d */
[----:B------:R-:W-:Y:S02]  /*07b0*/  @P0 IMAD R35, R2, R35, R45 ;  /* 0x0000002302230224 */ /* 0x000fe400078e022d */
[----:B------:R-:W-:Y:S01]  /*07c0*/  @P3 IMAD.IADD R29, R45, 0x1, -R2 ;  /* 0x000000012d1d3824 */ /* 0x000fe200078e0a02 */
[----:B------:R-:W-:Y:S01]  /*07d0*/  @!P4 IADD3 R31, PT, PT, R15, R45, RZ ;  /* 0x0000002d0f1fc210 */ /* 0x000fe20007ffe0ff */
[----:B0-----:R-:W-:-:S04]  /*07e0*/  @P0 IMAD.WIDE R34, R35, 0x4, R22 ;  /* 0x0000000423220825 */ /* 0x001fc800078e0216 */
[--C-:B------:R-:W-:Y:S02]  /*07f0*/  @!P2 IMAD.WIDE R26, R27, 0x4, R22.reuse ;  /* 0x000000041b1aa825 */ /* 0x100fe400078e0216 */
[----:B------:R-:W2:Y:S02]  /*0800*/  @P0 LDG.E R34, desc[UR10][R34.64] ;  /* 0x0000000a22220981 */ /* 0x000ea4000c1e1900 */
[--C-:B------:R-:W-:Y:S02]  /*0810*/  @P3 IMAD.WIDE R28, R29, 0x4, R22.reuse ;  /* 0x000000041d1c3825 */ /* 0x100fe400078e0216 */
[----:B------:R0:W3:Y:S02]  /*0820*/  @!P2 LDG.E R32, desc[UR10][R26.64] ;  /* 0x0000000a1a20a981 */ /* 0x0000e4000c1e1900 */
[--C-:B------:R-:W-:Y:S02]  /*0830*/  @!P4 IMAD.WIDE R30, R31, 0x4, R22.reuse ;  /* 0x000000041f1ec825 */ /* 0x100fe400078e0216 */
[----:B------:R-:W4:Y:S02]  /*0840*/  @P3 LDG.E R28, desc[UR10][R28.64] ;  /* 0x0000000a1c1c3981 */ /* 0x000f24000c1e1900 */
[----:B------:R-:W-:-:S02]  /*0850*/  IMAD.WIDE R22, R45, 0x4, R22 ;  /* 0x000000042d167825 */ /* 0x000fc400078e0216 */
[----:B------:R-:W5:Y:S02]  /*0860*/  @!P4 LDG.E R30, desc[UR10][R30.64] ;  /* 0x0000000a1e1ec981 */ /* 0x000f64000c1e1900 */
[----:B-1----:R-:W-:Y:S02]  /*0870*/  IMAD.WIDE R24, R45, 0x4, R24 ;  /* 0x000000042d187825 */ /* 0x002fe400078e0218 */
[----:B------:R-:W5:Y:S04]  /*0880*/  LDG.E R23, desc[UR10][R22.64] ;  /* 0x0000000a16177981 */ /* 0x000f68000c1e1900 */
[----:B------:R-:W5:Y:S01]  /*0890*/  LDG.E R25, desc[UR10][R24.64] ;  /* 0x0000000a18197981 */ /* 0x000f62000c1e1900 */
[----:B------:R-:W-:-:S04]  /*08a0*/  IMAD R41, R9, R10, R41 ;  /* 0x0000000a09297224 */ /* 0x000fc800078e0229 */
[--C-:B------:R-:W-:Y:S02]  /*08b0*/  IMAD.IADD R41, R41, 0x1, R2.reuse ;  /* 0x0000000129297824 */ /* 0x100fe400078e0202 */
[C---:B------:R-:W-:Y:S01]  /*08c0*/  IMAD.IADD R20, R33.reuse, 0x1, R2 ;  /* 0x0000000121147824 */ /* 0x040fe200078e0202 */
[----:B------:R-:W-:Y:S02]  /*08d0*/  LEA R33, R33, UR4, 0x2 ;  /* 0x0000000421217c11 */ /* 0x000fe4000f8e10ff */
[----:B------:R-:W-:Y:S01]  /*08e0*/  LEA R41, R41, UR4, 0x2 ;  /* 0x0000000429297c11 */ /* 0x000fe2000f8e10ff */
[----:B0-----:R-:W-:Y:S01]  /*08f0*/  IMAD R26, R39, 0x4, R50 ;  /* 0x00000004271a7824 */ /* 0x001fe200078e0232 */
[----:B------:R-:W-:Y:S01]  /*0900*/  LEA R20, R20, UR4, 0x2 ;  /* 0x0000000414147c11 */ /* 0x000fe2000f8e10ff */
[----:B--2---:R0:W-:Y:S04]  /*0910*/  @P0 STS [R13], R34 ;  /* 0x000000220d000388 */ /* 0x0041e80000000800 */
[----:B---3--:R0:W-:Y:S04]  /*0920*/  @!P2 STS [R41], R32 ;  /* 0x000000202900a388 */ /* 0x0081e80000000800 */
[----:B----4-:R0:W-:Y:S04]  /*0930*/  @P3 STS [R33], R28 ;  /* 0x0000001c21003388 */ /* 0x0101e80000000800 */
[----:B-----5:R0:W-:Y:S04]  /*0940*/  @!P4 STS [R37+0x4], R30 ;  /* 0x0000041e2500c388 */ /* 0x0201e80000000800 */
[----:B------:R0:W-:Y:S04]  /*0950*/  STS [R20], R23 ;  /* 0x0000001714007388 */ /* 0x0001e80000000800 */
[----:B------:R0:W-:Y:S02]  /*0960*/  STS [R26], R25 ;  /* 0x000000191a007388 */ /* 0x0001e40000000800 */
.L_x_1052:
[----:B------:R-:W-:Y:S05]  /*0970*/  BSYNC.RECONVERGENT B2 ;  /* 0x0000000000027941 */ /* 0x000fea0003800200 */
.L_x_1051:
[----:B------:R-:W1:Y:S01]  /*0980*/  LDCU.64 UR16, c[0x0][0x388] ;  /* 0x00007100ff1077ac */ /* 0x000e620008000a00 */
[----:B0-----:R-:W-:Y:S01]  /*0990*/  SHF.R.S32.HI R13, RZ, 0x1f, R14 ;  /* 0x0000001fff0d7819 */ /* 0x001fe2000001140e */
[----:B------:R-:W-:Y:S01]  /*09a0*/  IMAD R22, R2, UR12, RZ ;  /* 0x0000000c02167c24 */ /* 0x000fe2000f8e02ff */
[----:B------:R-:W-:Y:S01]  /*09b0*/  IADD3 R41, P0, PT, R14, R43, RZ ;  /* 0x0000002b0e297210 */ /* 0x000fe20007f1e0ff */
[----:B------:R-:W0:Y:S01]  /*09c0*/  LDCU.64 UR20, c[0x0][0x390] ;  /* 0x00007200ff1477ac */ /* 0x000e220008000a00 */
[----:B------:R-:W-:Y:S01]  /*09d0*/  VIMNMX R25, PT, PT, R17, R0, !PT ;  /* 0x0000000011197248 */ /* 0x000fe20007fe0100 */
[----:B------:R-:W-:Y:S01]  /*09e0*/  BSSY.RECONVERGENT B2, `(.L_x_1053) ;  /* 0x000003f000027945 */ /* 0x000fe20003800200 */
[----:B------:R-:W-:Y:S02]  /*09f0*/  LEA.HI.X.SX32 R43, R43, R13, 0x1, P0 ;  /* 0x0000000d2b2b7211 */ /* 0x000fe400000f0eff */
[----:B------:R-:W-:-:S04]  /*0a00*/  IADD3 R23, P0, PT, R8, R41, RZ ;  /* 0x0000002908177210 */ /* 0x000fc80007f1e0ff */
[----:B------:R-:W-:Y:S02]  /*0a10*/  LEA.HI.X.SX32 R24, R8, R43, 0x1, P0 ;  /* 0x0000002b08187211 */ /* 0x000fe400000f0eff */
[----:B------:R-:W-:Y:S02]  /*0a20*/  ISETP.GE.AND P0, PT, R25, UR12, PT ;  /* 0x0000000c19007c0c */ /* 0x000fe4000bf06270 */
[C---:B------:R-:W-:Y:S01]  /*0a30*/  IADD3 R25, P3, PT, R15.reuse, R41, RZ ;  /* 0x000000290f197210 */ /* 0x040fe20007f7e0ff */
[----:B-1----:R-:W-:Y:S01]  /*0a40*/  IMAD.U32 R20, RZ, RZ, UR16 ;  /* 0x00000010ff147e24 */ /* 0x002fe2000f8e00ff */
[----:B------:R-:W-:Y:S02]  /*0a50*/  MOV R34, UR17 ;  /* 0x0000001100227c02 */ /* 0x000fe40008000f00 */
[----:B------:R-:W-:Y:S01]  /*0a60*/  LEA.HI.X.SX32 R32, R15, R43, 0x1, P3 ;  /* 0x0000002b0f207211 */ /* 0x000fe200018f0eff */
[----:B0-----:R-:W-:Y:S01]  /*0a70*/  IMAD.U32 R35, RZ, RZ, UR20 ;  /* 0x00000014ff237e24 */ /* 0x001fe2000f8e00ff */
[----:B------:R-:W-:Y:S01]  /*0a80*/  LEA R30, P2, R23, R20, 0x2 ;  /* 0x00000014171e7211 */ /* 0x000fe200078410ff */
[----:B------:R-:W-:-:S03]  /*0a90*/  IMAD.U32 R36, RZ, RZ, UR21 ;  /* 0x00000015ff247e24 */ /* 0x000fc6000f8e00ff */
[----:B------:R-:W-:Y:S02]  /*0aa0*/  LEA.HI.X R31, R23, R34, R24, 0x2, P2 ;  /* 0x00000022171f7211 */ /* 0x000fe400010f1418 */
[----:B------:R-:W-:Y:S02]  /*0ab0*/  SHF.R.S32.HI R24, RZ, 0x1f, R22 ;  /* 0x0000001fff187819 */ /* 0x000fe40000011416 */
[----:B------:R-:W-:Y:S02]  /*0ac0*/  IADD3 R23, P4, PT, -R22, R41, RZ ;  /* 0x0000002916177210 */ /* 0x000fe40007f9e1ff */
[----:B------:R-:W-:Y:S02]  /*0ad0*/  IADD3 R27, P2, PT, R41, -R2, RZ ;  /* 0x80000002291b7210 */ /* 0x000fe40007f5e0ff */
[----:B------:R-:W-:Y:S01]  /*0ae0*/  LEA R22, P5, R23, R20, 0x2 ;  /* 0x0000001417167211 */ /* 0x000fe200078a10ff */
[C---:B------:R-:W-:Y:S01]  /*0af0*/  IMAD.X R29, R43.reuse, 0x1, ~R24, P4 ;  /* 0x000000012b1d7824 */ /* 0x040fe200020e0e18 */
[----:B------:R-:W-:-:S02]  /*0b00*/  IADD3.X R33, PT, PT, R43, -0x1, RZ, P2, !PT ;  /* 0xffffffff2b217810 */ /* 0x000fc400017fe4ff */
[-C--:B------:R-:W-:Y:S02]  /*0b10*/  LEA R26, P3, R27, R20.reuse, 0x2 ;  /* 0x000000141b1a7211 */ /* 0x080fe400078610ff */
[----:B------:R-:W-:Y:S02]  /*0b20*/  LEA R24, P4, R25, R20, 0x2 ;  /* 0x0000001419187211 */ /* 0x000fe400078810ff */
[----:B------:R-:W-:Y:S02]  /*0b30*/  LEA R28, P2, R41, R35, 0x2 ;  /* 0x00000023291c7211 */ /* 0x000fe400078410ff */
[-C--:B------:R-:W-:Y:S02]  /*0b40*/  LEA.HI.X R23, R23, R34.reuse, R29, 0x2, P5 ;  /* 0x0000002217177211 */ /* 0x080fe400028f141d */
[-C--:B------:R-:W-:Y:S02]  /*0b50*/  LEA.HI.X R27, R27, R34.reuse, R33, 0x2, P3 ;  /* 0x000000221b1b7211 */ /* 0x080fe400018f1421 */
[----:B------:R-:W-:-:S02]  /*0b60*/  LEA.HI.X R25, R25, R34, R32, 0x2, P4 ;  /* 0x0000002219197211 */ /* 0x000fc400020f1420 */
[----:B------:R-:W-:Y:S01]  /*0b70*/  LEA.HI.X R29, R41, R36, R43, 0x2, P2 ;  /* 0x00000024291d7211 */ /* 0x000fe200010f142b */
[----:B------:R-:W-:Y:S06]  /*0b80*/  @P0 BRA `(.L_x_1054) ;  /* 0x0000000000900947 */ /* 0x000fec0003800000 */
[C---:B------:R-:W-:Y:S01]  /*0b90*/  ISETP.NE.AND P2, PT, R19.reuse, RZ, PT ;  /* 0x000000ff1300720c */ /* 0x040fe20003f45270 */
[----:B------:R-:W5:Y:S01]  /*0ba0*/  LDG.E R38, desc[UR10][R28.64+0x4] ;  /* 0x0000040a1c267981 */ /* 0x000f62000c1e1900 */
[----:B------:R-:W-:Y:S02]  /*0bb0*/  ISETP.GE.U32.AND P3, PT, R19, R6, PT ;  /* 0x000000061300720c */ /* 0x000fe40003f66070 */
[----:B------:R-:W-:-:S09]  /*0bc0*/  LEA R32, P0, R41, R20, 0x2 ;  /* 0x0000001429207211 */ /* 0x000fd200078010ff */
[----:B------:R-:W2:Y:S01]  /*0bd0*/  @P2 LDG.E R42, desc[UR10][R22.64+0x4] ;  /* 0x0000040a162a2981 */ /* 0x000ea2000c1e1900 */
[----:B------:R-:W-:Y:S01]  /*0be0*/  IMAD R46, R9, R2, RZ ;  /* 0x00000002092e7224 */ /* 0x000fe200078e02ff */
[----:B------:R-:W-:Y:S02]  /*0bf0*/  LEA.HI.X R33, R41, R34, R43, 0x2, P0 ;  /* 0x0000002229217211 */ /* 0x000fe400000f142b */
[----:B------:R-:W3:Y:S01]  /*0c00*/  @!P3 LDG.E R40, desc[UR10][R30.64+0x4] ;  /* 0x0000040a1e28b981 */ /* 0x000ee2000c1e1900 */
[----:B------:R-:W-:Y:S02]  /*0c10*/  @!P3 IMAD R44, R9, R10, RZ ;  /* 0x0000000a092cb224 */ /* 0x000fe400078e02ff */
[CC--:B------:R-:W-:Y:S01]  /*0c20*/  IMAD R47, R7.reuse, R4.reuse, R46 ;  /* 0x00000004072f7224 */ /* 0x0c0fe200078e022e */
[----:B------:R0:W5:Y:S01]  /*0c30*/  LDG.E R32, desc[UR10][R32.64+0x4] ;  /* 0x0000040a20207981 */ /* 0x000162000c1e1900 */
[CC--:B------:R-:W-:Y:S02]  /*0c40*/  @!P3 IMAD R45, R7.reuse, R4.reuse, R44 ;  /* 0x00000004072db224 */ /* 0x0c0fe400078e022c */
[----:B------:R-:W-:-:S02]  /*0c50*/  @P2 IMAD R44, R7, R4, R2 ;  /* 0x00000004072c2224 */ /* 0x000fc400078e0202 */
[----:B------:R-:W-:-:S03]  /*0c60*/  @!P3 IMAD.IADD R46, R45, 0x1, R2 ;  /* 0x000000012d2eb824 */ /* 0x000fc600078e0202 */
[----:B------:R-:W-:Y:S02]  /*0c70*/  @P2 LEA R45, R44, UR4, 0x2 ;  /* 0x000000042c2d2c11 */ /* 0x000fe4000f8e10ff */
[----:B0-----:R-:W-:Y:S02]  /*0c80*/  @!P3 LEA R33, R46, UR4, 0x2 ;  /* 0x000000042e21bc11 */ /* 0x001fe4000f8e10ff */
[----:B------:R-:W-:Y:S01]  /*0c90*/  ISETP.NE.AND P0, PT, R2, 0x1, PT ;  /* 0x000000010200780c */ /* 0x000fe20003f05270 */
[----:B------:R-:W-:Y:S01]  /*0ca0*/  ULEA UR8, UR15, UR14, 0x18 ;  /* 0x0000000e0f087291 */ /* 0x000fe2000f8ec0ff */
[----:B------:R-:W-:-:S05]  /*0cb0*/  IMAD.IADD R44, R47, 0x1, R2 ;  /* 0x000000012f2c7824 */ /* 0x000fca00078e0202 */
[----:B------:R-:W-:Y:S02]  /*0cc0*/  MOV R50, UR8 ;  /* 0x0000000800327c02 */ /* 0x000fe40008000f00 */
[----:B------:R-:W-:-:S03]  /*0cd0*/  LEA R47, R44, UR4, 0x2 ;  /* 0x000000042c2f7c11 */ /* 0x000fc6000f8e10ff */
[----:B------:R-:W-:Y:S01]  /*0ce0*/  IMAD R49, R39, 0x4, R50 ;  /* 0x0000000427317824 */ /* 0x000fe200078e0232 */
[----:B--2---:R0:W-:Y:S04]  /*0cf0*/  @P2 STS [R45+0x4], R42 ;  /* 0x0000042a2d002388 */ /* 0x0041e80000000800 */
[----:B---3--:R0:W-:Y:S01]  /*0d00*/  @!P3 STS [R33+0x4], R40 ;  /* 0x000004282100b388 */ /* 0x0081e20000000800 */
[----:B------:R-:W-:Y:S05]  /*0d10*/  @!P0 BRA `(.L_x_1055) ;  /* 0x0000000000248947 */ /* 0x000fea0003800000 */
[C---:B------:R-:W-:Y:S02]  /*0d20*/  ISETP.GE.AND P0, PT, R16.reuse, 0x1, PT ;  /* 0x000000011000780c */ /* 0x040fe40003f06270 */
[----:B------:R-:W-:-:S11]  /*0d30*/  ISETP.GE.U32.AND P2, PT, R16, R11, PT ;  /* 0x0000000b1000720c */ /* 0x000fd60003f46070 */
[----:B0-----:R-:W2:Y:S04]  /*0d40*/  @P0 LDG.E R33, desc[UR10][R26.64+0x4] ;  /* 0x0000040a1a210981 */ /* 0x001ea8000c1e1900 */
[----:B------:R-:W3:Y:S01]  /*0d50*/  @!P2 LDG.E R42, desc[UR10][R24.64+0x4] ;  /* 0x0000040a182aa981 */ /* 0x000ee2000c1e1900 */
[----:B------:R-:W-:-:S04]  /*0d60*/  @P0 IMAD R40, R9, R2, RZ ;  /* 0x0000000209280224 */ /* 0x000fc800078e02ff */
[----:B------:R-:W-:-:S05]  /*0d70*/  @P0 IMAD R40, R7, R4, R40 ;  /* 0x0000000407280224 */ /* 0x000fca00078e0228 */
[----:B------:R-:W-:-:S05]  /*0d80*/  @P0 LEA R40, R40, UR4, 0x2 ;  /* 0x0000000428280c11 */ /* 0x000fca000f8e10ff */
[----:B--2---:R1:W-:Y:S04]  /*0d90*/  @P0 STS [R40+0x4], R33 ;  /* 0x0000042128000388 */ /* 0x0043e80000000800 */
[----:B---3--:R1:W-:Y:S02]  /*0da0*/  @!P2 STS [R37+0x8], R42 ;  /* 0x0000082a2500a388 */ /* 0x0083e40000000800 */
.L_x_1055:
[----:B-----5:R2:W-:Y:S04]  /*0db0*/  STS [R47+0x4], R32 ;  /* 0x000004202f007388 */ /* 0x0205e80000000800 */
[----:B------:R2:W-:Y:S02]  /*0dc0*/  STS [R49+0x4], R38 ;  /* 0x0000042631007388 */ /* 0x0005e40000000800 */
.L_x_1054:
[----:B------:R-:W-:Y:S05]  /*0dd0*/  BSYNC.RECONVERGENT B2 ;  /* 0x0000000000027941 */ /* 0x000fea0003800200 */
.L_x_1053:
[----:B------:R-:W-:Y:S01]  /*0de0*/  ISETP.GE.AND P0, PT, R17, UR12, PT ;  /* 0x0000000c11007c0c */ /* 0x000fe2000bf06270 */
[----:B------:R-:W-:Y:S03]  /*0df0*/  BSSY.RECONVERGENT B2, `(.L_x_1056) ;  /* 0x0000027000027945 */ /* 0x000fe60003800200 */
[----:B------:R-:W-:-:S13]  /*0e00*/  ISETP.GE.OR P0, PT, R14, UR18, P0 ;  /* 0x000000120e007c0c */ /* 0x000fda0008706670 */
[----:B------:R-:W-:Y:S05]  /*0e10*/  @P0 BRA `(.L_x_1057) ;  /* 0x0000000000900947 */ /* 0x000fea0003800000 */
[C---:B------:R-:W-:Y:S01]  /*0e20*/  ISETP.NE.AND P2, PT, R19.reuse, RZ, PT ;  /* 0x000000ff1300720c */ /* 0x040fe20003f45270 */
[----:B--2---:R-:W5:Y:S01]  /*0e30*/  LDG.E R38, desc[UR10][R28.64+0x8] ;  /* 0x0000080a1c267981 */ /* 0x004f62000c1e1900 */
[----:B------:R-:W-:Y:S02]  /*0e40*/  ISETP.GE.U32.AND P3, PT, R19, R6, PT ;  /* 0x000000061300720c */ /* 0x000fe40003f66070 */
[----:B------:R-:W-:-:S09]  /*0e50*/  LEA R32, P0, R41, R20, 0x2 ;  /* 0x0000001429207211 */ /* 0x000fd200078010ff */
[----:B01----:R-:W2:Y:S01]  /*0e60*/  @P2 LDG.E R42, desc[UR10][R22.64+0x8] ;  /* 0x0000080a162a2981 */ /* 0x003ea2000c1e1900 */
        /* <DEDUP_REMOVED lines=11> */
[----:B------:R-:W-:Y:S01]  /*0f20*/  ISETP.GE.U32.AND P0, PT, R2, 0x3, PT ;  /* 0x000000030200780c */ /* 0x000fe20003f06070 */
[----:B------:R-:W-:Y:S01]  /*0f30*/  ULEA UR8, UR15, UR14, 0x18 ;  /* 0x0000000e0f087291 */ /* 0x000fe2000f8ec0ff */
[----:B------:R-:W-:-:S05]  /*0f40*/  IADD3 R47, PT, PT, R47, R2, RZ ;  /* 0x000000022f2f7210 */ /* 0x000fca0007ffe0ff */
[----:B------:R-:W-:Y:S01]  /*0f50*/  IMAD.U32 R50, RZ, RZ, UR8 ;  /* 0x00000008ff327e24 */ /* 0x000fe2000f8e00ff */
        /* <DEDUP_REMOVED lines=14> */
.L_x_1058:
[----:B-----5:R3:W-:Y:S04]  /*1040*/  STS [R47+0x8], R32 ;  /* 0x000008202f007388 */ /* 0x0207e80000000800 */
[----:B------:R3:W-:Y:S02]  /*1050*/  STS [R49+0x8], R38 ;  /* 0x0000082631007388 */ /* 0x0007e40000000800 */
.L_x_1057:
[----:B------:R-:W-:Y:S05]  /*1060*/  BSYNC.RECONVERGENT B2 ;  /* 0x0000000000027941 */ /* 0x000fea0003800200 */
.L_x_1056:
[----:B--23--:R-:W-:-:S04]  /*1070*/  VIADDMNMX R32, R14, 0x3, R17, !PT ;  /* 0x000000030e207846 */ /* 0x00cfc80007800111 */
[----:B------:R-:W-:-:S13]  /*1080*/  ISETP.GE.AND P0, PT, R32, UR12, PT ;  /* 0x0000000c20007c0c */ /* 0x000fda000bf06270 */
[----:B------:R-:W-:Y:S05]  /*1090*/  @P0 BRA `(.L_x_1059) ;  /* 0x0000000400500947 */ /* 0x000fea0003800000 */
[C---:B------:R-:W-:Y:S01]  /*10a0*/  ISETP.NE.AND P2, PT, R19.reuse, RZ, PT ;  /* 0x000000ff1300720c */ /* 0x040fe20003f45270 */
[----:B------:R-:W5:Y:S01]  /*10b0*/  LDG.E R28, desc[UR10][R28.64+0xc] ;  /* 0x00000c0a1c1c7981 */ /* 0x000f62000c1e1900 */
[----:B------:R-:W-:Y:S02]  /*10c0*/  ISETP.GE.U32.AND P3, PT, R19, R6, PT ;  /* 0x000000061300720c */ /* 0x000fe40003f66070 */
[----:B------:R-:W-:-:S09]  /*10d0*/  LEA R32, P0, R41, R20, 0x2 ;  /* 0x0000001429207211 */ /* 0x000fd200078010ff */
[----:B------:R2:W3:Y:S04]  /*10e0*/  @P2 LDG.E R22, desc[UR10][R22.64+0xc] ;  /* 0x00000c0a16162981 */ /* 0x0004e8000c1e1900 */
[----:B------:R-:W4:Y:S01]  /*10f0*/  @!P3 LDG.E R30, desc[UR10][R30.64+0xc] ;  /* 0x00000c0a1e1eb981 */ /* 0x000f22000c1e1900 */
[----:B01----:R-:W-:-:S05]  /*1100*/  LEA.HI.X R33, R41, R34, R43, 0x2, P0 ;  /* 0x0000002229217211 */ /* 0x003fca00000f142b */
[----:B------:R0:W5:Y:S01]  /*1110*/  LDG.E R32, desc[UR10][R32.64+0xc] ;  /* 0x00000c0a20207981 */ /* 0x000162000c1e1900 */
[----:B------:R-:W-:-:S04]  /*1120*/  @!P3 IMAD R38, R9, R10, RZ ;  /* 0x0000000a0926b224 */ /* 0x000fc800078e02ff */
[CC--:B------:R-:W-:Y:S02]  /*1130*/  @!P3 IMAD R41, R7.reuse, R4.reuse, R38 ;  /* 0x000000040729b224 */ /* 0x0c0fe400078e0226 */
[--C-:B------:R-:W-:Y:S02]  /*1140*/  @P2 IMAD R38, R7, R4, R2.reuse ;  /* 0x0000000407262224 */ /* 0x100fe400078e0202 */
[----:B------:R-:W-:-:S03]  /*1150*/  @!P3 IMAD.IADD R41, R41, 0x1, R2 ;  /* 0x000000012929b824 */ /* 0x000fc600078e0202 */
[----:B--2---:R-:W-:Y:S02]  /*1160*/  @P2 LEA R23, R38, UR4, 0x2 ;  /* 0x0000000426172c11 */ /* 0x004fe4000f8e10ff */
[----:B------:R-:W-:Y:S02]  /*1170*/  @!P3 LEA R41, R41, UR4, 0x2 ;  /* 0x000000042929bc11 */ /* 0x000fe4000f8e10ff */
[----:B------:R-:W-:Y:S01]  /*1180*/  ISETP.GE.U32.AND P0, PT, R2, 0x4, PT ;  /* 0x000000040200780c */ /* 0x000fe20003f06070 */
[----:B------:R-:W-:Y:S01]  /*1190*/  IMAD R40, R9, R2, RZ ;  /* 0x0000000209287224 */ /* 0x000fe200078e02ff */
[----:B------:R-:W-:-:S03]  /*11a0*/  ULEA UR8, UR15, UR14, 0x18 ;  /* 0x0000000e0f087291 */ /* 0x000fc6000f8ec0ff */
[----:B------:R-:W-:-:S03]  /*11b0*/  IMAD R43, R7, R4, R40 ;  /* 0x00000004072b7224 */ /* 0x000fc600078e0228 */
[----:B------:R-:W-:Y:S02]  /*11c0*/  IMAD.U32 R50, RZ, RZ, UR8 ;  /* 0x00000008ff327e24 */ /* 0x000fe4000f8e00ff */
[----:B------:R-:W-:-:S03]  /*11d0*/  IMAD.IADD R43, R43, 0x1, R2 ;  /* 0x000000012b2b7824 */ /* 0x000fc600078e0202 */
[----:B------:R-:W-:Y:S02]  /*11e0*/  LEA R39, R39, R50, 0x2 ;  /* 0x0000003227277211 */ /* 0x000fe400078e10ff */
[----:B------:R-:W-:Y:S01]  /*11f0*/  LEA R43, R43, UR4, 0x2 ;  /* 0x000000042b2b7c11 */ /* 0x000fe2000f8e10ff */
[----:B---3--:R0:W-:Y:S04]  /*1200*/  @P2 STS [R23+0xc], R22 ;  /* 0x00000c1617002388 */ /* 0x0081e80000000800 */
[----:B----4-:R0:W-:Y:S01]  /*1210*/  @!P3 STS [R41+0xc], R30 ;  /* 0x00000c1e2900b388 */ /* 0x0101e20000000800 */
[----:B------:R-:W-:Y:S05]  /*1220*/  @!P0 BRA `(.L_x_1060) ;  /* 0x0000000000248947 */ /* 0x000fea0003800000 */
[C---:B------:R-:W-:Y:S02]  /*1230*/  ISETP.GE.AND P0, PT, R16.reuse, 0x1, PT ;  /* 0x000000011000780c */ /* 0x040fe40003f06270 */
[----:B------:R-:W-:-:S11]  /*1240*/  ISETP.GE.U32.AND P2, PT, R16, R11, PT ;  /* 0x0000000b1000720c */ /* 0x000fd60003f46070 */
[----:B------:R-:W2:Y:S04]  /*1250*/  @P0 LDG.E R26, desc[UR10][R26.64+0xc] ;  /* 0x00000c0a1a1a0981 */ /* 0x000ea8000c1e1900 */
[----:B------:R-:W3:Y:S01]  /*1260*/  @!P2 LDG.E R24, desc[UR10][R24.64+0xc] ;  /* 0x00000c0a1818a981 */ /* 0x000ee2000c1e1900 */
[----:B0-----:R-:W-:-:S04]  /*1270*/  @P0 IMAD R22, R9, R2, RZ ;  /* 0x0000000209160224 */ /* 0x001fc800078e02ff */
[----:B------:R-:W-:-:S05]  /*1280*/  @P0 IMAD R22, R7, R4, R22 ;  /* 0x0000000407160224 */ /* 0x000fca00078e0216 */
[----:B------:R-:W-:-:S05]  /*1290*/  @P0 LEA R23, R22, UR4, 0x2 ;  /* 0x0000000416170c11 */ /* 0x000fca000f8e10ff */
[----:B--2---:R1:W-:Y:S04]  /*12a0*/  @P0 STS [R23+0xc], R26 ;  /* 0x00000c1a17000388 */ /* 0x0043e80000000800 */
[----:B---3--:R1:W-:Y:S02]  /*12b0*/  @!P2 STS [R37+0x10], R24 ;  /* 0x000010182500a388 */ /* 0x0083e40000000800 */
.L_x_1060:
[----:B-----5:R2:W-:Y:S04]  /*12c0*/  STS [R43+0xc], R32 ;  /* 0x00000c202b007388 */ /* 0x0205e80000000800 */
[----:B------:R2:W-:Y:S01]  /*12d0*/  STS [R39+0xc], R28 ;  /* 0x00000c1c27007388 */ /* 0x0005e20000000800 */
[----:B------:R-:W-:Y:S05]  /*12e0*/  BRA `(.L_x_1059) ;  /* 0x0000000000bc7947 */ /* 0x000fea0003800000 */
.L_x_1050:
[C---:B------:R-:W-:Y:S01]  /*12f0*/  VIMNMX R12, PT, PT, R14.reuse, R17, !PT ;  /* 0x000000110e0c7248 */ /* 0x040fe20007fe0100 */
[----:B------:R-:W0:Y:S01]  /*1300*/  LDCU.64 UR16, c[0x0][0x390] ;  /* 0x00007200ff1077ac */ /* 0x000e220008000a00 */
[----:B------:R-:W-:Y:S02]  /*1310*/  VIADDMNMX R27, R14, 0x3, R17, !PT ;  /* 0x000000030e1b7846 */ /* 0x000fe40007800111 */
[----:B------:R-:W-:Y:S01]  /*1320*/  ISETP.GE.AND P4, PT, R12, UR12, PT ;  /* 0x0000000c0c007c0c */ /* 0x000fe2000bf86270 */
[----:B------:R-:W1:Y:S01]  /*1330*/  LDCU.64 UR20, c[0x0][0x388] ;  /* 0x00007100ff1477ac */ /* 0x000e620008000a00 */
[----:B------:R-:W-:Y:S02]  /*1340*/  SHF.R.S32.HI R13, RZ, 0x1f, R14 ;  /* 0x0000001fff0d7819 */ /* 0x000fe4000001140e */
[----:B------:R-:W-:Y:S02]  /*1350*/  IADD3 R26, P0, PT, R14, R43, RZ ;  /* 0x0000002b0e1a7210 */ /* 0x000fe40007f1e0ff */
[----:B------:R-:W-:-:S02]  /*1360*/  ISETP.GE.AND P2, PT, R27, UR12, PT ;  /* 0x0000000c1b007c0c */ /* 0x000fc4000bf46270 */
[----:B------:R-:W-:Y:S02]  /*1370*/  LEA.HI.X.SX32 R27, R43, R13, 0x1, P0 ;  /* 0x0000000d2b1b7211 */ /* 0x000fe400000f0eff */
[C---:B------:R-:W-:Y:S02]  /*1380*/  VIMNMX R20, PT, PT, R17.reuse, R0, !PT ;  /* 0x0000000011147248 */ /* 0x040fe40007fe0100 */
[----:B------:R-:W-:Y:S01]  /*1390*/  SHF.L.U64.HI R27, R26, 0x2, R27 ;  /* 0x000000021a1b7819 */ /* 0x000fe2000001021b */
[----:B------:R-:W2:Y:S01]  /*13a0*/  @!P4 LDC.64 R24, c[0x0][0x388] ;  /* 0x0000e200ff18cb82 */ /* 0x000ea20000000a00 */
[----:B------:R-:W-:Y:S01]  /*13b0*/  ISETP.GE.AND P3, PT, R20, UR12, PT ;  /* 0x0000000c14007c0c */ /* 0x000fe2000bf66270 */
[----:B0-----:R-:W-:Y:S01]  /*13c0*/  IMAD.U32 R35, RZ, RZ, UR16 ;  /* 0x00000010ff237e24 */ /* 0x001fe2000f8e00ff */
[----:B------:R-:W-:Y:S01]  /*13d0*/  ISETP.GE.AND P0, PT, R17, UR12, PT ;  /* 0x0000000c11007c0c */ /* 0x000fe2000bf06270 */
[----:B------:R-:W-:Y:S01]  /*13e0*/  IMAD.SHL.U32 R26, R26, 0x4, RZ ;  /* 0x000000041a1a7824 */ /* 0x000fe200078e00ff */
[C---:B------:R-:W-:Y:S01]  /*13f0*/  @!P4 IADD3 R43, PT, PT, R14.reuse, R43, RZ ;  /* 0x0000002b0e2bc210 */ /* 0x040fe20007ffe0ff */
[----:B-1----:R-:W-:Y:S01]  /*1400*/  IMAD.U32 R20, RZ, RZ, UR20 ;  /* 0x00000014ff147e24 */ /* 0x002fe2000f8e00ff */
[----:B------:R-:W-:Y:S01]  /*1410*/  ISETP.GE.OR P0, PT, R14, UR18, P0 ;  /* 0x000000120e007c0c */ /* 0x000fe20008706670 */
[----:B------:R-:W0:Y:S01]  /*1420*/  @!P4 LDC.64 R22, c[0x0][0x390] ;  /* 0x0000e400ff16cb82 */ /* 0x000e220000000a00 */
[C---:B------:R-:W-:Y:S01]  /*1430*/  IADD3 R28, P5, PT, R26.reuse, R35, RZ ;  /* 0x000000231a1c7210 */ /* 0x040fe20007fbe0ff */
[----:B------:R-:W-:Y:S01]  /*1440*/  IMAD.U32 R36, RZ, RZ, UR17 ;  /* 0x00000011ff247e24 */ /* 0x000fe2000f8e00ff */
[----:B------:R-:W-:Y:S01]  /*1450*/  IADD3 R26, P6, PT, R26, R20, RZ ;  /* 0x000000141a1a7210 */ /* 0x000fe20007fde0ff */
[----:B------:R-:W-:-:S02]  /*1460*/  IMAD.U32 R34, RZ, RZ, UR21 ;  /* 0x00000015ff227e24 */ /* 0x000fc4000f8e00ff */
[C---:B------:R-:W-:Y:S02]  /*1470*/  IMAD.X R29, R27.reuse, 0x1, R36, P5 ;  /* 0x000000011b1d7824 */ /* 0x040fe400028e0624 */
[----:B------:R-:W-:-:S03]  /*1480*/  IMAD.X R27, R27, 0x1, R34, P6 ;  /* 0x000000011b1b7824 */ /* 0x000fc600030e0622 */
[----:B------:R-:W3:Y:S04]  /*1490*/  @!P3 LDG.E R32, desc[UR10][R28.64+0x4] ;  /* 0x0000040a1c20b981 */ /* 0x000ee8000c1e1900 */
[----:B------:R-:W4:Y:S01]  /*14a0*/  @!P3 LDG.E R30, desc[UR10][R26.64+0x4] ;  /* 0x0000040a1a1eb981 */ /* 0x000f22000c1e1900 */
[----:B--2---:R-:W-:-:S03]  /*14b0*/  @!P4 IMAD.WIDE R24, R43, 0x4, R24 ;  /* 0x000000042b18c825 */ /* 0x004fc600078e0218 */
[----:B------:R-:W2:Y:S04]  /*14c0*/  @!P0 LDG.E R37, desc[UR10][R26.64+0x8] ;  /* 0x0000080a1a258981 */ /* 0x000ea8000c1e1900 */
[----:B------:R-:W5:Y:S01]  /*14d0*/  @!P4 LDG.E R25, desc[UR10][R24.64] ;  /* 0x0000000a1819c981 */ /* 0x000f62000c1e1900 */
[----:B0-----:R-:W-:-:S03]  /*14e0*/  @!P4 IMAD.WIDE R22, R43, 0x4, R22 ;  /* 0x000000042b16c825 */ /* 0x001fc600078e0216 */
[----:B------:R-:W2:Y:S04]  /*14f0*/  @!P0 LDG.E R38, desc[UR10][R28.64+0x8] ;  /* 0x0000080a1c268981 */ /* 0x000ea8000c1e1900 */
[----:B------:R-:W3:Y:S04]  /*1500*/  @!P4 LDG.E R22, desc[UR10][R22.64] ;  /* 0x0000000a1616c981 */ /* 0x000ee8000c1e1900 */
[----:B------:R-:W2:Y:S04]  /*1510*/  @!P2 LDG.E R39, desc[UR10][R26.64+0xc] ;  /* 0x00000c0a1a27a981 */ /* 0x000ea8000c1e1900 */
[----:B------:R-:W2:Y:S01]  /*1520*/  @!P2 LDG.E R40, desc[UR10][R28.64+0xc] ;  /* 0x00000c0a1c28a981 */ /* 0x000ea2000c1e1900 */
[----:B------:R-:W-:Y:S01]  /*1530*/  IMAD.IADD R33, R33, 0x1, R2 ;  /* 0x0000000121217824 */ /* 0x000fe200078e0202 */
[----:B------:R-:W-:-:S04]  /*1540*/  LEA R31, R31, R50, 0x2 ;  /* 0x000000321f1f7211 */ /* 0x000fc800078e10ff */
[----:B------:R-:W-:-:S05]  /*1550*/  LEA R42, R33, UR4, 0x2 ;  /* 0x00000004212a7c11 */ /* 0x000fca000f8e10ff */
[----:B-----5:R0:W-:Y:S04]  /*1560*/  @!P4 STS [R42], R25 ;  /* 0x000000192a00c388 */ /* 0x0201e80000000800 */
[----:B---3--:R0:W-:Y:S04]  /*1570*/  @!P4 STS [R31], R22 ;  /* 0x000000161f00c388 */ /* 0x0081e80000000800 */
[----:B----4-:R0:W-:Y:S04]  /*1580*/  @!P3 STS [R42+0x4], R30 ;  /* 0x0000041e2a00b388 */ /* 0x0101e80000000800 */
[----:B------:R0:W-:Y:S04]  /*1590*/  @!P3 STS [R31+0x4], R32 ;  /* 0x000004201f00b388 */ /* 0x0001e80000000800 */
[----:B--2---:R0:W-:Y:S04]  /*15a0*/  @!P0 STS [R42+0x8], R37 ;  /* 0x000008252a008388 */ /* 0x0041e80000000800 */
[----:B------:R0:W-:Y:S04]  /*15b0*/  @!P0 STS [R31+0x8], R38 ;  /* 0x000008261f008388 */ /* 0x0001e80000000800 */
[----:B------:R0:W-:Y:S04]  /*15c0*/  @!P2 STS [R42+0xc], R39 ;  /* 0x00000c272a00a388 */ /* 0x0001e80000000800 */
[----:B------:R0:W-:Y:S02]  /*15d0*/  @!P2 STS [R31+0xc], R40 ;  /* 0x00000c281f00a388 */ /* 0x0001e40000000800 */
.L_x_1059:
[----:B------:R-:W-:Y:S05]  /*15e0*/  BSYNC.RECONVERGENT B1 ;  /* 0x0000000000017941 */ /* 0x000fea0003800200 */
.L_x_1049:
[----:B------:R-:W-:Y:S01]  /*15f0*/  ISETP.GT.AND P0, PT, R2, 0x1, PT ;  /* 0x000000010200780c */ /* 0x000fe20003f04270 */
[----:B0-----:R-:W-:Y:S01]  /*1600*/  IMAD R38, R7, R4, R9 ;  /* 0x0000000407267224 */ /* 0x001fe200078e0209 */
[----:B------:R-:W-:Y:S01]  /*1610*/  BSSY.RECONVERGENT B1, `(.L_x_1061) ;  /* 0x00000ed000017945 */ /* 0x000fe20003800200 */
[----:B------:R-:W-:Y:S02]  /*1620*/  IMAD.U32 R22, RZ, RZ, UR12 ;  /* 0x0000000cff167e24 */ /* 0x000fe4000f8e00ff */
[----:B-1----:R-:W-:Y:S02]  /*1630*/  IMAD R40, R15, UR9, RZ ;  /* 0x000000090f287c24 */ /* 0x002fe4000f8e02ff */
[----:B------:R-:W-:Y:S02]  /*1640*/  IMAD R37, R9, R2, R38 ;  /* 0x0000000209257224 */ /* 0x000fe400078e0226 */
[----:B--2---:R-:W-:Y:S02]  /*1650*/  IMAD R39, R17, R22, UR12 ;  /* 0x0000000c11277e24 */ /* 0x004fe4000f8e0216 */
[----:B------:R-:W-:-:S02]  /*1660*/  IMAD R41, R5, R40, R21 ;  /* 0x0000002805297224 */ /* 0x000fc400078e0215 */
[----:B------:R-:W-:Y:S02]  /*1670*/  IMAD R23, R9, R10, R38 ;  /* 0x0000000a09177224 */ /* 0x000fe400078e0226 */
[----:B------:R-:W-:Y:S01]  /*1680*/  IMAD.IADD R42, R15, 0x1, R37 ;  /* 0x000000010f2a7824 */ /* 0x000fe200078e0225 */
[----:B------:R-:W-:Y:S06]  /*1690*/  @P0 BRA `(.L_x_1062) ;  /* 0x0000000000f40947 */ /* 0x000fec0003800000 */
[----:B------:R-:W-:Y:S01]  /*16a0*/  VIMNMX R22, PT, PT, R14, R3, !PT ;  /* 0x000000030e167248 */ /* 0x000fe20007fe0100 */
[----:B------:R-:W-:Y:S01]  /*16b0*/  IMAD.IADD R26, R37, 0x1, R2 ;  /* 0x00000001251a7824 */ /* 0x000fe200078e0202 */
[----:B------:R-:W-:Y:S01]  /*16c0*/  BSSY.RECONVERGENT B2, `(.L_x_1063) ;  /* 0x000001e000027945 */ /* 0x000fe20003800200 */
[----:B------:R-:W-:Y:S01]  /*16d0*/  IMAD R41, R41, 0x4, R50 ;  /* 0x0000000429297824 */ /* 0x000fe200078e0232 */
[----:B------:R-:W-:Y:S02]  /*16e0*/  ISETP.GE.AND P0, PT, R22, UR12, PT ;  /* 0x0000000c16007c0c */ /* 0x000fe4000bf06270 */
[----:B------:R-:W-:-:S11]  /*16f0*/  LEA R26, R26, UR4, 0x2 ;  /* 0x000000041a1a7c11 */ /* 0x000fd6000f8e10ff */
[----:B------:R-:W-:Y:S05]  /*1700*/  @P0 BRA `(.L_x_1064) ;  /* 0x0000000000640947 */ /* 0x000fea0003800000 */
[----:B------:R-:W0:Y:S01]  /*1710*/  LDC.64 R24, c[0x0][0x388] ;  /* 0x0000e200ff187b82 */ /* 0x000e220000000a00 */
[----:B------:R-:W-:-:S07]  /*1720*/  IADD3 R27, PT, PT, R14, R39, RZ ;  /* 0x000000270e1b7210 */ /* 0x000fce0007ffe0ff */
[----:B------:R-:W1:Y:S01]  /*1730*/  LDC.64 R22, c[0x0][0x390] ;  /* 0x0000e400ff167b82 */ /* 0x000e620000000a00 */
[----:B0-----:R-:W-:-:S05]  /*1740*/  IMAD.WIDE R24, R27, 0x4, R24 ;  /* 0x000000041b187825 */ /* 0x001fca00078e0218 */
[----:B------:R0:W5:Y:S01]  /*1750*/  LDG.E R31, desc[UR10][R24.64] ;  /* 0x0000000a181f7981 */ /* 0x000162000c1e1900 */
[----:B-1----:R-:W-:-:S05]  /*1760*/  IMAD.WIDE R22, R27, 0x4, R22 ;  /* 0x000000041b167825 */ /* 0x002fca00078e0216 */
[----:B------:R0:W5:Y:S01]  /*1770*/  LDG.E R28, desc[UR10][R22.64] ;  /* 0x0000000a161c7981 */ /* 0x000162000c1e1900 */
        /* <DEDUP_REMOVED lines=16> */
.L_x_1065:
[----:B-----5:R1:W-:Y:S04]  /*1880*/  STS [R26], R31 ;  /* 0x0000001f1a007388 */ /* 0x0203e80000000800 */
[----:B------:R1:W-:Y:S02]  /*1890*/  STS [R41+0x4], R28 ;  /* 0x0000041c29007388 */ /* 0x0003e40000000800 */
.L_x_1064:
[----:B------:R-:W-:Y:S05]  /*18a0*/  BSYNC.RECONVERGENT B2 ;  /* 0x0000000000027941 */ /* 0x000fea0003800200 */
.L_x_1063:
[----:B------:R-:W-:Y:S02]  /*18b0*/  IADD3 R23, P0, PT, R14, R39, RZ ;  /* 0x000000270e177210 */ /* 0x000fe40007f1e0ff */
[----:B------:R-:W-:Y:S02]  /*18c0*/  VIMNMX R25, PT, PT, R3, R0, !PT ;  /* 0x0000000003197248 */ /* 0x000fe40007fe0100 */
[----:B0-----:R-:W-:Y:S01]  /*18d0*/  LEA.HI.X.SX32 R24, R39, R13, 0x1, P0 ;  /* 0x0000000d27187211 */ /* 0x001fe200000f0eff */
[----:B------:R-:W-:Y:S01]  /*18e0*/  IMAD.SHL.U32 R22, R23, 0x4, RZ ;  /* 0x0000000417167824 */ /* 0x000fe200078e00ff */
[----:B------:R-:W-:Y:S02]  /*18f0*/  ISETP.GE.AND P0, PT, R3, UR12, PT ;  /* 0x0000000c03007c0c */ /* 0x000fe4000bf06270 */
[----:B------:R-:W-:Y:S02]  /*1900*/  ISETP.GE.AND P2, PT, R25, UR12, PT ;  /* 0x0000000c19007c0c */ /* 0x000fe4000bf46270 */
[----:B------:R-:W-:-:S02]  /*1910*/  SHF.L.U64.HI R23, R23, 0x2, R24 ;  /* 0x0000000217177819 */ /* 0x000fc40000010218 */
[----:B------:R-:W-:Y:S02]  /*1920*/  ISETP.GE.OR P0, PT, R14, UR18, P0 ;  /* 0x000000120e007c0c */ /* 0x000fe40008706670 */
[C---:B------:R-:W-:Y:S02]  /*1930*/  IADD3 R24, P3, PT, R22.reuse, R35, RZ ;  /* 0x0000002316187210 */ /* 0x040fe40007f7e0ff */
[----:B------:R-:W-:-:S03]  /*1940*/  IADD3 R22, P4, PT, R22, R20, RZ ;  /* 0x0000001416167210 */ /* 0x000fc60007f9e0ff */
[C---:B------:R-:W-:Y:S01]  /*1950*/  IMAD.X R25, R23.reuse, 0x1, R36, P3 ;  /* 0x0000000117197824 */ /* 0x040fe200018e0624 */
[----:B------:R-:W-:-:S04]  /*1960*/  IADD3.X R23, PT, PT, R23, R34, RZ, P4, !PT ;  /* 0x0000002217177210 */ /* 0x000fc800027fe4ff */
[----:B-1----:R-:W2:Y:S04]  /*1970*/  @!P2 LDG.E R28, desc[UR10][R24.64+0x4] ;  /* 0x0000040a181ca981 */ /* 0x002ea8000c1e1900 */
[----:B------:R-:W3:Y:S04]  /*1980*/  @!P2 LDG.E R27, desc[UR10][R22.64+0x4] ;  /* 0x0000040a161ba981 */ /* 0x000ee8000c1e1900 */
[----:B------:R-:W4:Y:S04]  /*1990*/  @!P0 LDG.E R29, desc[UR10][R22.64+0x8] ;  /* 0x0000080a161d8981 */ /* 0x000f28000c1e1900 */
[----:B------:R-:W5:Y:S01]  /*19a0*/  @!P0 LDG.E R30, desc[UR10][R24.64+0x8] ;  /* 0x0000080a181e8981 */ /* 0x000f62000c1e1900 */
[----:B------:R-:W-:-:S03]  /*19b0*/  VIADDMNMX R3, R14, 0x3, R3, !PT ;  /* 0x000000030e037846 */ /* 0x000fc60007800103 */
[----:B---3--:R3:W-:Y:S04]  /*19c0*/  @!P2 STS [R26+0x4], R27 ;  /* 0x0000041b1a00a388 */ /* 0x0087e80000000800 */
[----:B--2---:R3:W-:Y:S04]  /*19d0*/  @!P2 STS [R41+0x8], R28 ;  /* 0x0000081c2900a388 */ /* 0x0047e80000000800 */
[----:B----4-:R3:W-:Y:S04]  /*19e0*/  @!P0 STS [R26+0x8], R29 ;  /* 0x0000081d1a008388 */ /* 0x0107e80000000800 */
[----:B-----5:R3:W-:Y:S01]  /*19f0*/  @!P0 STS [R41+0xc], R30 ;  /* 0x00000c1e29008388 */ /* 0x0207e20000000800 */
[----:B------:R-:W-:-:S13]  /*1a00*/  ISETP.GE.AND P0, PT, R3, UR12, PT ;  /* 0x0000000c03007c0c */ /* 0x000fda000bf06270 */
[----:B---3--:R-:W-:Y:S05]  /*1a10*/  @P0 BRA `(.L_x_1066) ;  /* 0x0000000800b00947 */ /* 0x008fea0003800000 */
[----:B------:R-:W2:Y:S04]  /*1a20*/  LDG.E R23, desc[UR10][R22.64+0xc] ;  /* 0x00000c0a16177981 */ /* 0x000ea8000c1e1900 */
[----:B------:R-:W3:Y:S04]  /*1a30*/  LDG.E R24, desc[UR10][R24.64+0xc] ;  /* 0x00000c0a18187981 */ /* 0x000ee8000c1e1900 */
[----:B--2---:R4:W-:Y:S04]  /*1a40*/  STS [R26+0xc], R23 ;  /* 0x00000c171a007388 */ /* 0x0049e80000000800 */
[----:B---3--:R4:W-:Y:S01]  /*1a50*/  STS [R41+0x10], R24 ;  /* 0x0000101829007388 */ /* 0x0089e20000000800 */
[----:B------:R-:W-:Y:S05]  /*1a60*/  BRA `(.L_x_1066) ;  /* 0x00000008009c7947 */ /* 0x000fea0003800000 */
.L_x_1062:
[----:B------:R-:W-:Y:S01]  /*1a70*/  VIMNMX R22, PT, PT, R14, R3, !PT ;  /* 0x000000030e167248 */ /* 0x000fe20007fe0100 */
[--C-:B------:R-:W-:Y:S01]  /*1a80*/  IMAD.IADD R23, R23, 0x1, R2.reuse ;  /* 0x0000000117177824 */ /* 0x100fe200078e0202 */
[----:B------:R-:W-:Y:S01]  /*1a90*/  BSSY.RECONVERGENT B2, `(.L_x_1067) ;  /* 0x000002b000027945 */ /* 0x000fe20003800200 */
[--C-:B------:R-:W-:Y:S01]  /*1aa0*/  IMAD.IADD R44, R42, 0x1, R2.reuse ;  /* 0x000000012a2c7824 */ /* 0x100fe200078e0202 */
[----:B------:R-:W-:Y:S01]  /*1ab0*/  ISETP.GE.AND P0, PT, R22, UR12, PT ;  /* 0x0000000c16007c0c */ /* 0x000fe2000bf06270 */
[--C-:B------:R-:W-:Y:S01]  /*1ac0*/  IMAD.IADD R45, R37, 0x1, R2.reuse ;  /* 0x00000001252d7824 */ /* 0x100fe200078e0202 */
[----:B------:R-:W-:Y:S01]  /*1ad0*/  LEA R49, R41, R50, 0x2 ;  /* 0x0000003229317211 */ /* 0x000fe200078e10ff */
[----:B------:R-:W-:Y:S01]  /*1ae0*/  IMAD.IADD R46, R38, 0x1, R2 ;  /* 0x00000001262e7824 */ /* 0x000fe200078e0202 */
[----:B------:R-:W-:Y:S02]  /*1af0*/  LEA R43, R37, UR4, 0x2 ;  /* 0x00000004252b7c11 */ /* 0x000fe4000f8e10ff */
[----:B------:R-:W-:-:S02]  /*1b00*/  LEA R47, R23, UR4, 0x2 ;  /* 0x00000004172f7c11 */ /* 0x000fc4000f8e10ff */
[----:B------:R-:W-:Y:S02]  /*1b10*/  LEA R44, R44, UR4, 0x2 ;  /* 0x000000042c2c7c11 */ /* 0x000fe4000f8e10ff */
[----:B------:R-:W-:Y:S02]  /*1b20*/  LEA R45, R45, UR4, 0x2 ;  /* 0x000000042d2d7c11 */ /* 0x000fe4000f8e10ff */
[----:B------:R-:W-:Y:S01]  /*1b30*/  LEA R46, R46, UR4, 0x2 ;  /* 0x000000042e2e7c11 */ /* 0x000fe2000f8e10ff */
[----:B------:R-:W-:Y:S06]  /*1b40*/  @P0 BRA `(.L_x_1068) ;  /* 0x00000000007c0947 */ /* 0x000fec0003800000 */
[----:B------:R-:W0:Y:S01]  /*1b50*/  LDC.64 R24, c[0x0][0x388] ;  /* 0x0000e200ff187b82 */ /* 0x000e220000000a00 */
[C---:B------:R-:W-:Y:S01]  /*1b60*/  ISETP.NE.AND P0, PT, R19.reuse, RZ, PT ;  /* 0x000000ff1300720c */ /* 0x040fe20003f05270 */
[----:B------:R-:W-:Y:S01]  /*1b70*/  IMAD.IADD R51, R14, 0x1, R39 ;  /* 0x000000010e337824 */ /* 0x000fe200078e0227 */
[----:B------:R-:W-:Y:S01]  /*1b80*/  ISETP.GE.U32.AND P2, PT, R19, R6, PT ;  /* 0x000000061300720c */ /* 0x000fe20003f46070 */
[----:B------:R-:W-:Y:S01]  /*1b90*/  IMAD.U32 R26, RZ, RZ, UR12 ;  /* 0x0000000cff1a7e24 */ /* 0x000fe2000f8e00ff */
[C---:B------:R-:W-:Y:S02]  /*1ba0*/  ISETP.GE.AND P3, PT, R16.reuse, 0x1, PT ;  /* 0x000000011000780c */ /* 0x040fe40003f66270 */
[----:B------:R-:W-:Y:S01]  /*1bb0*/  ISETP.GE.U32.AND P4, PT, R16, R11, PT ;  /* 0x0000000b1000720c */ /* 0x000fe20003f86070 */
[----:B------:R-:W1:Y:S06]  /*1bc0*/  LDC.64 R22, c[0x0][0x390] ;  /* 0x0000e400ff167b82 */ /* 0x000e6c0000000a00 */
[----:B------:R-:W-:-:S02]  /*1bd0*/  @P0 IMAD R33, RZ, RZ, -UR12 ;  /* 0x8000000cff210e24 */ /* 0x000fc4000f8e02ff */
[--C-:B------:R-:W-:Y:S02]  /*1be0*/  @!P2 IMAD R31, R26, UR9, R51.reuse ;  /* 0x000000091a1fac24 */ /* 0x100fe4000f8e0233 */
[----:B------:R-:W-:Y:S02]  /*1bf0*/  @P0 IMAD R33, R2, R33, R51 ;  /* 0x0000002102210224 */ /* 0x000fe400078e0233 */
[----:B------:R-:W-:Y:S01]  /*1c00*/  @P3 IMAD.IADD R29, R51, 0x1, -R2 ;  /* 0x00000001331d3824 */ /* 0x000fe200078e0a02 */
[----:B------:R-:W-:Y:S01]  /*1c10*/  @!P4 IADD3 R27, PT, PT, R15, R51, RZ ;  /* 0x000000330f1bc210 */ /* 0x000fe20007ffe0ff */
[----:B0-----:R-:W-:-:S04]  /*1c20*/  @P0 IMAD.WIDE R32, R33, 0x4, R24 ;  /* 0x0000000421200825 */ /* 0x001fc800078e0218 */
[--C-:B------:R-:W-:Y:S02]  /*1c30*/  @!P2 IMAD.WIDE R30, R31, 0x4, R24.reuse ;  /* 0x000000041f1ea825 */ /* 0x100fe400078e0218 */
[----:B------:R-:W2:Y:S02]  /*1c40*/  @P0 LDG.E R33, desc[UR10][R32.64] ;  /* 0x0000000a20210981 */ /* 0x000ea4000c1e1900 */
[--C-:B------:R-:W-:Y:S02]  /*1c50*/  @P3 IMAD.WIDE R28, R29, 0x4, R24.reuse ;  /* 0x000000041d1c3825 */ /* 0x100fe400078e0218 */
[----:B------:R-:W3:Y:S02]  /*1c60*/  @!P2 LDG.E R30, desc[UR10][R30.64] ;  /* 0x0000000a1e1ea981 */ /* 0x000ee4000c1e1900 */
[--C-:B------:R-:W-:Y:S02]  /*1c70*/  @!P4 IMAD.WIDE R26, R27, 0x4, R24.reuse ;  /* 0x000000041b1ac825 */ /* 0x100fe400078e0218 */
[----:B------:R-:W4:Y:S02]  /*1c80*/  @P3 LDG.E R28, desc[UR10][R28.64] ;  /* 0x0000000a1c1c3981 */ /* 0x000f24000c1e1900 */
[----:B------:R-:W-:-:S02]  /*1c90*/  IMAD.WIDE R24, R51, 0x4, R24 ;  /* 0x0000000433187825 */ /* 0x000fc400078e0218 */
[----:B------:R-:W5:Y:S02]  /*1ca0*/  @!P4 LDG.E R27, desc[UR10][R26.64] ;  /* 0x0000000a1a1bc981 */ /* 0x000f64000c1e1900 */
[----:B-1----:R-:W-:Y:S02]  /*1cb0*/  IMAD.WIDE R22, R51, 0x4, R22 ;  /* 0x0000000433167825 */ /* 0x002fe400078e0216 */
[----:B------:R-:W5:Y:S04]  /*1cc0*/  LDG.E R24, desc[UR10][R24.64] ;  /* 0x0000000a18187981 */ /* 0x000f68000c1e1900 */
[----:B------:R-:W5:Y:S04]  /*1cd0*/  LDG.E R22, desc[UR10][R22.64] ;  /* 0x0000000a16167981 */ /* 0x000f68000c1e1900 */
[----:B--2---:R0:W-:Y:S04]  /*1ce0*/  @P0 STS [R46], R33 ;  /* 0x000000212e000388 */ /* 0x0041e80000000800 */
[----:B---3--:R0:W-:Y:S04]  /*1cf0*/  @!P2 STS [R47], R30 ;  /* 0x0000001e2f00a388 */ /* 0x0081e80000000800 */
[----:B----4-:R0:W-:Y:S04]  /*1d00*/  @P3 STS [R43], R28 ;  /* 0x0000001c2b003388 */ /* 0x0101e80000000800 */
[----:B-----5:R0:W-:Y:S04]  /*1d10*/  @!P4 STS [R44], R27 ;  /* 0x0000001b2c00c388 */ /* 0x0201e80000000800 */
[----:B------:R0:W-:Y:S04]  /*1d20*/  STS [R45], R24 ;  /* 0x000000182d007388 */ /* 0x0001e80000000800 */
[----:B------:R0:W-:Y:S02]  /*1d30*/  STS [R49+0x4], R22 ;  /* 0x0000041631007388 */ /* 0x0001e40000000800 */
.L_x_1068:
[----:B------:R-:W-:Y:S05]  /*1d40*/  BSYNC.RECONVERGENT B2 ;  /* 0x0000000000027941 */ /* 0x000fea0003800200 */
.L_x_1067:
[----:B0-----:R-:W-:Y:S01]  /*1d50*/  IADD3 R47, P0, PT, R14, R39, RZ ;  /* 0x000000270e2f7210 */ /* 0x001fe20007f1e0ff */
[----:B------:R-:W-:Y:S01]  /*1d60*/  IMAD R30, R2, UR12, RZ ;  /* 0x0000000c021e7c24 */ /* 0x000fe2000f8e02ff */
[----:B------:R-:W-:Y:S01]  /*1d70*/  VIMNMX R22, PT, PT, R3, R0, !PT ;  /* 0x0000000003167248 */ /* 0x000fe20007fe0100 */
[----:B------:R-:W-:Y:S01]  /*1d80*/  BSSY.RECONVERGENT B2, `(.L_x_1069) ;  /* 0x0000034000027945 */ /* 0x000fe20003800200 */
[----:B------:R-:W-:Y:S02]  /*1d90*/  LEA.HI.X.SX32 R48, R39, R13, 0x1, P0 ;  /* 0x0000000d27307211 */ /* 0x000fe400000f0eff */
[----:B------:R-:W-:Y:S02]  /*1da0*/  IADD3 R25, P3, PT, R47, -R2, RZ ;  /* 0x800000022f197210 */ /* 0x000fe40007f7e0ff */
[----:B------:R-:W-:Y:S02]  /*1db0*/  IADD3 R23, P0, PT, R8, R47, RZ ;  /* 0x0000002f08177210 */ /* 0x000fe40007f1e0ff */
[----:B------:R-:W-:-:S02]  /*1dc0*/  IADD3.X R26, PT, PT, R48, -0x1, RZ, P3, !PT ;  /* 0xffffffff301a7810 */ /* 0x000fc40001ffe4ff */
[----:B------:R-:W-:Y:S02]  /*1dd0*/  ISETP.GE.AND P2, PT, R22, UR12, PT ;  /* 0x0000000c16007c0c */ /* 0x000fe4000bf46270 */
[----:B------:R-:W-:Y:S02]  /*1de0*/  LEA.HI.X.SX32 R28, R8, R48, 0x1, P0 ;  /* 0x00000030081c7211 */ /* 0x000fe400000f0eff */
[-C--:B------:R-:W-:Y:S02]  /*1df0*/  LEA R24, P3, R25, R20.reuse, 0x2 ;  /* 0x0000001419187211 */ /* 0x080fe400078610ff */
[----:B------:R-:W-:Y:S02]  /*1e00*/  LEA R22, P0, R23, R20, 0x2 ;  /* 0x0000001417167211 */ /* 0x000fe400078010ff */
[----:B------:R-:W-:Y:S02]  /*1e10*/  IADD3 R27, P4, PT, R15, R47, RZ ;  /* 0x0000002f0f1b7210 */ /* 0x000fe40007f9e0ff */
[----:B------:R-:W-:-:S02]  /*1e20*/  LEA.HI.X R25, R25, R34, R26, 0x2, P3 ;  /* 0x0000002219197211 */ /* 0x000fc400018f141a */
[----:B------:R-:W-:Y:S02]  /*1e30*/  LEA.HI.X R23, R23, R34, R28, 0x2, P0 ;  /* 0x0000002217177211 */ /* 0x000fe400000f141c */
[----:B------:R-:W-:Y:S02]  /*1e40*/  SHF.R.S32.HI R31, RZ, 0x1f, R30 ;  /* 0x0000001fff1f7819 */ /* 0x000fe4000001141e */
[----:B------:R-:W-:Y:S02]  /*1e50*/  IADD3 R29, P3, PT, -R30, R47, RZ ;  /* 0x0000002f1e1d7210 */ /* 0x000fe40007f7e1ff */
[----:B------:R-:W-:Y:S02]  /*1e60*/  LEA.HI.X.SX32 R28, R15, R48, 0x1, P4 ;  /* 0x000000300f1c7211 */ /* 0x000fe400020f0eff */
[----:B------:R-:W-:Y:S01]  /*1e70*/  LEA R26, P0, R27, R20, 0x2 ;  /* 0x000000141b1a7211 */ /* 0x000fe200078010ff */
[----:B------:R-:W-:-:S03]  /*1e80*/  IMAD.X R30, R48, 0x1, ~R31, P3 ;  /* 0x00000001301e7824 */ /* 0x000fc600018e0e1f */
[----:B------:R-:W-:Y:S02]  /*1e90*/  LEA.HI.X R27, R27, R34, R28, 0x2, P0 ;  /* 0x000000221b1b7211 */ /* 0x000fe400000f141c */
[----:B------:R-:W-:Y:S02]  /*1ea0*/  ISETP.GE.AND P0, PT, R3, UR12, PT ;  /* 0x0000000c03007c0c */ /* 0x000fe4000bf06270 */
[C---:B------:R-:W-:Y:S02]  /*1eb0*/  LEA R28, P3, R29.reuse, R20, 0x2 ;  /* 0x000000141d1c7211 */ /* 0x040fe400078610ff */
[----:B------:R-:W-:Y:S02]  /*1ec0*/  ISETP.GE.OR P0, PT, R14, UR18, P0 ;  /* 0x000000120e007c0c */ /* 0x000fe40008706670 */
[----:B------:R-:W-:Y:S01]  /*1ed0*/  LEA.HI.X R29, R29, R34, R30, 0x2, P3 ;  /* 0x000000221d1d7211 */ /* 0x000fe200018f141e */
[----:B------:R-:W-:Y:S10]  /*1ee0*/  @P2 BRA `(.L_x_1070) ;  /* 0x0000000000742947 */ /* 0x000ff40003800000 */
[C---:B------:R-:W-:Y:S02]  /*1ef0*/  ISETP.NE.AND P2, PT, R19.reuse, RZ, PT ;  /* 0x000000ff1300720c */ /* 0x040fe40003f45270 */
[----:B------:R-:W-:-:S11]  /*1f00*/  ISETP.GE.U32.AND P3, PT, R19, R6, PT ;  /* 0x000000061300720c */ /* 0x000fd60003f66070 */
[----:B------:R-:W2:Y:S04]  /*1f10*/  @P2 LDG.E R49, desc[UR10][R28.64+0x4] ;  /* 0x0000040a1c312981 */ /* 0x000ea8000c1e1900 */
[----:B------:R-:W3:Y:S01]  /*1f20*/  @!P3 LDG.E R50, desc[UR10][R22.64+0x4] ;  /* 0x0000040a1632b981 */ /* 0x000ee2000c1e1900 */
[----:B------:R-:W-:Y:S01]  /*1f30*/  @!P3 IMAD R30, R9, R10, RZ ;  /* 0x0000000a091eb224 */ /* 0x000fe200078e02ff */
[C---:B------:R-:W-:Y:S01]  /*1f40*/  SHF.L.U64.HI R33, R47.reuse, 0x2, R48 ;  /* 0x000000022f217819 */ /* 0x040fe20000010230 */
[----:B------:R-:W-:Y:S02]  /*1f50*/  IMAD.SHL.U32 R32, R47, 0x4, RZ ;  /* 0x000000042f207824 */ /* 0x000fe400078e00ff */
[----:B------:R-:W-:-:S05]  /*1f60*/  @!P3 IMAD R30, R7, R4, R30 ;  /* 0x00000004071eb224 */ /* 0x000fca00078e021e */
[----:B------:R-:W-:-:S04]  /*1f70*/  @!P3 IADD3 R30, PT, PT, R30, R2, R9 ;  /* 0x000000021e1eb210 */ /* 0x000fc80007ffe009 */
[----:B------:R-:W-:Y:S02]  /*1f80*/  @!P3 LEA R51, R30, UR4, 0x2 ;  /* 0x000000041e33bc11 */ /* 0x000fe4000f8e10ff */
[----:B------:R-:W-:-:S05]  /*1f90*/  IADD3 R30, P4, PT, R32, R20, RZ ;  /* 0x00000014201e7210 */ /* 0x000fca0007f9e0ff */
[----:B------:R-:W-:Y:S01]  /*1fa0*/  IMAD.X R31, R33, 0x1, R34, P4 ;  /* 0x00000001211f7824 */ /* 0x000fe200020e0622 */
[----:B------:R-:W-:-:S04]  /*1fb0*/  IADD3 R32, P4, PT, R32, R35, RZ ;  /* 0x0000002320207210 */ /* 0x000fc80007f9e0ff */
[----:B------:R-:W4:Y:S01]  /*1fc0*/  LDG.E R30, desc[UR10][R30.64+0x4] ;  /* 0x0000040a1e1e7981 */ /* 0x000f22000c1e1900 */
[----:B------:R-:W-:-:S05]  /*1fd0*/  IMAD.X R33, R33, 0x1, R36, P4 ;  /* 0x0000000121217824 */ /* 0x000fca00020e0624 */
[----:B------:R-:W5:Y:S04]  /*1fe0*/  LDG.E R32, desc[UR10][R32.64+0x4] ;  /* 0x0000040a20207981 */ /* 0x000f68000c1e1900 */
[----:B--2---:R-:W-:Y:S01]  /*1ff0*/  @P2 STS [R46+0x4], R49 ;  /* 0x000004312e002388 */ /* 0x004fe20000000800 */
[----:B------:R-:W-:-:S03]  /*2000*/  ISETP.GE.AND P2, PT, R16, 0x1, PT ;  /* 0x000000011000780c */ /* 0x000fc60003f46270 */
[----:B---3--:R0:W-:Y:S01]  /*2010*/  @!P3 STS [R51+0x4], R50 ;  /* 0x000004323300b388 */ /* 0x0081e20000000800 */
[----:B------:R-:W-:-:S09]  /*2020*/  ISETP.GE.U32.AND P3, PT, R16, R11, PT ;  /* 0x0000000b1000720c */ /* 0x000fd20003f66070 */
[----:B------:R-:W2:Y:S04]  /*2030*/  @P2 LDG.E R52, desc[UR10][R24.64+0x4] ;  /* 0x0000040a18342981 */ /* 0x000ea8000c1e1900 */
[----:B0-----:R-:W3:Y:S01]  /*2040*/  @!P3 LDG.E R51, desc[UR10][R26.64+0x4] ;  /* 0x0000040a1a33b981 */ /* 0x001ee2000c1e1900 */
[----:B------:R-:W-:-:S06]  /*2050*/  ULEA UR8, UR15, UR14, 0x18 ;  /* 0x0000000e0f087291 */ /* 0x000fcc000f8ec0ff */
[----:B------:R-:W-:-:S05]  /*2060*/  MOV R50, UR8 ;  /* 0x0000000800327c02 */ /* 0x000fca0008000f00 */
[----:B------:R-:W-:Y:S01]  /*2070*/  IMAD R49, R41, 0x4, R50 ;  /* 0x0000000429317824 */ /* 0x000fe200078e0232 */
[----:B--2---:R0:W-:Y:S04]  /*2080*/  @P2 STS [R43+0x4], R52 ;  /* 0x000004342b002388 */ /* 0x0041e80000000800 */
[----:B---3--:R0:W-:Y:S04]  /*2090*/  @!P3 STS [R44+0x4], R51 ;  /* 0x000004332c00b388 */ /* 0x0081e80000000800 */
[----:B----4-:R0:W-:Y:S04]  /*20a0*/  STS [R45+0x4], R30 ;  /* 0x0000041e2d007388 */ /* 0x0101e80000000800 */
[----:B-----5:R0:W-:Y:S02]  /*20b0*/  STS [R49+0x8], R32 ;  /* 0x0000082031007388 */ /* 0x0201e40000000800 */
.L_x_1070:
[----:B------:R-:W-:Y:S05]  /*20c0*/  BSYNC.RECONVERGENT B2 ;  /* 0x0000000000027941 */ /* 0x000fea0003800200 */
.L_x_1069:
[----:B------:R-:W-:Y:S04]  /*20d0*/  BSSY.RECONVERGENT B2, `(.L_x_1071) ;  /* 0x0000021000027945 */ /* 0x000fe80003800200 */
[----:B------:R-:W-:Y:S05]  /*20e0*/  @P0 BRA `(.L_x_1072) ;  /* 0x00000000007c0947 */ /* 0x000fea0003800000 */
[C---:B------:R-:W-:Y:S02]  /*20f0*/  ISETP.NE.AND P0, PT, R19.reuse, RZ, PT ;  /* 0x000000ff1300720c */ /* 0x040fe40003f05270 */
[----:B------:R-:W-:Y:S01]  /*2100*/  ISETP.GE.U32.AND P2, PT, R19, R6, PT ;  /* 0x000000061300720c */ /* 0x000fe20003f46070 */
[----:B0-----:R-:W-:-:S10]  /*2110*/  IMAD.SHL.U32 R32, R47, 0x4, RZ ;  /* 0x000000042f207824 */ /* 0x001fd400078e00ff */
[----:B------:R-:W2:Y:S04]  /*2120*/  @P0 LDG.E R53, desc[UR10][R28.64+0x8] ;  /* 0x0000080a1c350981 */ /* 0x000ea8000c1e1900 */
[----:B------:R-:W3:Y:S01]  /*2130*/  @!P2 LDG.E R51, desc[UR10][R22.64+0x8] ;  /* 0x0000080a1633a981 */ /* 0x000ee2000c1e1900 */
[----:B------:R-:W-:Y:S02]  /*2140*/  SHF.L.U64.HI R33, R47, 0x2, R48 ;  /* 0x000000022f217819 */ /* 0x000fe40000010230 */
[C---:B------:R-:W-:Y:S02]  /*2150*/  IADD3 R30, P3, PT, R32.reuse, R20, RZ ;  /* 0x00000014201e7210 */ /* 0x040fe40007f7e0ff */
[----:B------:R-:W-:-:S03]  /*2160*/  IADD3 R32, P4, PT, R32, R35, RZ ;  /* 0x0000002320207210 */ /* 0x000fc60007f9e0ff */
[C---:B------:R-:W-:Y:S02]  /*2170*/  IMAD.X R31, R33.reuse, 0x1, R34, P3 ;  /* 0x00000001211f7824 */ /* 0x040fe400018e0622 */
[----:B------:R-:W-:-:S03]  /*2180*/  IMAD.X R33, R33, 0x1, R36, P4 ;  /* 0x0000000121217824 */ /* 0x000fc600020e0624 */
[----:B------:R0:W5:Y:S04]  /*2190*/  LDG.E R30, desc[UR10][R30.64+0x8] ;  /* 0x0000080a1e1e7981 */ /* 0x000168000c1e1900 */
[----:B------:R0:W5:Y:S01]  /*21a0*/  LDG.E R32, desc[UR10][R32.64+0x8] ;  /* 0x0000080a20207981 */ /* 0x000162000c1e1900 */
[----:B------:R-:W-:Y:S01]  /*21b0*/  @!P2 IMAD R49, R9, R10, RZ ;  /* 0x0000000a0931a224 */ /* 0x000fe200078e02ff */
[----:B------:R-:W-:-:S03]  /*21c0*/  ULEA UR8, UR15, UR14, 0x18 ;  /* 0x0000000e0f087291 */ /* 0x000fc6000f8ec0ff */
[----:B------:R-:W-:-:S03]  /*21d0*/  @!P2 IMAD R49, R7, R4, R49 ;  /* 0x000000040731a224 */ /* 0x000fc600078e0231 */
[----:B------:R-:W-:Y:S02]  /*21e0*/  MOV R50, UR8 ;  /* 0x0000000800327c02 */ /* 0x000fe40008000f00 */
[----:B------:R-:W-:-:S04]  /*21f0*/  @!P2 IADD3 R49, PT, PT, R49, R2, R9 ;  /* 0x000000023131a210 */ /* 0x000fc80007ffe009 */
[----:B------:R-:W-:Y:S01]  /*2200*/  @!P2 LEA R52, R49, UR4, 0x2 ;  /* 0x000000043134ac11 */ /* 0x000fe2000f8e10ff */
[----:B------:R-:W-:Y:S01]  /*2210*/  IMAD R49, R41, 0x4, R50 ;  /* 0x0000000429317824 */ /* 0x000fe200078e0232 */
[----:B--2---:R0:W-:Y:S01]  /*2220*/  @P0 STS [R46+0x8], R53 ;  /* 0x000008352e000388 */ /* 0x0041e20000000800 */
[----:B------:R-:W-:-:S03]  /*2230*/  ISETP.NE.AND P0, PT, R2, 0x2, PT ;  /* 0x000000020200780c */ /* 0x000fc60003f05270 */
[----:B---3--:R0:W-:Y:S10]  /*2240*/  @!P2 STS [R52+0x8], R51 ;  /* 0x000008333400a388 */ /* 0x0081f40000000800 */
[----:B0-----:R-:W-:Y:S05]  /*2250*/  @!P0 BRA `(.L_x_1073) ;  /* 0x0000000000188947 */ /* 0x001fea0003800000 */
[C---:B------:R-:W-:Y:S02]  /*2260*/  ISETP.GE.AND P0, PT, R16.reuse, 0x1, PT ;  /* 0x000000011000780c */ /* 0x040fe40003f06270 */
[----:B------:R-:W-:-:S11]  /*2270*/  ISETP.GE.U32.AND P2, PT, R16, R11, PT ;  /* 0x0000000b1000720c */ /* 0x000fd60003f46070 */
[----:B------:R-:W2:Y:S04]  /*2280*/  @P0 LDG.E R52, desc[UR10][R24.64+0x8] ;  /* 0x0000080a18340981 */ /* 0x000ea8000c1e1900 */
[----:B------:R-:W3:Y:S04]  /*2290*/  @!P2 LDG.E R31, desc[UR10][R26.64+0x8] ;  /* 0x0000080a1a1fa981 */ /* 0x000ee8000c1e1900 */
[----:B--2---:R0:W-:Y:S04]  /*22a0*/  @P0 STS [R43+0x8], R52 ;  /* 0x000008342b000388 */ /* 0x0041e80000000800 */
[----:B---3--:R0:W-:Y:S02]  /*22b0*/  @!P2 STS [R44+0x8], R31 ;  /* 0x0000081f2c00a388 */ /* 0x0081e40000000800 */
.L_x_1073:
[----:B-----5:R1:W-:Y:S04]  /*22c0*/  STS [R45+0x8], R30 ;  /* 0x0000081e2d007388 */ /* 0x0203e80000000800 */
[----:B------:R1:W-:Y:S02]  /*22d0*/  STS [R49+0xc], R32 ;  /* 0x00000c2031007388 */ /* 0x0003e40000000800 */
.L_x_1072:
[----:B------:R-:W-:Y:S05]  /*22e0*/  BSYNC.RECONVERGENT B2 ;  /* 0x0000000000027941 */ /* 0x000fea0003800200 */
.L_x_1071:
[----:B------:R-:W-:-:S04]  /*22f0*/  VIADDMNMX R3, R14, 0x3, R3, !PT ;  /* 0x000000030e037846 */ /* 0x000fc80007800103 */
[----:B------:R-:W-:-:S13]  /*2300*/  ISETP.GE.AND P0, PT, R3, UR12, PT ;  /* 0x0000000c03007c0c */ /* 0x000fda000bf06270 */
[----:B------:R-:W-:Y:S05]  /*2310*/  @P0 BRA `(.L_x_1066) ;  /* 0x0000000000700947 */ /* 0x000fea0003800000 */
[----:B------:R-:W-:Y:S01]  /*2320*/  ISETP.NE.AND P0, PT, R19, RZ, PT ;  /* 0x000000ff1300720c */ /* 0x000fe20003f05270 */
[----:B01----:R-:W-:Y:S01]  /*2330*/  IMAD.SHL.U32 R30, R47, 0x4, RZ ;  /* 0x000000042f1e7824 */ /* 0x003fe200078e00ff */
[----:B------:R-:W-:Y:S02]  /*2340*/  ISETP.GE.U32.AND P2, PT, R19, R6, PT ;  /* 0x000000061300720c */ /* 0x000fe40003f46070 */
[----:B------:R-:W-:Y:S02]  /*2350*/  SHF.L.U64.HI R47, R47, 0x2, R48 ;  /* 0x000000022f2f7819 */ /* 0x000fe40000010230 */
[C---:B------:R-:W-:Y:S02]  /*2360*/  IADD3 R32, P3, PT, R30.reuse, R20, RZ ;  /* 0x000000141e207210 */ /* 0x040fe40007f7e0ff */
[----:B------:R-:W-:-:S05]  /*2370*/  IADD3 R30, P4, PT, R30, R35, RZ ;  /* 0x000000231e1e7210 */ /* 0x000fca0007f9e0ff */
[----:B------:R-:W2:Y:S01]  /*2380*/  @P0 LDG.E R29, desc[UR10][R28.64+0xc] ;  /* 0x00000c0a1c1d0981 */ /* 0x000ea2000c1e1900 */
[----:B------:R-:W-:-:S03]  /*2390*/  IMAD.X R33, R47, 0x1, R34, P3 ;  /* 0x000000012f217824 */ /* 0x000fc600018e0622 */
[----:B------:R-:W3:Y:S01]  /*23a0*/  @!P2 LDG.E R22, desc[UR10][R22.64+0xc] ;  /* 0x00000c0a1616a981 */ /* 0x000ee2000c1e1900 */
[----:B------:R-:W-:-:S03]  /*23b0*/  IMAD.X R31, R47, 0x1, R36, P4 ;  /* 0x000000012f1f7824 */ /* 0x000fc600020e0624 */
[----:B------:R0:W5:Y:S04]  /*23c0*/  LDG.E R32, desc[UR10][R32.64+0xc] ;  /* 0x00000c0a20207981 */ /* 0x000168000c1e1900 */
[----:B------:R0:W5:Y:S01]  /*23d0*/  LDG.E R30, desc[UR10][R30.64+0xc] ;  /* 0x00000c0a1e1e7981 */ /* 0x000162000c1e1900 */
[----:B------:R-:W-:Y:S01]  /*23e0*/  @!P2 IMAD R3, R9, R10, RZ ;  /* 0x0000000a0903a224 */ /* 0x000fe200078e02ff */
[----:B------:R-:W-:-:S03]  /*23f0*/  ISETP.GE.U32.AND P3, PT, R2, 0x4, PT ;  /* 0x000000040200780c */ /* 0x000fc60003f66070 */
[----:B------:R-:W-:-:S05]  /*2400*/  @!P2 IMAD R3, R7, R4, R3 ;  /* 0x000000040703a224 */ /* 0x000fca00078e0203 */
[----:B------:R-:W-:-:S04]  /*2410*/  @!P2 IADD3 R3, PT, PT, R3, R2, R9 ;  /* 0x000000020303a210 */ /* 0x000fc80007ffe009 */
[----:B------:R-:W-:Y:S01]  /*2420*/  @!P2 LEA R3, R3, UR4, 0x2 ;  /* 0x000000040303ac11 */ /* 0x000fe2000f8e10ff */
[----:B--2---:R0:W-:Y:S04]  /*2430*/  @P0 STS [R46+0xc], R29 ;  /* 0x00000c1d2e000388 */ /* 0x0041e80000000800 */
[----:B---3--:R0:W-:Y:S01]  /*2440*/  @!P2 STS [R3+0xc], R22 ;  /* 0x00000c160300a388 */ /* 0x0081e20000000800 */
[----:B------:R-:W-:Y:S05]  /*2450*/  @!P3 BRA `(.L_x_1074) ;  /* 0x000000000018b947 */ /* 0x000fea0003800000 */
[C---:B------:R-:W-:Y:S02]  /*2460*/  ISETP.GE.AND P0, PT, R16.reuse, 0x1, PT ;  /* 0x000000011000780c */ /* 0x040fe40003f06270 */
[----:B------:R-:W-:-:S11]  /*2470*/  ISETP.GE.U32.AND P2, PT, R16, R11, PT ;  /* 0x0000000b1000720c */ /* 0x000fd60003f46070 */
[----:B------:R-:W2:Y:S04]  /*2480*/  @P0 LDG.E R24, desc[UR10][R24.64+0xc] ;  /* 0x00000c0a18180981 */ /* 0x000ea8000c1e1900 */
[----:B------:R-:W3:Y:S04]  /*2490*/  @!P2 LDG.E R27, desc[UR10][R26.64+0xc] ;  /* 0x00000c0a1a1ba981 */ /* 0x000ee8000c1e1900 */
[----:B--2---:R1:W-:Y:S04]  /*24a0*/  @P0 STS [R43+0xc], R24 ;  /* 0x00000c182b000388 */ /* 0x0043e80000000800 */
[----:B---3--:R1:W-:Y:S02]  /*24b0*/  @!P2 STS [R44+0xc], R27 ;  /* 0x00000c1b2c00a388 */ /* 0x0083e40000000800 */
.L_x_1074:
[----:B-----5:R2:W-:Y:S04]  /*24c0*/  STS [R45+0xc], R32 ;  /* 0x00000c202d007388 */ /* 0x0205e80000000800 */
[----:B------:R2:W-:Y:S02]  /*24d0*/  STS [R49+0x10], R30 ;  /* 0x0000101e31007388 */ /* 0x0005e40000000800 */
.L_x_1066:
[----:B------:R-:W-:Y:S05]  /*24e0*/  BSYNC.RECONVERGENT B1 ;  /* 0x0000000000017941 */ /* 0x000fea0003800200 */
.L_x_1061:
[----:B------:R-:W-:Y:S01]  /*24f0*/  ISETP.GT.AND P0, PT, R2, 0x2, PT ;  /* 0x000000020200780c */ /* 0x000fe20003f04270 */
[----:B----4-:R-:W-:Y:S01]  /*2500*/  IMAD.IADD R23, R9, 0x1, R38 ;  /* 0x0000000109177824 */ /* 0x010fe200078e0226 */
[----:B0-----:R-:W-:Y:S01]  /*2510*/  SHF.L.U32 R3, R15, 0x1, RZ ;  /* 0x000000010f037819 */ /* 0x001fe200000006ff */
[----:B------:R-:W-:Y:S01]  /*2520*/  BSSY.RECONVERGENT B1, `(.L_x_1075) ;  /* 0x00000ff000017945 */ /* 0x000fe20003800200 */
[----:B------:R-:W-:Y:S02]  /*2530*/  VIADD R39, R39, UR12 ;  /* 0x0000000c27277c36 */ /* 0x000fe40008000000 */
[----:B------:R-:W-:Y:S02]  /*2540*/  IMAD.IADD R37, R9, 0x1, R37 ;  /* 0x0000000109257824 */ /* 0x000fe400078e0225 */
[----:B------:R-:W-:Y:S02]  /*2550*/  IMAD R3, R5, R40, R3 ;  /* 0x0000002805037224 */ /* 0x000fe400078e0203 */
[----:B------:R-:W-:-:S02]  /*2560*/  IMAD.IADD R41, R9, 0x1, R42 ;  /* 0x0000000109297824 */ /* 0x000fc400078e022a */
[----:B------:R-:W-:Y:S01]  /*2570*/  IMAD R25, R9, R10, R23 ;  /* 0x0000000a09197224 */ /* 0x000fe200078e0217 */
[----:B------:R-:W-:Y:S06]  /*2580*/  @P0 BRA `(.L_x_1076) ;  /* 0x00000004002c0947 */ /* 0x000fec0003800000 */
[----:B------:R-:W-:Y:S01]  /*2590*/  ISETP.GE.AND P0, PT, R17, UR18, PT ;  /* 0x0000001211007c0c */ /* 0x000fe2000bf06270 */
[----:B------:R-:W-:Y:S01]  /*25a0*/  IMAD.IADD R28, R37, 0x1, R2 ;  /* 0x00000001251c7824 */ /* 0x000fe200078e0202 */
[----:B------:R-:W-:Y:S01]  /*25b0*/  IADD3 R7, PT, PT, R41, R2, RZ ;  /* 0x0000000229077210 */ /* 0x000fe20007ffe0ff */
[----:B------:R-:W-:Y:S01]  /*25c0*/  BSSY.RECONVERGENT B2, `(.L_x_1077) ;  /* 0x000001d000027945 */ /* 0x000fe20003800200 */
[----:B------:R-:W-:Y:S01]  /*25d0*/  ISETP.GE.OR P2, PT, R14, UR12, P0 ;  /* 0x0000000c0e007c0c */ /* 0x000fe20008746670 */
[----:B------:R-:W-:Y:S01]  /*25e0*/  IMAD R4, R3, 0x4, R50 ;  /* 0x0000000403047824 */ /* 0x000fe200078e0232 */
[----:B------:R-:W-:Y:S02]  /*25f0*/  LEA R7, R7, UR4, 0x2 ;  /* 0x0000000407077c11 */ /* 0x000fe4000f8e10ff */
[----:B------:R-:W-:-:S09]  /*2600*/  LEA R28, R28, UR4, 0x2 ;  /* 0x000000041c1c7c11 */ /* 0x000fd2000f8e10ff */
[----:B------:R-:W-:Y:S05]  /*2610*/  @P2 BRA `(.L_x_1078) ;  /* 0x00000000005c2947 */ /* 0x000fea0003800000 */
[----:B-1----:R-:W0:Y:S01]  /*2620*/  LDC.64 R24, c[0x0][0x388] ;  /* 0x0000e200ff187b82 */ /* 0x002e220000000a00 */
[----:B------:R-:W-:-:S07]  /*2630*/  IMAD.IADD R27, R14, 0x1, R39 ;  /* 0x000000010e1b7824 */ /* 0x000fce00078e0227 */
[----:B------:R-:W1:Y:S01]  /*2640*/  LDC.64 R22, c[0x0][0x390] ;  /* 0x0000e400ff167b82 */ /* 0x000e620000000a00 */
[----:B0-----:R-:W-:-:S05]  /*2650*/  IMAD.WIDE R24, R27, 0x4, R24 ;  /* 0x000000041b187825 */ /* 0x001fca00078e0218 */
[----:B------:R0:W5:Y:S01]  /*2660*/  LDG.E R31, desc[UR10][R24.64] ;  /* 0x0000000a181f7981 */ /* 0x000162000c1e1900 */
[----:B-1----:R-:W-:-:S05]  /*2670*/  IMAD.WIDE R22, R27, 0x4, R22 ;  /* 0x000000041b167825 */ /* 0x002fca00078e0216 */
[----:B------:R0:W5:Y:S01]  /*2680*/  LDG.E R33, desc[UR10][R22.64] ;  /* 0x0000000a16217981 */ /* 0x000162000c1e1900 */
[----:B------:R-:W-:Y:S05]  /*2690*/  @!P1 BRA `(.L_x_1079) ;  /* 0x0000000000349947 */ /* 0x000fea0003800000 */
[C---:B------:R-:W-:Y:S02]  /*26a0*/  ISETP.GE.AND P2, PT, R16.reuse, 0x1, PT ;  /* 0x000000011000780c */ /* 0x040fe40003f46270 */
[----:B------:R-:W-:-:S11]  /*26b0*/  ISETP.GE.U32.AND P3, PT, R16, R11, PT ;  /* 0x0000000b1000720c */ /* 0x000fd60003f66070 */
[----:B0-----:R-:W0:Y:S01]  /*26c0*/  @P2 LDC.64 R24, c[0x0][0x388] ;  /* 0x0000e200ff182b82 */ /* 0x001e220000000a00 */
[----:B------:R-:W-:Y:S01]  /*26d0*/  @P2 IMAD.IADD R29, R27, 0x1, -R2 ;  /* 0x000000011b1d2824 */ /* 0x000fe200078e0a02 */
[----:B------:R-:W-:-:S06]  /*26e0*/  @!P3 IADD3 R27, PT, PT, R15, R27, RZ ;  /* 0x0000001b0f1bb210 */ /* 0x000fcc0007ffe0ff */
[----:B------:R-:W1:Y:S01]  /*26f0*/  @!P3 LDC.64 R22, c[0x0][0x388] ;  /* 0x0000e200ff16bb82 */ /* 0x000e620000000a00 */
[----:B0-----:R-:W-:-:S06]  /*2700*/  @P2 IMAD.WIDE R24, R29, 0x4, R24 ;  /* 0x000000041d182825 */ /* 0x001fcc00078e0218 */
[----:B------:R-:W3:Y:S01]  /*2710*/  @P2 LDG.E R24, desc[UR10][R24.64] ;  /* 0x0000000a18182981 */ /* 0x000ee2000c1e1900 */
[----:B-1----:R-:W-:-:S06]  /*2720*/  @!P3 IMAD.WIDE R22, R27, 0x4, R22 ;  /* 0x000000041b16b825 */ /* 0x002fcc00078e0216 */
[----:B------:R-:W4:Y:S01]  /*2730*/  @!P3 LDG.E R22, desc[UR10][R22.64] ;  /* 0x0000000a1616b981 */ /* 0x000f22000c1e1900 */
[----:B------:R-:W-:-:S05]  /*2740*/  @P2 LEA R27, R37, UR4, 0x2 ;  /* 0x00000004251b2c11 */ /* 0x000fca000f8e10ff */
[----:B---3--:R1:W-:Y:S04]  /*2750*/  @P2 STS [R27], R24 ;  /* 0x000000181b002388 */ /* 0x0083e80000000800 */
[----:B----4-:R1:W-:Y:S02]  /*2760*/  @!P3 STS [R7], R22 ;  /* 0x000000160700b388 */ /* 0x0103e40000000800 */
.L_x_1079:
[----:B-----5:R3:W-:Y:S04]  /*2770*/  STS [R28], R31 ;  /* 0x0000001f1c007388 */ /* 0x0207e80000000800 */
[----:B------:R3:W-:Y:S02]  /*2780*/  STS [R4], R33 ;  /* 0x0000002104007388 */ /* 0x0007e40000000800 */
.L_x_1078:
[----:B------:R-:W-:Y:S05]  /*2790*/  BSYNC.RECONVERGENT B2 ;  /* 0x0000000000027941 */ /* 0x000fea0003800200 */
.L_x_1077:
[----:B0-----:R-:W-:Y:S01]  /*27a0*/  IADD3 R23, P2, PT, R14, R39, RZ ;  /* 0x000000270e177210 */ /* 0x001fe20007f5e0ff */
[----:B------:R-:W-:Y:S03]  /*27b0*/  BSSY.RECONVERGENT B2, `(.L_x_1080) ;  /* 0x0000018000027945 */ /* 0x000fe60003800200 */
[----:B-1----:R-:W-:Y:S01]  /*27c0*/  LEA.HI.X.SX32 R22, R39, R13, 0x1, P2 ;  /* 0x0000000d27167211 */ /* 0x002fe200010f0eff */
[C---:B------:R-:W-:Y:S01]  /*27d0*/  IMAD.SHL.U32 R24, R23.reuse, 0x4, RZ ;  /* 0x0000000417187824 */ /* 0x040fe200078e00ff */
[----:B------:R-:W-:Y:S02]  /*27e0*/  ISETP.GE.OR P2, PT, R0, UR12, P0 ;  /* 0x0000000c00007c0c */ /* 0x000fe40008746670 */
[----:B------:R-:W-:Y:S02]  /*27f0*/  SHF.L.U64.HI R23, R23, 0x2, R22 ;  /* 0x0000000217177819 */ /* 0x000fe40000010216 */
[----:B------:R-:W-:-:S02]  /*2800*/  IADD3 R26, P3, PT, R24, R35, RZ ;  /* 0x00000023181a7210 */ /* 0x000fc40007f7e0ff */
[----:B------:R-:W-:-:S03]  /*2810*/  IADD3 R24, P4, PT, R24, R20, RZ ;  /* 0x0000001418187210 */ /* 0x000fc60007f9e0ff */
[C---:B------:R-:W-:Y:S02]  /*2820*/  IMAD.X R27, R23.reuse, 0x1, R36, P3 ;  /* 0x00000001171b7824 */ /* 0x040fe400018e0624 */
[----:B------:R-:W-:Y:S02]  /*2830*/  IMAD.X R25, R23, 0x1, R34, P4 ;  /* 0x0000000117197824 */ /* 0x000fe400020e0622 */
[----:B------:R-:W-:Y:S06]  /*2840*/  @P2 BRA `(.L_x_1081) ;  /* 0x0000000000382947 */ /* 0x000fec0003800000 */
[----:B---3--:R0:W5:Y:S04]  /*2850*/  LDG.E R31, desc[UR10][R24.64+0x4] ;  /* 0x0000040a181f7981 */ /* 0x008168000c1e1900 */
[----:B------:R0:W5:Y:S01]  /*2860*/  LDG.E R33, desc[UR10][R26.64+0x4] ;  /* 0x0000040a1a217981 */ /* 0x000162000c1e1900 */
[----:B------:R-:W-:-:S13]  /*2870*/  ISETP.NE.AND P2, PT, R2, 0x2, PT ;  /* 0x000000020200780c */ /* 0x000fda0003f45270 */
[----:B0-----:R-:W-:Y:S05]  /*2880*/  @P2 BRA `(.L_x_1082) ;  /* 0x0000000000202947 */ /* 0x001fea0003800000 */
[C---:B------:R-:W-:Y:S02]  /*2890*/  ISETP.GE.U32.AND P3, PT, R16.reuse, R11, PT ;  /* 0x0000000b1000720c */ /* 0x040fe40003f66070 */
[----:B------:R-:W-:-:S11]  /*28a0*/  ISETP.GE.AND P2, PT, R16, 0x1, PT ;  /* 0x000000011000780c */ /* 0x000fd60003f46270 */
[----:B------:R-:W-:Y:S02]  /*28b0*/  @!P3 IMAD.WIDE R22, R15, 0x4, R24 ;  /* 0x000000040f16b825 */ /* 0x000fe400078e0218 */
[----:B------:R-:W3:Y:S04]  /*28c0*/  @P2 LDG.E R29, desc[UR10][R24.64+-0x4] ;  /* 0xfffffc0a181d2981 */ /* 0x000ee8000c1e1900 */
[----:B------:R-:W4:Y:S01]  /*28d0*/  @!P3 LDG.E R22, desc[UR10][R22.64+0x4] ;  /* 0x0000040a1616b981 */ /* 0x000f22000c1e1900 */
[----:B--2---:R-:W-:-:S05]  /*28e0*/  @P2 LEA R30, R37, UR4, 0x2 ;  /* 0x00000004251e2c11 */ /* 0x004fca000f8e10ff */
[----:B---3--:R0:W-:Y:S04]  /*28f0*/  @P2 STS [R30+0x4], R29 ;  /* 0x0000041d1e002388 */ /* 0x0081e80000000800 */
[----:B----4-:R0:W-:Y:S02]  /*2900*/  @!P3 STS [R7+0x4], R22 ;  /* 0x000004160700b388 */ /* 0x0101e40000000800 */
.L_x_1082:
[----:B-----5:R1:W-:Y:S04]  /*2910*/  STS [R28+0x4], R31 ;  /* 0x0000041f1c007388 */ /* 0x0203e80000000800 */
[----:B------:R1:W-:Y:S02]  /*2920*/  STS [R4+0x4], R33 ;  /* 0x0000042104007388 */ /* 0x0003e40000000800 */
.L_x_1081:
[----:B------:R-:W-:Y:S05]  /*2930*/  BSYNC.RECONVERGENT B2 ;  /* 0x0000000000027941 */ /* 0x000fea0003800200 */
.L_x_1080:
[----:B------:R-:W-:Y:S01]  /*2940*/  ISETP.GE.AND P2, PT, R12, UR18, PT ;  /* 0x000000120c007c0c */ /* 0x000fe2000bf46270 */
[----:B0-----:R-:W-:Y:S01]  /*2950*/  VIADD R7, R14, 0x3 ;  /* 0x000000030e077836 */ /* 0x001fe20000000000 */
[----:B------:R-:W-:Y:S04]  /*2960*/  BSSY.RECONVERGENT B2, `(.L_x_1083) ;  /* 0x0000007000027945 */ /* 0x000fe80003800200 */
[----:B------:R-:W-:-:S07]  /*2970*/  ISETP.GE.OR P0, PT, R7, UR12, P0 ;  /* 0x0000000c07007c0c */ /* 0x000fce0008706670 */
[----:B------:R-:W-:Y:S06]  /*2980*/  @P2 BRA `(.L_x_1084) ;  /* 0x0000000000102947 */ /* 0x000fec0003800000 */
[----:B------:R-:W4:Y:S04]  /*2990*/  LDG.E R7, desc[UR10][R24.64+0x8] ;  /* 0x0000080a18077981 */ /* 0x000f28000c1e1900 */
[----:B------:R-:W5:Y:S04]  /*29a0*/  LDG.E R23, desc[UR10][R26.64+0x8] ;  /* 0x0000080a1a177981 */ /* 0x000f68000c1e1900 */
[----:B----4-:R0:W-:Y:S04]  /*29b0*/  STS [R28+0x8], R7 ;  /* 0x000008071c007388 */ /* 0x0101e80000000800 */
[----:B-----5:R0:W-:Y:S02]  /*29c0*/  STS [R4+0x8], R23 ;  /* 0x0000081704007388 */ /* 0x0201e40000000800 */
.L_x_1084:
[----:B------:R-:W-:Y:S05]  /*29d0*/  BSYNC.RECONVERGENT B2 ;  /* 0x0000000000027941 */ /* 0x000fea0003800200 */
.L_x_1083:
[----:B------:R-:W-:Y:S05]  /*29e0*/  @P0 BRA `(.L_x_1085) ;  /* 0x0000000800c80947 */ /* 0x000fea0003800000 */
[----:B------:R-:W4:Y:S04]  /*29f0*/  LDG.E R25, desc[UR10][R24.64+0xc] ;  /* 0x00000c0a18197981 */ /* 0x000f28000c1e1900 */
[----:B------:R-:W5:Y:S04]  /*2a00*/  LDG.E R27, desc[UR10][R26.64+0xc] ;  /* 0x00000c0a1a1b7981 */ /* 0x000f68000c1e1900 */
[----:B----4-:R4:W-:Y:S04]  /*2a10*/  STS [R28+0xc], R25 ;  /* 0x00000c191c007388 */ /* 0x0109e80000000800 */
[----:B-----5:R4:W-:Y:S01]  /*2a20*/  STS [R4+0xc], R27 ;  /* 0x00000c1b04007388 */ /* 0x0209e20000000800 */
[----:B------:R-:W-:Y:S05]  /*2a30*/  BRA `(.L_x_1085) ;  /* 0x0000000800b47947 */ /* 0x000fea0003800000 */
.L_x_1076:
[----:B------:R-:W-:Y:S01]  /*2a40*/  ISETP.GE.AND P0, PT, R17, UR18, PT ;  /* 0x0000001211007c0c */ /* 0x000fe2000bf06270 */
[--C-:B-12---:R-:W-:Y:S01]  /*2a50*/  IMAD.IADD R45, R23, 0x1, R2.reuse ;  /* 0x00000001172d7824 */ /* 0x106fe200078e0202 */
[----:B------:R-:W-:Y:S01]  /*2a60*/  IADD3 R25, PT, PT, R25, R2, RZ ;  /* 0x0000000219197210 */ /* 0x000fe20007ffe0ff */
[--C-:B------:R-:W-:Y:S01]  /*2a70*/  IMAD.IADD R33, R41, 0x1, R2.reuse ;  /* 0x0000000129217824 */ /* 0x100fe200078e0202 */
[----:B------:R-:W-:Y:S01]  /*2a80*/  ISETP.GE.OR P2, PT, R14, UR12, P0 ;  /* 0x0000000c0e007c0c */ /* 0x000fe20008746670 */
[C---:B------:R-:W-:Y:S01]  /*2a90*/  IMAD.IADD R32, R37.reuse, 0x1, R2 ;  /* 0x0000000125207824 */ /* 0x040fe200078e0202 */
[----:B------:R-:W-:Y:S01]  /*2aa0*/  BSSY.RECONVERGENT B2, `(.L_x_1086) ;  /* 0x0000027000027945 */ /* 0x000fe20003800200 */
[----:B------:R-:W-:Y:S02]  /*2ab0*/  LEA R40, R37, UR4, 0x2 ;  /* 0x0000000425287c11 */ /* 0x000fe4000f8e10ff */
[----:B------:R-:W-:Y:S02]  /*2ac0*/  LEA R44, R25, UR4, 0x2 ;  /* 0x00000004192c7c11 */ /* 0x000fe4000f8e10ff */
[----:B------:R-:W-:-:S02]  /*2ad0*/  LEA R45, R45, UR4, 0x2 ;  /* 0x000000042d2d7c11 */ /* 0x000fc4000f8e10ff */
[----:B------:R-:W-:Y:S02]  /*2ae0*/  LEA R33, R33, UR4, 0x2 ;  /* 0x0000000421217c11 */ /* 0x000fe4000f8e10ff */
[----:B------:R-:W-:Y:S02]  /*2af0*/  LEA R32, R32, UR4, 0x2 ;  /* 0x0000000420207c11 */ /* 0x000fe4000f8e10ff */
[----:B------:R-:W-:Y:S05]  /*2b00*/  @P2 BRA `(.L_x_1087) ;  /* 0x0000000000802947 */ /* 0x000fea0003800000 */
        /* <DEDUP_REMOVED lines=8> */
[----:B------:R-:W-:-:S02]  /*2b90*/  @P2 IADD3 R43, PT, PT, RZ, -UR12, RZ ;  /* 0x8000000cff2b2c10 */ /* 0x000fc4000fffe0ff */
[--C-:B------:R-:W-:Y:S02]  /*2ba0*/  @!P3 IMAD R31, R26, UR9, R47.reuse ;  /* 0x000000091a1fbc24 */ /* 0x100fe4000f8e022f */
[----:B------:R-:W-:Y:S02]  /*2bb0*/  @P4 IMAD.IADD R29, R47, 0x1, -R2 ;  /* 0x000000012f1d4824 */ /* 0x000fe400078e0a02 */
[--C-:B------:R-:W-:Y:S02]  /*2bc0*/  @P2 IMAD R43, R2, R43, R47.reuse ;  /* 0x0000002b022b2224 */ /* 0x100fe400078e022f */
[----:B------:R-:W-:Y:S02]  /*2bd0*/  @!P5 IMAD.IADD R27, R15, 0x1, R47 ;  /* 0x000000010f1bd824 */ /* 0x000fe400078e022f */
[----:B0-----:R-:W-:-:S04]  /*2be0*/  @P2 IMAD.WIDE R42, R43, 0x4, R24 ;  /* 0x000000042b2a2825 */ /* 0x001fc800078e0218 */
[--C-:B------:R-:W-:Y:S02]  /*2bf0*/  @!P3 IMAD.WIDE R30, R31, 0x4, R24.reuse ;  /* 0x000000041f1eb825 */ /* 0x100fe400078e0218 */
[----:B------:R0:W2:Y:S02]  /*2c00*/  @P2 LDG.E R42, desc[UR10][R42.64] ;  /* 0x0000000a2a2a2981 */ /* 0x0000a4000c1e1900 */
        /* <DEDUP_REMOVED lines=8> */
[----:B------:R-:W5:Y:S01]  /*2c90*/  LDG.E R22, desc[UR10][R22.64] ;  /* 0x0000000a16167981 */ /* 0x000f62000c1e1900 */
[----:B0-----:R-:W-:-:S03]  /*2ca0*/  IMAD R43, R3, 0x4, R50 ;  /* 0x00000004032b7824 */ /* 0x001fc600078e0232 */
[----:B--2---:R0:W-:Y:S04]  /*2cb0*/  @P2 STS [R45], R42 ;  /* 0x0000002a2d002388 */ /* 0x0041e80000000800 */
[----:B---3--:R0:W-:Y:S04]  /*2cc0*/  @!P3 STS [R44], R31 ;  /* 0x0000001f2c00b388 */ /* 0x0081e80000000800 */
[----:B----4-:R0:W-:Y:S04]  /*2cd0*/  @P4 STS [R40], R29 ;  /* 0x0000001d28004388 */ /* 0x0101e80000000800 */
[----:B-----5:R0:W-:Y:S04]  /*2ce0*/  @!P5 STS [R33], R26 ;  /* 0x0000001a2100d388 */ /* 0x0201e80000000800 */
[----:B------:R0:W-:Y:S04]  /*2cf0*/  STS [R32], R25 ;  /* 0x0000001920007388 */ /* 0x0001e80000000800 */
[----:B------:R0:W-:Y:S02]  /*2d00*/  STS [R43], R22 ;  /* 0x000000162b007388 */ /* 0x0001e40000000800 */
.L_x_1087:
[----:B------:R-:W-:Y:S05]  /*2d10*/  BSYNC.RECONVERGENT B2 ;  /* 0x0000000000027941 */ /* 0x000fea0003800200 */
.L_x_1086:
[----:B0-----:R-:W-:Y:S01]  /*2d20*/  IADD3 R45, P2, PT, R14, R39, RZ ;  /* 0x000000270e2d7210 */ /* 0x001fe20007f5e0ff */
[----:B------:R-:W-:Y:S01]  /*2d30*/  IMAD R26, R2, UR12, RZ ;  /* 0x0000000c021a7c24 */ /* 0x000fe2000f8e02ff */
[----:B------:R-:W-:Y:S02]  /*2d40*/  BSSY.RECONVERGENT B2, `(.L_x_1088) ;  /* 0x0000038000027945 */ /* 0x000fe40003800200 */
[----:B------:R-:W-:Y:S02]  /*2d50*/  LEA.HI.X.SX32 R44, R39, R13, 0x1, P2 ;  /* 0x0000000d272c7211 */ /* 0x000fe400010f0eff */
[C---:B------:R-:W-:Y:S02]  /*2d60*/  IADD3 R23, P2, PT, R8.reuse, R45, RZ ;  /* 0x0000002d08177210 */ /* 0x040fe40007f5e0ff */
[----:B------:R-:W-:Y:S02]  /*2d70*/  IADD3 R29, P4, PT, R45, -R2, RZ ;  /* 0x800000022d1d7210 */ /* 0x000fe40007f9e0ff */
[----:B------:R-:W-:-:S02]  /*2d80*/  LEA.HI.X.SX32 R24, R8, R44, 0x1, P2 ;  /* 0x0000002c08187211 */ /* 0x000fc400010f0eff */
[C---:B------:R-:W-:Y:S02]  /*2d90*/  LEA R22, P3, R23.reuse, R20, 0x2 ;  /* 0x0000001417167211 */ /* 0x040fe400078610ff */
[----:B------:R-:W-:Y:S02]  /*2da0*/  ISETP.GE.AND P2, PT, R12, UR18, PT ;  /* 0x000000120c007c0c */ /* 0x000fe4000bf46270 */
[----:B------:R-:W-:Y:S02]  /*2db0*/  LEA.HI.X R23, R23, R34, R24, 0x2, P3 ;  /* 0x0000002217177211 */ /* 0x000fe400018f1418 */
[----:B------:R-:W-:Y:S02]  /*2dc0*/  IADD3.X R12, PT, PT, R44, -0x1, RZ, P4, !PT ;  /* 0xffffffff2c0c7810 */ /* 0x000fe400027fe4ff */
[----:B------:R-:W-:Y:S02]  /*2dd0*/  LEA R42, P3, R29, R20, 0x2 ;  /* 0x000000141d2a7211 */ /* 0x000fe400078610ff */
[----:B------:R-:W-:-:S02]  /*2de0*/  SHF.R.S32.HI R31, RZ, 0x1f, R26 ;  /* 0x0000001fff1f7819 */ /* 0x000fc4000001141a */
[-C--:B------:R-:W-:Y:S02]  /*2df0*/  IADD3 R25, P5, PT, -R26, R45.reuse, RZ ;  /* 0x0000002d1a197210 */ /* 0x080fe40007fbe1ff */
[----:B------:R-:W-:Y:S02]  /*2e00*/  LEA.HI.X R43, R29, R34, R12, 0x2, P3 ;  /* 0x000000221d2b7211 */ /* 0x000fe400018f140c */
[C---:B------:R-:W-:Y:S01]  /*2e10*/  IADD3 R27, P4, PT, R15.reuse, R45, RZ ;  /* 0x0000002d0f1b7210 */ /* 0x040fe20007f9e0ff */
[----:B------:R-:W-:Y:S01]  /*2e20*/  IMAD.X R12, R44, 0x1, ~R31, P5 ;  /* 0x000000012c0c7824 */ /* 0x000fe200028e0e1f */
[----:B------:R-:W-:Y:S02]  /*2e30*/  ISETP.GE.OR P5, PT, R0, UR12, P0 ;  /* 0x0000000c00007c0c */ /* 0x000fe400087a6670 */
[----:B------:R-:W-:Y:S02]  /*2e40*/  LEA.HI.X.SX32 R24, R15, R44, 0x1, P4 ;  /* 0x0000002c0f187211 */ /* 0x000fe400020f0eff */
[----:B------:R-:W-:-:S02]  /*2e50*/  IADD3 R26, PT, PT, R14, 0x3, RZ ;  /* 0x000000030e1a7810 */ /* 0x000fc40007ffe0ff */
[-C--:B------:R-:W-:Y:S02]  /*2e60*/  LEA R30, P3, R27, R20.reuse, 0x2 ;  /* 0x000000141b1e7211 */ /* 0x080fe400078610ff */
[----:B------:R-:W-:Y:S02]  /*2e70*/  LEA R28, P4, R25, R20, 0x2 ;  /* 0x00000014191c7211 */ /* 0x000fe400078810ff */
[----:B------:R-:W-:Y:S02]  /*2e80*/  ISETP.GE.OR P0, PT, R26, UR12, P0 ;  /* 0x0000000c1a007c0c */ /* 0x000fe40008706670 */
[-C--:B------:R-:W-:Y:S02]  /*2e90*/  LEA.HI.X R31, R27, R34.reuse, R24, 0x2, P3 ;  /* 0x000000221b1f7211 */ /* 0x080fe400018f1418 */
[----:B------:R-:W-:Y:S01]  /*2ea0*/  LEA.HI.X R29, R25, R34, R12, 0x2, P4 ;  /* 0x00000022191d7211 */ /* 0x000fe200020f140c */
[----:B------:R-:W-:Y:S08]  /*2eb0*/  @P5 BRA `(.L_x_1089) ;  /* 0x0000000000805947 */ /* 0x000ff00003800000 */
[C---:B------:R-:W-:Y:S01]  /*2ec0*/  IMAD.SHL.U32 R24, R45.reuse, 0x4, RZ ;  /* 0x000000042d187824 */ /* 0x040fe200078e00ff */
[----:B------:R-:W-:Y:S02]  /*2ed0*/  SHF.L.U64.HI R25, R45, 0x2, R44 ;  /* 0x000000022d197819 */ /* 0x000fe4000001022c */
[C---:B------:R-:W-:Y:S02]  /*2ee0*/  ISETP.NE.AND P5, PT, R19.reuse, RZ, PT ;  /* 0x000000ff1300720c */ /* 0x040fe40003fa5270 */
[C---:B------:R-:W-:Y:S02]  /*2ef0*/  IADD3 R26, P3, PT, R24.reuse, R20, RZ ;  /* 0x00000014181a7210 */ /* 0x040fe40007f7e0ff */
[----:B------:R-:W-:Y:S02]  /*2f00*/  IADD3 R24, P6, PT, R24, R35, RZ ;  /* 0x0000002318187210 */ /* 0x000fe40007fde0ff */
[----:B------:R-:W-:Y:S01]  /*2f10*/  ISETP.GE.U32.AND P4, PT, R19, R6, PT ;  /* 0x000000061300720c */ /* 0x000fe20003f86070 */
[C---:B------:R-:W-:Y:S01]  /*2f20*/  IMAD.X R27, R25.reuse, 0x1, R34, P3 ;  /* 0x00000001191b7824 */ /* 0x040fe200018e0622 */
[C---:B------:R-:W-:Y:S01]  /*2f30*/  ISETP.GE.AND P3, PT, R16.reuse, 0x1, PT ;  /* 0x000000011000780c */ /* 0x040fe20003f66270 */
[----:B------:R-:W-:Y:S01]  /*2f40*/  IMAD.X R25, R25, 0x1, R36, P6 ;  /* 0x0000000119197824 */ /* 0x000fe200030e0624 */
[----:B------:R-:W-:-:S03]  /*2f50*/  ISETP.GE.U32.AND P6, PT, R16, R11, PT ;  /* 0x0000000b1000720c */ /* 0x000fc60003fc6070 */
[----:B------:R-:W2:Y:S04]  /*2f60*/  @P5 LDG.E R48, desc[UR10][R28.64+0x4] ;  /* 0x0000040a1c305981 */ /* 0x000ea8000c1e1900 */
[----:B------:R-:W3:Y:S04]  /*2f70*/  LDG.E R27, desc[UR10][R26.64+0x4] ;  /* 0x0000040a1a1b7981 */ /* 0x000ee8000c1e1900 */
[----:B------:R-:W4:Y:S04]  /*2f80*/  @!P4 LDG.E R12, desc[UR10][R22.64+0x4] ;  /* 0x0000040a160cc981 */ /* 0x000f28000c1e1900 */
[----:B------:R-:W5:Y:S04]  /*2f90*/  @P3 LDG.E R47, desc[UR10][R42.64+0x4] ;  /* 0x0000040a2a2f3981 */ /* 0x000f68000c1e1900 */
[----:B------:R-:W3:Y:S04]  /*2fa0*/  @!P6 LDG.E R46, desc[UR10][R30.64+0x4] ;  /* 0x0000040a1e2ee981 */ /* 0x000ee8000c1e1900 */
[----:B------:R0:W3:Y:S01]  /*2fb0*/  LDG.E R24, desc[UR10][R24.64+0x4] ;  /* 0x0000040a18187981 */ /* 0x0000e2000c1e1900 */
[----:B------:R-:W-:-:S04]  /*2fc0*/  @!P4 IMAD R50, R9, R10, RZ ;  /* 0x0000000a0932c224 */ /* 0x000fc800078e02ff */
[----:B------:R-:W-:Y:S01]  /*2fd0*/  @!P4 IMAD R50, R7, R4, R50 ;  /* 0x000000040732c224 */ /* 0x000fe200078e0232 */
[----:B------:R-:W-:Y:S01]  /*2fe0*/  ULEA UR8, UR15, UR14, 0x18 ;  /* 0x0000000e0f087291 */ /* 0x000fe2000f8ec0ff */
[----:B------:R-:W-:-:S03]  /*2ff0*/  @P5 IADD3 R49, PT, PT, R38, R2, R9 ;  /* 0x0000000226315210 */ /* 0x000fc60007ffe009 */
[----:B------:R-:W-:-:S04]  /*3000*/  @!P4 IADD3 R51, PT, PT, R9, R50, R9 ;  /* 0x000000320933c210 */ /* 0x000fc80007ffe009 */
[----:B------:R-:W-:Y:S01]  /*3010*/  @!P4 IADD3 R51, PT, PT, R51, R2, RZ ;  /* 0x000000023333c210 */ /* 0x000fe20007ffe0ff */
[----:B------:R-:W-:Y:S01]  /*3020*/  IMAD.U32 R50, RZ, RZ, UR8 ;  /* 0x00000008ff327e24 */ /* 0x000fe2000f8e00ff */
[----:B------:R-:W-:Y:S02]  /*3030*/  @P5 LEA R49, R49, UR4, 0x2 ;  /* 0x0000000431315c11 */ /* 0x000fe4000f8e10ff */
[----:B------:R-:W-:Y:S01]  /*3040*/  @!P4 LEA R51, R51, UR4, 0x2 ;  /* 0x000000043333cc11 */ /* 0x000fe2000f8e10ff */
[----:B0-----:R-:W-:Y:S02]  /*3050*/  IMAD R25, R3, 0x4, R50 ;  /* 0x0000000403197824 */ /* 0x001fe400078e0232 */
[----:B--2---:R0:W-:Y:S04]  /*3060*/  @P5 STS [R49+0x4], R48 ;  /* 0x0000043031005388 */ /* 0x0041e80000000800 */
[----:B----4-:R0:W-:Y:S04]  /*3070*/  @!P4 STS [R51+0x4], R12 ;  /* 0x0000040c3300c388 */ /* 0x0101e80000000800 */
[----:B-----5:R0:W-:Y:S04]  /*3080*/  @P3 STS [R40+0x4], R47 ;  /* 0x0000042f28003388 */ /* 0x0201e80000000800 */
[----:B---3--:R0:W-:Y:S04]  /*3090*/  @!P6 STS [R33+0x4], R46 ;  /* 0x0000042e2100e388 */ /* 0x0081e80000000800 */
[----:B------:R0:W-:Y:S04]  /*30a0*/  STS [R32+0x4], R27 ;  /* 0x0000041b20007388 */ /* 0x0001e80000000800 */
[----:B------:R0:W-:Y:S02]  /*30b0*/  STS [R25+0x4], R24 ;  /* 0x0000041819007388 */ /* 0x0001e40000000800 */
.L_x_1089:
[----:B------:R-:W-:Y:S05]  /*30c0*/  BSYNC.RECONVERGENT B2 ;  /* 0x0000000000027941 */ /* 0x000fea0003800200 */
.L_x_1088:
[----:B------:R-:W-:Y:S04]  /*30d0*/  BSSY.RECONVERGENT B2, `(.L_x_1090) ;  /* 0x0000022000027945 */ /* 0x000fe80003800200 */
[----:B------:R-:W-:Y:S05]  /*30e0*/  @P2 BRA `(.L_x_1091) ;  /* 0x0000000000802947 */ /* 0x000fea0003800000 */
[----:B0-----:R-:W-:Y:S01]  /*30f0*/  IMAD.SHL.U32 R24, R45, 0x4, RZ ;  /* 0x000000042d187824 */ /* 0x001fe200078e00ff */
[C---:B------:R-:W-:Y:S02]  /*3100*/  ISETP.NE.AND P5, PT, R19.reuse, RZ, PT ;  /* 0x000000ff1300720c */ /* 0x040fe40003fa5270 */
[----:B------:R-:W-:Y:S02]  /*3110*/  ISETP.GE.U32.AND P4, PT, R19, R6, PT ;  /* 0x000000061300720c */ /* 0x000fe40003f86070 */
[C---:B------:R-:W-:Y:S02]  /*3120*/  ISETP.GE.AND P3, PT, R16.reuse, 0x1, PT ;  /* 0x000000011000780c */ /* 0x040fe40003f66270 */
[----:B------:R-:W-:Y:S02]  /*3130*/  ISETP.GE.U32.AND P2, PT, R16, R11, PT ;  /* 0x0000000b1000720c */ /* 0x000fe40003f46070 */
[----:B------:R-:W-:Y:S02]  /*3140*/  SHF.L.U64.HI R25, R45, 0x2, R44 ;  /* 0x000000022d197819 */ /* 0x000fe4000001022c */
[----:B------:R-:W-:-:S03]  /*3150*/  IADD3 R26, P6, PT, R24, R20, RZ ;  /* 0x00000014181a7210 */ /* 0x000fc60007fde0ff */
[----:B------:R-:W2:Y:S02]  /*3160*/  @P5 LDG.E R46, desc[UR10][R28.64+0x8] ;  /* 0x0000080a1c2e5981 */ /* 0x000ea4000c1e1900 */
[C---:B------:R-:W-:Y:S01]  /*3170*/  IMAD.X R27, R25.reuse, 0x1, R34, P6 ;  /* 0x00000001191b7824 */ /* 0x040fe200030e0622 */
[----:B------:R-:W-:Y:S01]  /*3180*/  IADD3 R24, P6, PT, R24, R35, RZ ;  /* 0x0000002318187210 */ /* 0x000fe20007fde0ff */
[----:B------:R-:W3:Y:S03]  /*3190*/  @!P4 LDG.E R12, desc[UR10][R22.64+0x8] ;  /* 0x0000080a160cc981 */ /* 0x000ee6000c1e1900 */
[----:B------:R-:W-:Y:S01]  /*31a0*/  IADD3.X R25, PT, PT, R25, R36, RZ, P6, !PT ;  /* 0x0000002419197210 */ /* 0x000fe200037fe4ff */
[----:B------:R-:W4:Y:S04]  /*31b0*/  @P3 LDG.E R47, desc[UR10][R42.64+0x8] ;  /* 0x0000080a2a2f3981 */ /* 0x000f28000c1e1900 */
[----:B------:R-:W5:Y:S04]  /*31c0*/  @!P2 LDG.E R48, desc[UR10][R30.64+0x8] ;  /* 0x0000080a1e30a981 */ /* 0x000f68000c1e1900 */
[----:B------:R-:W5:Y:S04]  /*31d0*/  LDG.E R27, desc[UR10][R26.64+0x8] ;  /* 0x0000080a1a1b7981 */ /* 0x000f68000c1e1900 */
[----:B------:R0:W5:Y:S01]  /*31e0*/  LDG.E R24, desc[UR10][R24.64+0x8] ;  /* 0x0000080a18187981 */ /* 0x000162000c1e1900 */
[----:B------:R-:W-:-:S04]  /*31f0*/  @!P4 IMAD R50, R9, R10, RZ ;  /* 0x0000000a0932c224 */ /* 0x000fc800078e02ff */
[----:B------:R-:W-:Y:S01]  /*3200*/  @!P4 IMAD R50, R7, R4, R50 ;  /* 0x000000040732c224 */ /* 0x000fe200078e0232 */
[----:B------:R-:W-:-:S04]  /*3210*/  ULEA UR8, UR15, UR14, 0x18 ;  /* 0x0000000e0f087291 */ /* 0x000fc8000f8ec0ff */
[--C-:B------:R-:W-:Y:S02]  /*3220*/  @!P4 IADD3 R51, PT, PT, R9, R50, R9.reuse ;  /* 0x000000320933c210 */ /* 0x100fe40007ffe009 */
[----:B------:R-:W-:-:S03]  /*3230*/  @P5 IADD3 R49, PT, PT, R38, R2, R9 ;  /* 0x0000000226315210 */ /* 0x000fc60007ffe009 */
[----:B------:R-:W-:Y:S01]  /*3240*/  @!P4 IMAD.IADD R51, R51, 0x1, R2 ;  /* 0x000000013333c824 */ /* 0x000fe200078e0202 */
[----:B------:R-:W-:Y:S01]  /*3250*/  @P5 LEA R49, R49, UR4, 0x2 ;  /* 0x0000000431315c11 */ /* 0x000fe2000f8e10ff */
[----:B------:R-:W-:-:S03]  /*3260*/  IMAD.U32 R50, RZ, RZ, UR8 ;  /* 0x00000008ff327e24 */ /* 0x000fc6000f8e00ff */
[----:B------:R-:W-:Y:S01]  /*3270*/  @!P4 LEA R51, R51, UR4, 0x2 ;  /* 0x000000043333cc11 */ /* 0x000fe2000f8e10ff */
[----:B0-----:R-:W-:Y:S01]  /*3280*/  IMAD R25, R3, 0x4, R50 ;  /* 0x0000000403197824 */ /* 0x001fe200078e0232 */
[----:B--2---:R1:W-:Y:S04]  /*3290*/  @P5 STS [R49+0x8], R46 ;  /* 0x0000082e31005388 */ /* 0x0043e80000000800 */
[----:B---3--:R1:W-:Y:S04]  /*32a0*/  @!P4 STS [R51+0x8], R12 ;  /* 0x0000080c3300c388 */ /* 0x0083e80000000800 */
[----:B----4-:R1:W-:Y:S04]  /*32b0*/  @P3 STS [R40+0x8], R47 ;  /* 0x0000082f28003388 */ /* 0x0103e80000000800 */
[----:B-----5:R1:W-:Y:S04]  /*32c0*/  @!P2 STS [R33+0x8], R48 ;  /* 0x000008302100a388 */ /* 0x0203e80000000800 */
[----:B------:R1:W-:Y:S04]  /*32d0*/  STS [R32+0x8], R27 ;  /* 0x0000081b20007388 */ /* 0x0003e80000000800 */
[----:B------:R1:W-:Y:S02]  /*32e0*/  STS [R25+0x8], R24 ;  /* 0x0000081819007388 */ /* 0x0003e40000000800 */
.L_x_1091:
[----:B------:R-:W-:Y:S05]  /*32f0*/  BSYNC.RECONVERGENT B2 ;  /* 0x0000000000027941 */ /* 0x000fea0003800200 */
.L_x_1090:
[----:B------:R-:W-:Y:S05]  /*3300*/  @P0 BRA `(.L_x_1085) ;  /* 0x0000000000800947 */ /* 0x000fea0003800000 */
[----:B------:R-:W-:Y:S01]  /*3310*/  ISETP.NE.AND P2, PT, R19, RZ, PT ;  /* 0x000000ff1300720c */ /* 0x000fe20003f45270 */
[----:B01----:R-:W-:Y:S01]  /*3320*/  IMAD.SHL.U32 R24, R45, 0x4, RZ ;  /* 0x000000042d187824 */ /* 0x003fe200078e00ff */
[----:B------:R-:W-:Y:S02]  /*3330*/  ISETP.GE.U32.AND P3, PT, R19, R6, PT ;  /* 0x000000061300720c */ /* 0x000fe40003f66070 */
[----:B------:R-:W-:Y:S02]  /*3340*/  SHF.L.U64.HI R45, R45, 0x2, R44 ;  /* 0x000000022d2d7819 */ /* 0x000fe4000001022c */
[C---:B------:R-:W-:Y:S02]  /*3350*/  IADD3 R26, P0, PT, R24.reuse, R20, RZ ;  /* 0x00000014181a7210 */ /* 0x040fe40007f1e0ff */
[----:B------:R-:W-:-:S05]  /*3360*/  IADD3 R24, P4, PT, R24, R35, RZ ;  /* 0x0000002318187210 */ /* 0x000fca0007f9e0ff */
[----:B------:R0:W2:Y:S01]  /*3370*/  @P2 LDG.E R28, desc[UR10][R28.64+0xc] ;  /* 0x00000c0a1c1c2981 */ /* 0x0000a2000c1e1900 */
[----:B------:R-:W-:-:S03]  /*3380*/  IADD3.X R27, PT, PT, R45, R34, RZ, P0, !PT ;  /* 0x000000222d1b7210 */ /* 0x000fc600007fe4ff */
[----:B------:R1:W3:Y:S01]  /*3390*/  @!P3 LDG.E R22, desc[UR10][R22.64+0xc] ;  /* 0x00000c0a1616b981 */ /* 0x0002e2000c1e1900 */
[----:B------:R-:W-:-:S03]  /*33a0*/  IMAD.X R25, R45, 0x1, R36, P4 ;  /* 0x000000012d197824 */ /* 0x000fc600020e0624 */
[----:B------:R4:W5:Y:S04]  /*33b0*/  LDG.E R27, desc[UR10][R26.64+0xc] ;  /* 0x00000c0a1a1b7981 */ /* 0x000968000c1e1900 */
[----:B------:R4:W5:Y:S01]  /*33c0*/  LDG.E R24, desc[UR10][R24.64+0xc] ;  /* 0x00000c0a18187981 */ /* 0x000962000c1e1900 */
[----:B------:R-:W-:Y:S01]  /*33d0*/  @!P3 IMAD R12, R9, R10, RZ ;  /* 0x0000000a090cb224 */ /* 0x000fe200078e02ff */
[----:B------:R-:W-:Y:S01]  /*33e0*/  ISETP.NE.AND P0, PT, R2, 0x3, PT ;  /* 0x000000030200780c */ /* 0x000fe20003f05270 */
[----:B0-----:R-:W-:Y:S02]  /*33f0*/  IMAD R29, R3, 0x4, R50 ;  /* 0x00000004031d7824 */ /* 0x001fe400078e0232 */
[----:B------:R-:W-:Y:S01]  /*3400*/  @!P3 IMAD R12, R7, R4, R12 ;  /* 0x00000004070cb224 */ /* 0x000fe200078e020c */
[----:B------:R-:W-:-:S04]  /*3410*/  @P2 IADD3 R4, PT, PT, R38, R2, R9 ;  /* 0x0000000226042210 */ /* 0x000fc80007ffe009 */
[----:B------:R-:W-:-:S05]  /*3420*/  @!P3 IADD3 R7, PT, PT, R9, R12, R9 ;  /* 0x0000000c0907b210 */ /* 0x000fca0007ffe009 */
[----:B------:R-:W-:Y:S01]  /*3430*/  @!P3 IMAD.IADD R12, R7, 0x1, R2 ;  /* 0x00000001070cb824 */ /* 0x000fe200078e0202 */
[----:B------:R-:W-:-:S04]  /*3440*/  @P2 LEA R7, R4, UR4, 0x2 ;  /* 0x0000000404072c11 */ /* 0x000fc8000f8e10ff */
[----:B-1----:R-:W-:Y:S01]  /*3450*/  @!P3 LEA R23, R12, UR4, 0x2 ;  /* 0x000000040c17bc11 */ /* 0x002fe2000f8e10ff */
        /* <DEDUP_REMOVED lines=9> */
.L_x_1092:
[----:B-----5:R2:W-:Y:S04]  /*34f0*/  STS [R32+0xc], R27 ;  /* 0x00000c1b20007388 */ /* 0x0205e80000000800 */
[----:B------:R2:W-:Y:S02]  /*3500*/  STS [R29+0xc], R24 ;  /* 0x00000c181d007388 */ /* 0x0005e40000000800 */
.L_x_1085:
[----:B------:R-:W-:Y:S05]  /*3510*/  BSYNC.RECONVERGENT B1 ;  /* 0x0000000000017941 */ /* 0x000fea0003800200 */
.L_x_1075:
[----:B------:R-:W-:Y:S01]  /*3520*/  ISETP.GT.AND P0, PT, R2, 0x3, PT ;  /* 0x000000030200780c */ /* 0x000fe20003f04270 */
[C---:B------:R-:W-:Y:S01]  /*3530*/  IMAD.IADD R37, R9.reuse, 0x1, R37 ;  /* 0x0000000109257824 */ /* 0x040fe200078e0225 */
[----:B0---4-:R-:W-:Y:S01]  /*3540*/  IADD3 R7, PT, PT, R9, R38, R9 ;  /* 0x0000002609077210 */ /* 0x011fe20007ffe009 */
[----:B------:R-:W-:Y:S01]  /*3550*/  VIADD R39, R39, UR12 ;  /* 0x0000000c27277c36 */ /* 0x000fe20008000000 */
[----:B------:R-:W-:-:S03]  /*3560*/  IADD3 R41, PT, PT, R9, R41, RZ ;  /* 0x0000002909297210 */ /* 0x000fc60007ffe0ff */
[----:B-1-3--:R-:W-:Y:S02]  /*3570*/  IMAD R31, R9, R10, R7 ;  /* 0x0000000a091f7224 */ /* 0x00afe400078e0207 */
[----:B------:R-:W-:Y:S02]  /*3580*/  IMAD.IADD R9, R15, 0x1, R3 ;  /* 0x000000010f097824 */ /* 0x000fe400078e0203 */
[----:B------:R-:W-:Y:S02]  /*3590*/  VIADD R3, R17, 0x3 ;  /* 0x0000000311037836 */ /* 0x000fe40000000000 */
[----:B------:R-:W-:Y:S05]  /*35a0*/  @P0 BRA `(.L_x_1093) ;  /* 0x0000000400700947 */ /* 0x000fea0003800000 */
[----:B------:R-:W-:Y:S01]  /*35b0*/  VIMNMX R4, PT, PT, R14, R3, !PT ;  /* 0x000000030e047248 */ /* 0x000fe20007fe0100 */
[----:B------:R-:W-:Y:S01]  /*35c0*/  IMAD.IADD R10, R41, 0x1, R2 ;  /* 0x00000001290a7824 */ /* 0x000fe200078e0202 */
[----:B------:R-:W-:Y:S01]  /*35d0*/  IADD3 R12, PT, PT, R37, R2, RZ ;  /* 0x00000002250c7210 */ /* 0x000fe20007ffe0ff */
[----:B------:R-:W-:Y:S01]  /*35e0*/  BSSY.RECONVERGENT B1, `(.L_x_1094) ;  /* 0x000001d000017945 */ /* 0x000fe20003800200 */
[----:B------:R-:W-:Y:S01]  /*35f0*/  ISETP.GE.AND P0, PT, R4, UR12, PT ;  /* 0x0000000c04007c0c */ /* 0x000fe2000bf06270 */
[----:B------:R-:W-:Y:S01]  /*3600*/  IMAD R50, R9, 0x4, R50 ;  /* 0x0000000409327824 */ /* 0x000fe200078e0232 */
[----:B------:R-:W-:Y:S02]  /*3610*/  LEA R4, R37, UR4, 0x2 ;  /* 0x0000000425047c11 */ /* 0x000fe4000f8e10ff */
[----:B------:R-:W-:Y:S02]  /*3620*/  LEA R10, R10, UR4, 0x2 ;  /* 0x000000040a0a7c11 */ /* 0x000fe4000f8e10ff */
[----:B------:R-:W-:-:S07]  /*3630*/  LEA R12, R12, UR4, 0x2 ;  /* 0x000000040c0c7c11 */ /* 0x000fce000f8e10ff */
[----:B------:R-:W-:Y:S05]  /*3640*/  @P0 BRA `(.L_x_1095) ;  /* 0x0000000000580947 */ /* 0x000fea0003800000 */
[----:B------:R-:W0:Y:S01]  /*3650*/  LDC.64 R6, c[0x0][0x388] ;  /* 0x0000e200ff067b82 */ /* 0x000e220000000a00 */
[----:B------:R-:W-:-:S07]  /*3660*/  IMAD.IADD R23, R14, 0x1, R39 ;  /* 0x000000010e177824 */ /* 0x000fce00078e0227 */
[----:B------:R-:W1:Y:S01]  /*3670*/  LDC.64 R8, c[0x0][0x390] ;  /* 0x0000e400ff087b82 */ /* 0x000e620000000a00 */
[----:B0-----:R-:W-:-:S05]  /*3680*/  IMAD.WIDE R6, R23, 0x4, R6 ;  /* 0x0000000417067825 */ /* 0x001fca00078e0206 */
[----:B--2---:R0:W5:Y:S01]  /*3690*/  LDG.E R27, desc[UR10][R6.64] ;  /* 0x0000000a061b7981 */ /* 0x004162000c1e1900 */
        /* <DEDUP_REMOVED lines=15> */
.L_x_1096:
[----:B-----5:R3:W-:Y:S04]  /*3790*/  STS [R12], R27 ;  /* 0x0000001b0c007388 */ /* 0x0207e80000000800 */
[----:B------:R3:W-:Y:S02]  /*37a0*/  STS [R50], R29 ;  /* 0x0000001d32007388 */ /* 0x0007e40000000800 */
.L_x_1095:
[----:B------:R-:W-:Y:S05]  /*37b0*/  BSYNC.RECONVERGENT B1 ;  /* 0x0000000000017941 */ /* 0x000fea0003800200 */
.L_x_1094:
[----:B0-----:R-:W-:Y:S01]  /*37c0*/  IADD3 R8, P0, PT, R14, R39, RZ ;  /* 0x000000270e087210 */ /* 0x001fe20007f1e0ff */
[----:B------:R-:W-:Y:S01]  /*37d0*/  BSSY.RECONVERGENT B1, `(.L_x_1097) ;  /* 0x0000020000017945 */ /* 0x000fe20003800200 */
[----:B------:R-:W-:Y:S02]  /*37e0*/  VIMNMX R0, PT, PT, R0, R3, !PT ;  /* 0x0000000300007248 */ /* 0x000fe40007fe0100 */
[----:B------:R-:W-:Y:S02]  /*37f0*/  LEA.HI.X.SX32 R39, R39, R13, 0x1, P0 ;  /* 0x0000000d27277211 */ /* 0x000fe400000f0eff */
[----:B------:R-:W-:Y:S02]  /*3800*/  ISETP.GE.AND P0, PT, R0, UR12, PT ;  /* 0x0000000c00007c0c */ /* 0x000fe4000bf06270 */
[----:B------:R-:W-:Y:S02]  /*3810*/  SHF.R.S32.HI R6, RZ, 0x1f, R2 ;  /* 0x0000001fff067819 */ /* 0x000fe40000011402 */
[----:B-1----:R-:W-:-:S02]  /*3820*/  IADD3 R9, P1, PT, R8, -R2, RZ ;  /* 0x8000000208097210 */ /* 0x002fc40007f3e0ff */
[C---:B--2---:R-:W-:Y:S02]  /*3830*/  SHF.L.U32 R24, R8.reuse, 0x2, RZ ;  /* 0x0000000208187819 */ /* 0x044fe400000006ff */
[----:B------:R-:W-:Y:S01]  /*3840*/  IADD3 R7, P2, PT, R15, R8, RZ ;  /* 0x000000080f077210 */ /* 0x000fe20007f5e0ff */
[----:B------:R-:W-:Y:S01]  /*3850*/  IMAD.X R23, R39, 0x1, ~R6, P1 ;  /* 0x0000000127177824 */ /* 0x000fe200008e0e06 */
[----:B------:R-:W-:Y:S02]  /*3860*/  SHF.L.U64.HI R13, R8, 0x2, R39 ;  /* 0x00000002080d7819 */ /* 0x000fe40000010227 */
[----:B------:R-:W-:Y:S02]  /*3870*/  IADD3 R22, P3, PT, R24, R35, RZ ;  /* 0x0000002318167210 */ /* 0x000fe40007f7e0ff */
[----:B------:R-:W-:Y:S02]  /*3880*/  LEA.HI.X.SX32 R0, R15, R39, 0x1, P2 ;  /* 0x000000270f007211 */ /* 0x000fe400010f0eff */
[----:B------:R-:W-:-:S02]  /*3890*/  LEA R8, P1, R9, R20, 0x2 ;  /* 0x0000001409087211 */ /* 0x000fc400078210ff */
[-C--:B------:R-:W-:Y:S02]  /*38a0*/  IADD3 R24, P4, PT, R24, R20.reuse, RZ ;  /* 0x0000001418187210 */ /* 0x080fe40007f9e0ff */
[----:B------:R-:W-:Y:S02]  /*38b0*/  LEA R6, P2, R7, R20, 0x2 ;  /* 0x0000001407067211 */ /* 0x000fe400078410ff */
[-C--:B------:R-:W-:Y:S01]  /*38c0*/  LEA.HI.X R9, R9, R34.reuse, R23, 0x2, P1 ;  /* 0x0000002209097211 */ /* 0x080fe200008f1417 */
[----:B------:R-:W-:Y:S01]  /*38d0*/  IMAD.X R23, R13, 0x1, R36, P3 ;  /* 0x000000010d177824 */ /* 0x000fe200018e0624 */
[----:B------:R-:W-:Y:S01]  /*38e0*/  LEA.HI.X R7, R7, R34, R0, 0x2, P2 ;  /* 0x0000002207077211 */ /* 0x000fe200010f1400 */
[----:B------:R-:W-:Y:S01]  /*38f0*/  IMAD.X R25, R13, 0x1, R34, P4 ;  /* 0x000000010d197824 */ /* 0x000fe200020e0622 */
[----:B------:R-:W-:Y:S07]  /*3900*/  @P0 BRA `(.L_x_1098) ;  /* 0x0000000000300947 */ /* 0x000fee0003800000 */
[----:B---3--:R0:W5:Y:S04]  /*3910*/  LDG.E R29, desc[UR10][R24.64+0x4] ;  /* 0x0000040a181d7981 */ /* 0x008168000c1e1900 */
        /* <DEDUP_REMOVED lines=9> */
.L_x_1099:
[----:B-----5:R1:W-:Y:S04]  /*39b0*/  STS [R12+0x4], R29 ;  /* 0x0000041d0c007388 */ /* 0x0203e80000000800 */
[----:B------:R1:W-:Y:S02]  /*39c0*/  STS [R50+0x4], R31 ;  /* 0x0000041f32007388 */ /* 0x0003e40000000800 */
.L_x_1098:
[----:B------:R-:W-:Y:S05]  /*39d0*/  BSYNC.RECONVERGENT B1 ;  /* 0x0000000000017941 */ /* 0x000fea0003800200 */
.L_x_1097:
[----:B------:R-:W-:Y:S01]  /*39e0*/  ISETP.GE.AND P0, PT, R3, UR12, PT ;  /* 0x0000000c03007c0c */ /* 0x000fe2000bf06270 */
[----:B------:R-:W-:Y:S03]  /*39f0*/  BSSY.RECONVERGENT B1, `(.L_x_1100) ;  /* 0x000000f000017945 */ /* 0x000fe60003800200 */
[----:B------:R-:W-:-:S13]  /*3a00*/  ISETP.GE.OR P0, PT, R14, UR18, P0 ;  /* 0x000000120e007c0c */ /* 0x000fda0008706670 */
[----:B------:R-:W-:Y:S05]  /*3a10*/  @P0 BRA `(.L_x_1101) ;  /* 0x0000000000300947 */ /* 0x000fea0003800000 */
[----:B0-----:R0:W5:Y:S04]  /*3a20*/  LDG.E R13, desc[UR10][R24.64+0x8] ;  /* 0x0000080a180d7981 */ /* 0x001168000c1e1900 */
[----:B---3--:R0:W5:Y:S01]  /*3a30*/  LDG.E R27, desc[UR10][R22.64+0x8] ;  /* 0x0000080a161b7981 */ /* 0x008162000c1e1900 */
        /* <DEDUP_REMOVED lines=8> */
.L_x_1102:
[----:B-----5:R2:W-:Y:S04]  /*3ac0*/  STS [R12+0x8], R13 ;  /* 0x0000080d0c007388 */ /* 0x0205e80000000800 */
[----:B------:R2:W-:Y:S02]  /*3ad0*/  STS [R50+0x8], R27 ;  /* 0x0000081b32007388 */ /* 0x0005e40000000800 */
.L_x_1101:
[----:B------:R-:W-:Y:S05]  /*3ae0*/  BSYNC.RECONVERGENT B1 ;  /* 0x0000000000017941 */ /* 0x000fea0003800200 */
.L_x_1100:
[----:B------:R-:W-:-:S04]  /*3af0*/  VIADDMNMX R3, R14, 0x3, R3, !PT ;  /* 0x000000030e037846 */ /* 0x000fc80007800103 */
[----:B------:R-:W-:-:S13]  /*3b00*/  ISETP.GE.AND P0, PT, R3, UR12, PT ;  /* 0x0000000c03007c0c */ /* 0x000fda000bf06270 */
[----:B------:R-:W-:Y:S05]  /*3b10*/  @P0 BRA `(.L_x_1048) ;  /* 0x0000000800280947 */ /* 0x000fea0003800000 */
[----:B------:R-:W4:Y:S04]  /*3b20*/  LDG.E R25, desc[UR10][R24.64+0xc] ;  /* 0x00000c0a18197981 */ /* 0x000f28000c1e1900 */
[----:B------:R-:W5:Y:S04]  /*3b30*/  LDG.E R23, desc[UR10][R22.64+0xc] ;  /* 0x00000c0a16177981 */ /* 0x000f68000c1e1900 */
[----:B----4-:R4:W-:Y:S04]  /*3b40*/  STS [R12+0xc], R25 ;  /* 0x00000c190c007388 */ /* 0x0109e80000000800 */
[----:B-----5:R4:W-:Y:S01]  /*3b50*/  STS [R50+0xc], R23 ;  /* 0x00000c1732007388 */ /* 0x0209e20000000800 */
[----:B------:R-:W-:Y:S05]  /*3b60*/  BRA `(.L_x_1048) ;  /* 0x0000000800147947 */ /* 0x000fea0003800000 */
.L_x_1093:
[C---:B------:R-:W-:Y:S01]  /*3b70*/  IADD3 R23, P0, PT, R14.reuse, R39, RZ ;  /* 0x000000270e177210 */ /* 0x040fe20007f1e0ff */
[----:B------:R-:W-:Y:S01]  /*3b80*/  IMAD R50, R9, 0x4, R50 ;  /* 0x0000000409327824 */ /* 0x000fe200078e0232 */
[----:B------:R-:W-:Y:S01]  /*3b90*/  VIMNMX R10, PT, PT, R14, R3, !PT ;  /* 0x000000030e0a7248 */ /* 0x000fe20007fe0100 */
[----:B------:R-:W-:Y:S01]  /*3ba0*/  BSSY.RECONVERGENT B1, `(.L_x_1103) ;  /* 0x000004a000017945 */ /* 0x000fe20003800200 */
[----:B------:R-:W-:Y:S02]  /*3bb0*/  LEA.HI.X.SX32 R4, R39, R13, 0x1, P0 ;  /* 0x0000000d27047211 */ /* 0x000fe400000f0eff */
[----:B------:R-:W-:Y:S02]  /*3bc0*/  IADD3 R9, P0, PT, R8, R23, RZ ;  /* 0x0000001708097210 */ /* 0x000fe40007f1e0ff */
[----:B------:R-:W-:Y:S02]  /*3bd0*/  ISETP.GE.AND P3, PT, R10, UR12, PT ;  /* 0x0000000c0a007c0c */ /* 0x000fe4000bf66270 */
[----:B------:R-:W-:-:S02]  /*3be0*/  IADD3 R25, P1, PT, R23, -R2, RZ ;  /* 0x8000000217197210 */ /* 0x000fc40007f3e0ff */
[----:B------:R-:W-:Y:S02]  /*3bf0*/  VIMNMX R10, PT, PT, R0, R3, !PT ;  /* 0x00000003000a7248 */ /* 0x000fe40007fe0100 */
[----:B------:R-:W-:Y:S02]  /*3c00*/  LEA.HI.X.SX32 R0, R8, R4, 0x1, P0 ;  /* 0x0000000408007211 */ /* 0x000fe400000f0eff */
[-C--:B------:R-:W-:Y:S02]  /*3c10*/  LEA R8, P0, R9, R20.reuse, 0x2 ;  /* 0x0000001409087211 */ /* 0x080fe400078010ff */
[----:B------:R-:W-:Y:S02]  /*3c20*/  IADD3.X R13, PT, PT, R4, -0x1, RZ, P1, !PT ;  /* 0xffffffff040d7810 */ /* 0x000fe40000ffe4ff */
[----:B------:R-:W-:Y:S01]  /*3c30*/  ISETP.GE.AND P2, PT, R10, UR12, PT ;  /* 0x0000000c0a007c0c */ /* 0x000fe2000bf46270 */
[----:B------:R-:W-:Y:S01]  /*3c40*/  IMAD R10, R2, UR12, RZ ;  /* 0x0000000c020a7c24 */ /* 0x000fe2000f8e02ff */
[----:B------:R-:W-:-:S02]  /*3c50*/  LEA R12, P1, R25, R20, 0x2 ;  /* 0x00000014190c7211 */ /* 0x000fc400078210ff */
[-C--:B------:R-:W-:Y:S02]  /*3c60*/  LEA.HI.X R9, R9, R34.reuse, R0, 0x2, P0 ;  /* 0x0000002209097211 */ /* 0x080fe400000f1400 */
[----:B------:R-:W-:Y:S02]  /*3c70*/  LEA.HI.X R13, R25, R34, R13, 0x2, P1 ;  /* 0x00000022190d7211 */ /* 0x000fe400008f140d */
[----:B------:R-:W-:Y:S02]  /*3c80*/  ISETP.GE.AND P0, PT, R3, UR12, PT ;  /* 0x0000000c03007c0c */ /* 0x000fe4000bf06270 */
[----:B--2---:R-:W-:Y:S02]  /*3c90*/  VIADDMNMX R30, R14, 0x3, R3, !PT ;  /* 0x000000030e1e7846 */ /* 0x004fe40007800103 */
[----:B------:R-:W-:Y:S02]  /*3ca0*/  SHF.R.S32.HI R27, RZ, 0x1f, R10 ;  /* 0x0000001fff1b7819 */ /* 0x000fe4000001140a */
[-C--:B------:R-:W-:Y:S01]  /*3cb0*/  IADD3 R3, P1, PT, -R10, R23.reuse, RZ ;  /* 0x000000170a037210 */ /* 0x080fe20007f3e1ff */
[----:B------:R-:W-:Y:S01]  /*3cc0*/  IMAD.IADD R10, R7, 0x1, R2 ;  /* 0x00000001070a7824 */ /* 0x000fe200078e0202 */
[----:B------:R-:W-:-:S02]  /*3cd0*/  IADD3 R25, P4, PT, R15, R23, RZ ;  /* 0x000000170f197210 */ /* 0x000fc40007f9e0ff */
[C---:B------:R-:W-:Y:S01]  /*3ce0*/  SHF.L.U32 R28, R23.reuse, 0x2, RZ ;  /* 0x00000002171c7819 */ /* 0x040fe200000006ff */
[----:B------:R-:W-:Y:S01]  /*3cf0*/  IMAD.X R0, R4, 0x1, ~R27, P1 ;  /* 0x0000000104007824 */ /* 0x000fe200008e0e1b */
[----:B------:R-:W-:Y:S02]  /*3d00*/  SHF.L.U64.HI R29, R23, 0x2, R4 ;  /* 0x00000002171d7819 */ /* 0x000fe40000010204 */
[----:B------:R-:W-:Y:S02]  /*3d10*/  LEA.HI.X.SX32 R4, R15, R4, 0x1, P4 ;  /* 0x000000040f047211 */ /* 0x000fe400020f0eff */
[-C--:B------:R-:W-:Y:S02]  /*3d20*/  LEA R22, P1, R25, R20.reuse, 0x2 ;  /* 0x0000001419167211 */ /* 0x080fe400078210ff */
[----:B------:R-:W-:Y:S02]  /*3d30*/  IADD3 R24, P4, PT, R28, R35, RZ ;  /* 0x000000231c187210 */ /* 0x000fe40007f9e0ff */
[----:B------:R-:W-:-:S02]  /*3d40*/  LEA R26, P5, R3, R20, 0x2 ;  /* 0x00000014031a7211 */ /* 0x000fc400078a10ff */
[----:B------:R-:W-:Y:S01]  /*3d50*/  IADD3 R28, P6, PT, R28, R20, RZ ;  /* 0x000000141c1c7210 */ /* 0x000fe20007fde0ff */
[----:B------:R-:W-:Y:S01]  /*3d60*/  IMAD.IADD R20, R37, 0x1, R2 ;  /* 0x0000000125147824 */ /* 0x000fe200078e0202 */
[----:B------:R-:W-:Y:S01]  /*3d70*/  LEA.HI.X R23, R25, R34, R4, 0x2, P1 ;  /* 0x0000002219177211 */ /* 0x000fe200008f1404 */
[----:B------:R-:W-:Y:S01]  /*3d80*/  IMAD.IADD R4, R31, 0x1, R2 ;  /* 0x000000011f047824 */ /* 0x000fe200078e0202 */
[----:B------:R-:W-:Y:S01]  /*3d90*/  IADD3 R41, PT, PT, R41, R2, RZ ;  /* 0x0000000229297210 */ /* 0x000fe20007ffe0ff */
[----:B------:R-:W-:Y:S01]  /*3da0*/  IMAD.X R25, R29, 0x1, R36, P4 ;  /* 0x000000011d197824 */ /* 0x000fe200020e0624 */
[----:B------:R-:W-:Y:S01]  /*3db0*/  LEA.HI.X R27, R3, R34, R0, 0x2, P5 ;  /* 0x00000022031b7211 */ /* 0x000fe200028f1400 */
[----:B------:R-:W-:Y:S01]  /*3dc0*/  IMAD.X R29, R29, 0x1, R34, P6 ;  /* 0x000000011d1d7824 */ /* 0x000fe200030e0622 */
[----:B------:R-:W-:Y:S02]  /*3dd0*/  ISETP.GE.AND P1, PT, R30, UR12, PT ;  /* 0x0000000c1e007c0c */ /* 0x000fe4000bf26270 */
[----:B------:R-:W-:-:S02]  /*3de0*/  ISETP.GE.OR P0, PT, R14, UR18, P0 ;  /* 0x000000120e007c0c */ /* 0x000fc40008706670 */
        /* <DEDUP_REMOVED lines=12> */
[----:B------:R-:W1:Y:S01]  /*3eb0*/  LDC.64 R30, c[0x0][0x390] ;  /* 0x0000e400ff1e7b82 */ /* 0x000e620000000a00 */
[----:B------:R-:W-:-:S05]  /*3ec0*/  MOV R34, UR12 ;  /* 0x0000000c00227c02 */ /* 0x000fca0008000f00 */
[----:B------:R-:W-:Y:S02]  /*3ed0*/  @P3 IMAD R39, RZ, RZ, -UR12 ;  /* 0x8000000cff273e24 */ /* 0x000fe4000f8e02ff */
[--C-:B------:R-:W-:Y:S02]  /*3ee0*/  @!P4 IMAD R3, R34, UR9, R41.reuse ;  /* 0x000000092203cc24 */ /* 0x100fe4000f8e0229 */
[--C-:B------:R-:W-:Y:S02]  /*3ef0*/  @P3 IMAD R39, R2, R39, R41.reuse ;  /* 0x0000002702273224 */ /* 0x100fe400078e0229 */
[----:B------:R-:W-:Y:S02]  /*3f00*/  @P5 IMAD.IADD R35, R41, 0x1, -R2 ;  /* 0x0000000129235824 */ /* 0x000fe400078e0a02 */
[----:B------:R-:W-:Y:S02]  /*3f10*/  @!P6 IMAD.IADD R37, R15, 0x1, R41 ;  /* 0x000000010f25e824 */ /* 0x000fe400078e0229 */
        /* <DEDUP_REMOVED lines=17> */
[----:B------:R0:W-:Y:S02]  /*4030*/  STS [R50], R31 ;  /* 0x0000001f32007388 */ /* 0x0001e40000000800 */
.L_x_1104:
[----:B------:R-:W-:Y:S05]  /*4040*/  BSYNC.RECONVERGENT B1 ;  /* 0x0000000000017941 */ /* 0x000fea0003800200 */
.L_x_1103:
[----:B------:R-:W-:Y:S04]  /*4050*/  BSSY.RECONVERGENT B1, `(.L_x_1105) ;  /* 0x0000012000017945 */ /* 0x000fe80003800200 */
[----:B------:R-:W-:Y:S05]  /*4060*/  @P2 BRA `(.L_x_1106) ;  /* 0x0000000000402947 */ /* 0x000fea0003800000 */
[C---:B------:R-:W-:Y:S01]  /*4070*/  ISETP.NE.AND P2, PT, R19.reuse, RZ, PT ;  /* 0x000000ff1300720c */ /* 0x040fe20003f45270 */
[----:B0-----:R-:W2:Y:S01]  /*4080*/  LDG.E R35, desc[UR10][R28.64+0x4] ;  /* 0x0000040a1c237981 */ /* 0x001ea2000c1e1900 */
[----:B------:R-:W-:Y:S02]  /*4090*/  ISETP.GE.U32.AND P3, PT, R19, R6, PT ;  /* 0x000000061300720c */ /* 0x000fe40003f66070 */
[C---:B------:R-:W-:Y:S01]  /*40a0*/  ISETP.GE.AND P4, PT, R16.reuse, 0x1, PT ;  /* 0x000000011000780c */ /* 0x040fe20003f86270 */
[----:B------:R-:W3:Y:S01]  /*40b0*/  LDG.E R37, desc[UR10][R24.64+0x4] ;  /* 0x0000040a18257981 */ /* 0x000ee2000c1e1900 */
[----:B------:R-:W-:-:S07]  /*40c0*/  ISETP.GE.U32.AND P5, PT, R16, R11, PT ;  /* 0x0000000b1000720c */ /* 0x000fce0003fa6070 */
        /* <DEDUP_REMOVED lines=10> */
.L_x_1106:
[----:B------:R-:W-:Y:S05]  /*4170*/  BSYNC.RECONVERGENT B1 ;  /* 0x0000000000017941 */ /* 0x000fea0003800200 */
.L_x_1105:
[----:B------:R-:W-:Y:S04]  /*4180*/  BSSY.RECONVERGENT B1, `(.L_x_1107) ;  /* 0x0000012000017945 */ /* 0x000fe80003800200 */
[----:B------:R-:W-:Y:S05]  /*4190*/  @P0 BRA `(.L_x_1108) ;  /* 0x0000000000400947 */ /* 0x000fea0003800000 */
[C---:B------:R-:W-:Y:S01]  /*41a0*/  ISETP.NE.AND P0, PT, R19.reuse, RZ, PT ;  /* 0x000000ff1300720c */ /* 0x040fe20003f05270 */
[----:B01----:R-:W2:Y:S01]  /*41b0*/  LDG.E R35, desc[UR10][R28.64+0x8] ;  /* 0x0000080a1c237981 */ /* 0x003ea2000c1e1900 */
        /* <DEDUP_REMOVED lines=14> */
.L_x_1108:
[----:B------:R-:W-:Y:S05]  /*42a0*/  BSYNC.RECONVERGENT B1 ;  /* 0x0000000000017941 */ /* 0x000fea0003800200 */
.L_x_1107:
[----:B------:R-:W-:Y:S05]  /*42b0*/  @P1 BRA `(.L_x_1048) ;  /* 0x0000000000401947 */ /* 0x000fea0003800000 */
[C---:B------:R-:W-:Y:S01]  /*42c0*/  ISETP.NE.AND P0, PT, R19.reuse, RZ, PT ;  /* 0x000000ff1300720c */ /* 0x040fe20003f05270 */
[----:B------:R-:W2:Y:S01]  /*42d0*/  LDG.E R29, desc[UR10][R28.64+0xc] ;  /* 0x00000c0a1c1d7981 */ /* 0x000ea2000c1e1900 */
[----:B------:R-:W-:Y:S02]  /*42e0*/  ISETP.GE.U32.AND P1, PT, R19, R6, PT ;  /* 0x000000061300720c */ /* 0x000fe40003f26070 */
[C---:B------:R-:W-:Y:S01]  /*42f0*/  ISETP.GE.AND P2, PT, R16.reuse, 0x1, PT ;  /* 0x000000011000780c */ /* 0x040fe20003f46270 */
[----:B------:R-:W3:Y:S01]  /*4300*/  LDG.E R25, desc[UR10][R24.64+0xc] ;  /* 0x00000c0a18197981 */ /* 0x000ee2000c1e1900 */
[----:B------:R-:W-:-:S07]  /*4310*/  ISETP.GE.U32.AND P3, PT, R16, R11, PT ;  /* 0x0000000b1000720c */ /* 0x000fce0003f66070 */
[----:B------:R-:W5:Y:S04]  /*4320*/  @P0 LDG.E R27, desc[UR10][R26.64+0xc] ;  /* 0x00000c0a1a1b0981 */ /* 0x000f68000c1e1900 */
[----:B------:R-:W4:Y:S04]  /*4330*/  @!P1 LDG.E R9, desc[UR10][R8.64+0xc] ;  /* 0x00000c0a08099981 */ /* 0x000f28000c1e1900 */
[----:B------:R-:W2:Y:S04]  /*4340*/  @P2 LDG.E R13, desc[UR10][R12.64+0xc] ;  /* 0x00000c0a0c0d2981 */ /* 0x000ea8000c1e1900 */
[----:B------:R-:W3:Y:S04]  /*4350*/  @!P3 LDG.E R22, desc[UR10][R22.64+0xc] ;  /* 0x00000c0a1616b981 */ /* 0x000ee8000c1e1900 */
[----:B-----5:R0:W-:Y:S04]  /*4360*/  @P0 STS [R10+0xc], R27 ;  /* 0x00000c1b0a000388 */ /* 0x0201e80000000800 */
[----:B----4-:R0:W-:Y:S04]  /*4370*/  @!P1 STS [R4+0xc], R9 ;  /* 0x00000c0904009388 */ /* 0x0101e80000000800 */
[----:B--2---:R0:W-:Y:S04]  /*4380*/  @P2 STS [R0+0xc], R13 ;  /* 0x00000c0d00002388 */ /* 0x0041e80000000800 */
[----:B---3--:R0:W-:Y:S04]  /*4390*/  @!P3 STS [R7+0xc], R22 ;  /* 0x00000c160700b388 */ /* 0x0081e80000000800 */
[----:B------:R0:W-:Y:S04]  /*43a0*/  STS [R20+0xc], R29 ;  /* 0x00000c1d14007388 */ /* 0x0001e80000000800 */
[----:B------:R0:W-:Y:S02]  /*43b0*/  STS [R50+0xc], R25 ;  /* 0x00000c1932007388 */ /* 0x0001e40000000800 */
.L_x_1048:
[----:B------:R-:W-:Y:S05]  /*43c0*/  BSYNC.RECONVERGENT B0 ;  /* 0x0000000000007941 */ /* 0x000fea0003800200 */
.L_x_1047:
[----:B01--4-:R-:W-:Y:S01]  /*43d0*/  VIADD R3, R17, 0x4 ;  /* 0x0000000411037836 */ /* 0x013fe20000000000 */
[----:B------:R-:W-:Y:S01]  /*43e0*/  BSSY.RECONVERGENT B1, `(.L_x_1109) ;  /* 0x00001c0000017945 */ /* 0x000fe20003800200 */
[----:B------:R-:W-:-:S03]  /*43f0*/  IMAD.U32 R0, RZ, RZ, UR9 ;  /* 0x00000009ff007e24 */ /* 0x000fc6000f8e00ff */
[----:B------:R-:W-:-:S04]  /*4400*/  ISETP.GE.AND P0, PT, R3, UR12, PT ;  /* 0x0000000c03007c0c */ /* 0x000fc8000bf06270 */
[----:B------:R-:W-:-:S13]  /*4410*/  ISETP.LT.OR P0, PT, R0, 0x5, P0 ;  /* 0x000000050000780c */ /* 0x000fda0000701670 */
[----:B------:R-:W-:Y:S05]  /*4420*/  @P0 BRA `(.L_x_1110) ;  /* 0x0000001800ec0947 */ /* 0x000fea0003800000 */
[----:B------:R-:W0:Y:S01]  /*4430*/  LDC R6, c[0x3][0x10] ;  /* 0x00c00400ff067b82 */ /* 0x000e220000000800 */
[----:B------:R-:W-:Y:S01]  /*4440*/  VIADD R7, R21, 0xfffffffc ;  /* 0xfffffffc15077836 */ /* 0x000fe20000000000 */
[C---:B------:R-:W-:Y:S01]  /*4450*/  IADD3 R2, PT, PT, -R14.reuse, UR18, RZ ;  /* 0x000000120e027c10 */ /* 0x040fe2000fffe1ff */
[----:B--2---:R-:W-:Y:S01]  /*4460*/  IMAD.MOV.U32 R13, RZ, RZ, R3 ;  /* 0x000000ffff0d7224 */ /* 0x004fe200078e0003 */
[----:B------:R-:W-:Y:S01]  /*4470*/  IADD3 R0, PT, PT, R14, 0x4, RZ ;  /* 0x000000040e007810 */ /* 0x000fe20007ffe0ff */
[----:B------:R-:W-:Y:S01]  /*4480*/  IMAD.MOV.U32 R4, RZ, RZ, 0x4 ;  /* 0x00000004ff047424 */ /* 0x000fe200078e00ff */
[----:B------:R-:W-:Y:S01]  /*4490*/  VIADDMNMX.U32 R2, R2, 0xfffffffd, R7, PT ;  /* 0xfffffffd02027846 */ /* 0x000fe20003800007 */
[----:B------:R-:W-:Y:S01]  /*44a0*/  IMAD.U32 R7, RZ, RZ, UR5 ;  /* 0x00000005ff077e24 */ /* 0x000fe2000f8e00ff */
[----:B------:R-:W-:Y:S02]  /*44b0*/  ISETP.GE.AND P0, PT, R0, UR12, PT ;  /* 0x0000000c00007c0c */ /* 0x000fe4000bf06270 */
[----:B------:R-:W-:-:S02]  /*44c0*/  SHF.R.S32.HI R3, RZ, 0x1f, R14 ;  /* 0x0000001fff037819 */ /* 0x000fc4000001140e */
[----:B------:R-:W-:Y:S02]  /*44d0*/  ISETP.GT.AND P0, PT, R15, 0x4, !P0 ;  /* 0x000000040f00780c */ /* 0x000fe40004704270 */
[----:B------:R-:W-:Y:S02]  /*44e0*/  IADD3 R7, PT, PT, R7, -0x1, RZ ;  /* 0xffffffff07077810 */ /* 0x000fe40007ffe0ff */
[----:B0-----:R-:W-:-:S09]  /*44f0*/  SHF.R.S32.HI R6, RZ, 0x1f, R6 ;  /* 0x0000001fff067819 */ /* 0x001fd20000011406 */
.L_x_1140:
[----:B------:R-:W-:Y:S04]  /*4500*/  BSSY.RECONVERGENT B0, `(.L_x_1111) ;  /* 0x00001a8000007945 */ /* 0x000fe80003800200 */
[----:B0-2-4-:R-:W-:Y:S05]  /*4510*/  @!P0 BRA `(.L_x_1112) ;  /* 0x0000001800988947 */ /* 0x015fea0003800000 */
[----:B------:R-:W0:Y:S01]  /*4520*/  LDCU UR7, c[0x3][0x10] ;  /* 0x00c00200ff0777ac */ /* 0x000e220008000800 */
[----:B------:R-:W-:Y:S01]  /*4530*/  VIADD R20, R21, 0x3 ;  /* 0x0000000315147836 */ /* 0x000fe20000000000 */
[----:B------:R-:W-:Y:S01]  /*4540*/  IADD3 R10, PT, PT, R18, 0x3, RZ ;  /* 0x00000003120a7810 */ /* 0x000fe20007ffe0ff */
[----:B------:R-:W-:Y:S02]  /*4550*/  IMAD R13, R13, UR12, RZ ;  /* 0x0000000c0d0d7c24 */ /* 0x000fe4000f8e02ff */
[----:B------:R-:W-:Y:S02]  /*4560*/  IMAD R11, R5, R20, RZ ;  /* 0x00000014050b7224 */ /* 0x000fe400078e02ff */
[----:B0-----:R-:W-:-:S04]  /*4570*/  IMAD.U32 R8, RZ, RZ, UR7 ;  /* 0x00000007ff087e24 */ /* 0x001fc8000f8e00ff */
[C---:B---3--:R-:W-:Y:S01]  /*4580*/  IMAD.IADD R12, R4.reuse, 0x1, R8 ;  /* 0x00000001040c7824 */ /* 0x048fe200078e0208 */
[----:B------:R-:W-:Y:S01]  /*4590*/  ISETP.GE.AND P1, PT, R4, R8, PT ;  /* 0x000000080400720c */ /* 0x000fe20003f26270 */
[----:B------:R-:W-:-:S04]  /*45a0*/  IMAD R9, R8, 0x2, R15 ;  /* 0x0000000208097824 */ /* 0x000fc800078e020f */
[----:B------:R-:W-:-:S04]  /*45b0*/  IMAD R12, R9, R12, RZ ;  /* 0x0000000c090c7224 */ /* 0x000fc800078e02ff */
[----:B------:R-:W-:-:S04]  /*45c0*/  IMAD R12, R10, R11, R12 ;  /* 0x0000000b0a0c7224 */ /* 0x000fc800078e020c */
[----:B------:R-:W-:Y:S05]  /*45d0*/  @P1 BRA `(.L_x_1113) ;  /* 0x0000000c00301947 */ /* 0x000fea0003800000 */
[----:B------:R-:W-:Y:S01]  /*45e0*/  ISETP.NE.AND P1, PT, R2, RZ, PT ;  /* 0x000000ff0200720c */ /* 0x000fe20003f25270 */
[----:B------:R-:W-:Y:S01]  /*45f0*/  BSSY.RECONVERGENT B2, `(.L_x_1114) ;  /* 0x000007e000027945 */ /* 0x000fe20003800200 */
[----:B------:R-:W-:Y:S02]  /*4600*/  IMAD.MOV.U32 R35, RZ, RZ, 0x4 ;  /* 0x00000004ff237424 */ /* 0x000fe400078e00ff */
[----:B------:R-:W-:-:S09]  /*4610*/  IMAD.MOV.U32 R28, RZ, RZ, R0 ;  /* 0x000000ffff1c7224 */ /* 0x000fd200078e0000 */
[----:B------:R-:W-:Y:S05]  /*4620*/  @!P1 BRA `(.L_x_1115) ;  /* 0x0000000400e89947 */ /* 0x000fea0003800000 */
[----:B------:R-:W-:Y:S01]  /*4630*/  VIADD R34, R2, 0x1 ;  /* 0x0000000102227836 */ /* 0x000fe20000000000 */
[----:B------:R-:W-:Y:S01]  /*4640*/  ISETP.NE.AND P1, PT, R19, RZ, PT ;  /* 0x000000ff1300720c */ /* 0x000fe20003f25270 */
[----:B------:R-:W-:Y:S01]  /*4650*/  IMAD R20, R9, R4, RZ ;  /* 0x0000000409147224 */ /* 0x000fe200078e02ff */
[----:B------:R-:W-:Y:S01]  /*4660*/  MOV R28, R0 ;  /* 0x00000000001c7202 */ /* 0x000fe20000000f00 */
[----:B------:R-:W-:Y:S01]  /*4670*/  IMAD.MOV.U32 R35, RZ, RZ, 0x4 ;  /* 0x00000004ff237424 */ /* 0x000fe200078e00ff */
[----:B------:R-:W-:Y:S01]  /*4680*/  LOP3.LUT R34, R34, 0xfffffffe, RZ, 0xc0, !PT ;  /* 0xfffffffe22227812 */ /* 0x000fe200078ec0ff */
[----:B------:R-:W-:-:S08]  /*4690*/  IMAD R20, R10, R11, R20 ;  /* 0x0000000b0a147224 */ /* 0x000fd000078e0214 */
.L_x_1120:
[----:B------:R-:W-:Y:S01]  /*46a0*/  UIADD3 UR7, UPT, UPT, UR6, -0x1, URZ ;  /* 0xffffffff06077890 */ /* 0x000fe2000fffe0ff */
[----:B0-----:R-:W0:Y:S01]  /*46b0*/  @P1 LDC.64 R36, c[0x0][0x388] ;  /* 0x0000e200ff241b82 */ /* 0x001e220000000a00 */
[----:B------:R-:W-:Y:S01]  /*46c0*/  IMAD.IADD R45, R13, 0x1, R28 ;  /* 0x000000010d2d7824 */ /* 0x000fe200078e021c */
[----:B------:R-:W-:Y:S01]  /*46d0*/  IADD3 R43, PT, PT, R35, 0x1, RZ ;  /* 0x00000001232b7810 */ /* 0x000fe20007ffe0ff */
[----:B------:R-:W-:Y:S02]  /*46e0*/  @P1 IMAD R29, RZ, RZ, -UR12 ;  /* 0x8000000cff1d1e24 */ /* 0x000fe4000f8e02ff */
[----:B------:R-:W-:Y:S01]  /*46f0*/  ISETP.GE.U32.AND P3, PT, R19, UR7, PT ;  /* 0x0000000713007c0c */ /* 0x000fe2000bf66070 */
[----:B------:R-:W-:Y:S01]  /*4700*/  IMAD.U32 R28, RZ, RZ, UR12 ;  /* 0x0000000cff1c7e24 */ /* 0x000fe2000f8e00ff */
[----:B------:R-:W-:Y:S01]  /*4710*/  IADD3 R39, PT, PT, R43, R14, R13 ;  /* 0x0000000e2b277210 */ /* 0x000fe20007ffe00d */
[----:B------:R-:W1:Y:S02]  /*4720*/  LDC.64 R24, c[0x0][0x390] ;  /* 0x0000e400ff187b82 */ /* 0x000e640000000a00 */
[----:B------:R-:W2:Y:S06]  /*4730*/  LDCU UR7, c[0x3][0x10] ;  /* 0x00c00200ff0777ac */ /* 0x000eac0008000800 */
[----:B------:R-:W3:Y:S02]  /*4740*/  LDC.64 R22, c[0x0][0x388] ;  /* 0x0000e200ff167b82 */ /* 0x000ee40000000a00 */
[----:B------:R-:W-:-:S06]  /*4750*/  @!P3 IMAD R41, R28, UR9, R45 ;  /* 0x000000091c29bc24 */ /* 0x000fcc000f8e022d */
[----:B------:R-:W4:Y:S01]  /*4760*/  @!P3 LDC.64 R26, c[0x0][0x388] ;  /* 0x0000e200ff1abb82 */ /* 0x000f220000000a00 */
[----:B--2---:R-:W-:-:S04]  /*4770*/  IMAD.U32 R8, RZ, RZ, UR7 ;  /* 0x00000007ff087e24 */ /* 0x004fc8000f8e00ff */
[----:B------:R-:W-:-:S04]  /*4780*/  @P1 IMAD R29, R8, R29, R45 ;  /* 0x0000001d081d1224 */ /* 0x000fc800078e022d */
[----:B0-----:R-:W-:-:S04]  /*4790*/  @P1 IMAD.WIDE R36, R29, 0x4, R36 ;  /* 0x000000041d241825 */ /* 0x001fc800078e0224 */
[----:B------:R-:W-:Y:S01]  /*47a0*/  @P1 IMAD R29, RZ, RZ, -UR12 ;  /* 0x8000000cff1d1e24 */ /* 0x000fe2000f8e02ff */
[----:B------:R0:W2:Y:S01]  /*47b0*/  @P1 LDG.E R44, desc[UR10][R36.64] ;  /* 0x0000000a242c1981 */ /* 0x0000a2000c1e1900 */
[----:B----4-:R-:W-:-:S06]  /*47c0*/  @!P3 IMAD.WIDE R40, R41, 0x4, R26 ;  /* 0x000000042928b825 */ /* 0x010fcc00078e021a */
[----:B------:R4:W2:Y:S01]  /*47d0*/  @!P3 LDG.E R40, desc[UR10][R40.64] ;  /* 0x0000000a2828b981 */ /* 0x0008a2000c1e1900 */
[--C-:B------:R-:W-:Y:S02]  /*47e0*/  @P1 IMAD R29, R8, R29, R39.reuse ;  /* 0x0000001d081d1224 */ /* 0x100fe400078e0227 */
[----:B------:R-:W-:Y:S02]  /*47f0*/  @!P3 IMAD R31, R28, UR9, R39 ;  /* 0x000000091c1fbc24 */ /* 0x000fe4000f8e0227 */
[----:B-1----:R-:W-:-:S04]  /*4800*/  IMAD.WIDE R32, R45, 0x4, R24 ;  /* 0x000000042d207825 */ /* 0x002fc800078e0218 */
[----:B---3--:R-:W-:Y:S02]  /*4810*/  @P1 IMAD.WIDE R28, R29, 0x4, R22 ;  /* 0x000000041d1c1825 */ /* 0x008fe400078e0216 */
[----:B------:R-:W5:Y:S04]  /*4820*/  LDG.E R32, desc[UR10][R32.64] ;  /* 0x0000000a20207981 */ /* 0x000f68000c1e1900 */
[----:B------:R-:W5:Y:S01]  /*4830*/  @P1 LDG.E R42, desc[UR10][R28.64] ;  /* 0x0000000a1c2a1981 */ /* 0x000f62000c1e1900 */
[----:B0-----:R-:W-:Y:S01]  /*4840*/  IADD3 R36, PT, PT, R8, UR9, R4 ;  /* 0x0000000908247c10 */ /* 0x001fe2000fffe004 */
[----:B------:R-:W-:-:S04]  /*4850*/  IMAD.IADD R37, R35, 0x1, R8 ;  /* 0x0000000123257824 */ /* 0x000fc800078e0208 */
[----:B------:R-:W-:-:S04]  /*4860*/  IMAD R36, R9, R36, RZ ;  /* 0x0000002409247224 */ /* 0x000fc800078e02ff */
[----:B------:R-:W-:Y:S02]  /*4870*/  IMAD R36, R10, R11, R36 ;  /* 0x0000000b0a247224 */ /* 0x000fe400078e0224 */
[----:B------:R-:W-:-:S04]  /*4880*/  IMAD.WIDE R26, R45, 0x4, R22 ;  /* 0x000000042d1a7825 */ /* 0x000fc800078e0216 */
[C---:B----4-:R-:W-:Y:S01]  /*4890*/  IMAD.IADD R41, R37.reuse, 0x1, R20 ;  /* 0x0000000125297824 */ /* 0x050fe200078e0214 */
[----:B------:R0:W5:Y:S01]  /*48a0*/  LDG.E R38, desc[UR10][R26.64] ;  /* 0x0000000a1a267981 */ /* 0x000162000c1e1900 */
[----:B------:R-:W-:-:S03]  /*48b0*/  IMAD.IADD R46, R37, 0x1, R36 ;  /* 0x00000001252e7824 */ /* 0x000fc600078e0224 */
[----:B------:R-:W-:Y:S02]  /*48c0*/  LEA R41, R41, UR4, 0x2 ;  /* 0x0000000429297c11 */ /* 0x000fe4000f8e10ff */
[----:B0-----:R-:W-:Y:S02]  /*48d0*/  LEA R27, R46, UR4, 0x2 ;  /* 0x000000042e1b7c11 */ /* 0x001fe4000f8e10ff */
[----:B------:R-:W-:Y:S01]  /*48e0*/  ISETP.GE.AND P2, PT, R35, R8, PT ;  /* 0x000000082300720c */ /* 0x000fe20003f46270 */
[----:B------:R-:W-:Y:S01]  /*48f0*/  @!P3 IMAD.WIDE R30, R31, 0x4, R22 ;  /* 0x000000041f1eb825 */ /* 0x000fe200078e0216 */
[----:B------:R-:W-:Y:S05]  /*4900*/  BSSY.RECONVERGENT B3, `(.L_x_1116) ;  /* 0x0000015000037945 */ /* 0x000fea0003800200 */
[----:B------:R0:W5:Y:S02]  /*4910*/  @!P3 LDG.E R30, desc[UR10][R30.64] ;  /* 0x0000000a1e1eb981 */ /* 0x000164000c1e1900 */
[----:B0-----:R-:W-:-:S04]  /*4920*/  IADD3 R31, PT, PT, R37, R12, R21 ;  /* 0x0000000c251f7210 */ /* 0x001fc80007ffe015 */
[----:B------:R-:W-:Y:S01]  /*4930*/  LEA R31, R31, UR4, 0x2 ;  /* 0x000000041f1f7c11 */ /* 0x000fe2000f8e10ff */
[----:B--2---:R0:W-:Y:S04]  /*4940*/  @P1 STS [R41], R44 ;  /* 0x0000002c29001388 */ /* 0x0041e80000000800 */
[----:B------:R0:W-:Y:S01]  /*4950*/  @!P3 STS [R27], R40 ;  /* 0x000000281b00b388 */ /* 0x0001e20000000800 */
[----:B------:R-:W-:Y:S05]  /*4960*/  @P2 BRA `(.L_x_1117) ;  /* 0x0000000000382947 */ /* 0x000fea0003800000 */
[C---:B------:R-:W-:Y:S02]  /*4970*/  ISETP.GE.AND P2, PT, R16.reuse, 0x1, PT ;  /* 0x000000011000780c */ /* 0x040fe40003f46270 */
[----:B------:R-:W-:-:S11]  /*4980*/  ISETP.GE.U32.AND P4, PT, R16, R7, PT ;  /* 0x000000071000720c */ /* 0x000fd60003f86070 */
[----:B------:R-:W1:Y:S01]  /*4990*/  @P2 LDC.64 R28, c[0x0][0x388] ;  /* 0x0000e200ff1c2b82 */ /* 0x000e620000000a00 */
[----:B------:R-:W-:Y:S01]  /*49a0*/  @P2 IADD3 R33, PT, PT, R45, -R8, RZ ;  /* 0x800000082d212210 */ /* 0x000fe20007ffe0ff */
[----:B------:R-:W-:-:S06]  /*49b0*/  @!P4 IMAD.IADD R45, R15, 0x1, R45 ;  /* 0x000000010f2dc824 */ /* 0x000fcc00078e022d */
[----:B0-----:R-:W0:Y:S01]  /*49c0*/  @!P4 LDC.64 R26, c[0x0][0x388] ;  /* 0x0000e200ff1acb82 */ /* 0x001e220000000a00 */
[----:B-1----:R-:W-:-:S06]  /*49d0*/  @P2 IMAD.WIDE R28, R33, 0x4, R28 ;  /* 0x00000004211c2825 */ /* 0x002fcc00078e021c */
[----:B------:R-:W2:Y:S01]  /*49e0*/  @P2 LDG.E R28, desc[UR10][R28.64] ;  /* 0x0000000a1c1c2981 */ /* 0x000ea2000c1e1900 */
[----:B0-----:R-:W-:-:S06]  /*49f0*/  @!P4 IMAD.WIDE R26, R45, 0x4, R26 ;  /* 0x000000042d1ac825 */ /* 0x001fcc00078e021a */
[----:B------:R-:W3:Y:S01]  /*4a00*/  @!P4 LDG.E R26, desc[UR10][R26.64] ;  /* 0x0000000a1a1ac981 */ /* 0x000ee2000c1e1900 */
[----:B------:R-:W-:-:S05]  /*4a10*/  @P2 IMAD.IADD R33, R12, 0x1, R35 ;  /* 0x000000010c212824 */ /* 0x000fca00078e0223 */
[----:B------:R-:W-:-:S05]  /*4a20*/  @P2 LEA R33, R33, UR4, 0x2 ;  /* 0x0000000421212c11 */ /* 0x000fca000f8e10ff */
[----:B--2---:R1:W-:Y:S04]  /*4a30*/  @P2 STS [R33], R28 ;  /* 0x0000001c21002388 */ /* 0x0043e80000000800 */
[----:B---3--:R1:W-:Y:S02]  /*4a40*/  @!P4 STS [R31+0x4], R26 ;  /* 0x0000041a1f00c388 */ /* 0x0083e40000000800 */
.L_x_1117:
[----:B------:R-:W-:Y:S05]  /*4a50*/  BSYNC.RECONVERGENT B3 ;  /* 0x0000000000037941 */ /* 0x000fea0003800200 */
.L_x_1116:
[----:B------:R-:W2:Y:S01]  /*4a60*/  S2UR UR8, SR_CgaCtaId ;  /* 0x00000000000879c3 */ /* 0x000ea20000008800 */
[----:B-1----:R-:W-:Y:S01]  /*4a70*/  IMAD R26, R15, UR9, RZ ;  /* 0x000000090f1a7c24 */ /* 0x002fe2000f8e02ff */
[----:B------:R-:W-:Y:S01]  /*4a80*/  @P1 IADD3 R10, PT, PT, R18, 0x3, RZ ;  /* 0x00000003120a1810 */ /* 0x000fe20007ffe0ff */
[----:B------:R-:W-:Y:S01]  /*4a90*/  @P1 VIADD R28, R21, 0x3 ;  /* 0x00000003151c1836 */ /* 0x000fe20000000000 */
[----:B------:R-:W-:Y:S01]  /*4aa0*/  UMOV UR7, 0x400 ;  /* 0x0000040000077882 */ /* 0x000fe20000000000 */
[----:B------:R-:W-:Y:S01]  /*4ab0*/  @P1 IMAD R9, R8, 0x2, R15 ;  /* 0x0000000208091824 */ /* 0x000fe200078e020f */
[----:B------:R-:W-:Y:S01]  /*4ac0*/  @!P3 IADD3 R36, PT, PT, R36, R8, R35 ;  /* 0x000000082424b210 */ /* 0x000fe20007ffe023 */
[----:B------:R-:W-:Y:S01]  /*4ad0*/  IMAD R26, R5, R26, RZ ;  /* 0x0000001a051a7224 */ /* 0x000fe200078e02ff */
[----:B------:R-:W-:Y:S01]  /*4ae0*/  ISETP.GE.AND P2, PT, R43, R8, PT ;  /* 0x000000082b00720c */ /* 0x000fe20003f46270 */
[----:B------:R-:W-:Y:S01]  /*4af0*/  @P1 IMAD R11, R5, R28, RZ ;  /* 0x0000001c050b1224 */ /* 0x000fe200078e02ff */
[----:B------:R-:W-:Y:S01]  /*4b00*/  @!P3 LEA R29, R36, UR4, 0x2 ;  /* 0x00000004241dbc11 */ /* 0x000fe2000f8e10ff */
[-C--:B0-----:R-:W-:Y:S01]  /*4b10*/  @P1 IMAD R27, R9, R4.reuse, RZ ;  /* 0x00000004091b1224 */ /* 0x081fe200078e02ff */
[----:B------:R-:W-:Y:S01]  /*4b20*/  BSSY.RECONVERGENT B3, `(.L_x_1118) ;  /* 0x000001f000037945 */ /* 0x000fe20003800200 */
[----:B------:R-:W-:-:S02]  /*4b30*/  IMAD R26, R15, R4, R26 ;  /* 0x000000040f1a7224 */ /* 0x000fc400078e021a */
[----:B------:R-:W-:Y:S01]  /*4b40*/  @P1 IMAD R27, R10, R11, R27 ;  /* 0x0000000b0a1b1224 */ /* 0x000fe200078e021b */
[----:B------:R-:W-:Y:S01]  /*4b50*/  @!P3 IADD3 R10, PT, PT, R18, 0x3, RZ ;  /* 0x00000003120ab810 */ /* 0x000fe20007ffe0ff */
[----:B------:R-:W-:Y:S02]  /*4b60*/  IMAD.IADD R33, R12, 0x1, R37 ;  /* 0x000000010c217824 */ /* 0x000fe400078e0225 */
[--C-:B------:R-:W-:Y:S01]  /*4b70*/  IMAD.IADD R26, R26, 0x1, R35.reuse ;  /* 0x000000011a1a7824 */ /* 0x100fe200078e0223 */
[----:B------:R-:W-:Y:S01]  /*4b80*/  @P1 IADD3 R27, PT, PT, R27, R8, R35 ;  /* 0x000000081b1b1210 */ /* 0x000fe20007ffe023 */
[----:B------:R-:W-:Y:S01]  /*4b90*/  @!P3 IMAD R9, R8, 0x2, R15 ;  /* 0x000000020809b824 */ /* 0x000fe200078e020f */
[----:B------:R-:W-:Y:S01]  /*4ba0*/  LEA R33, R33, UR4, 0x2 ;  /* 0x0000000421217c11 */ /* 0x000fe2000f8e10ff */
[----:B--2---:R-:W-:Y:S01]  /*4bb0*/  ULEA UR7, UR8, UR7, 0x18 ;  /* 0x0000000708077291 */ /* 0x004fe2000f8ec0ff */
[----:B------:R-:W-:-:S03]  /*4bc0*/  @P1 LEA R27, R27, UR4, 0x2 ;  /* 0x000000041b1b1c11 */ /* 0x000fc6000f8e10ff */
[----:B-----5:R0:W-:Y:S02]  /*4bd0*/  STS [R33], R38 ;  /* 0x0000002621007388 */ /* 0x0201e40000000800 */
[----:B------:R-:W-:Y:S01]  /*4be0*/  LEA R37, R26, UR7, 0x2 ;  /* 0x000000071a257c11 */ /* 0x000fe2000f8e10ff */
[----:B------:R-:W-:-:S04]  /*4bf0*/  @!P3 VIADD R26, R21, 0x3 ;  /* 0x00000003151ab836 */ /* 0x000fc80000000000 */
[----:B------:R0:W-:Y:S01]  /*4c00*/  STS [R37], R32 ;  /* 0x0000002025007388 */ /* 0x0001e20000000800 */
[----:B------:R-:W-:-:S03]  /*4c10*/  @!P3 IMAD R11, R5, R26, RZ ;  /* 0x0000001a050bb224 */ /* 0x000fc600078e02ff */
[----:B------:R0:W-:Y:S04]  /*4c20*/  @P1 STS [R27+0x4], R42 ;  /* 0x0000042a1b001388 */ /* 0x0001e80000000800 */
[----:B------:R0:W-:Y:S01]  /*4c30*/  @!P3 STS [R29+0x4], R30 ;  /* 0x0000041e1d00b388 */ /* 0x0001e20000000800 */
[----:B------:R-:W-:Y:S05]  /*4c40*/  @P2 BRA `(.L_x_1119) ;  /* 0x0000000000302947 */ /* 0x000fea0003800000 */
[C---:B------:R-:W-:Y:S02]  /*4c50*/  ISETP.GE.AND P2, PT, R16.reuse, 0x1, PT ;  /* 0x000000011000780c */ /* 0x040fe40003f46270 */
[----:B------:R-:W-:-:S11]  /*4c60*/  ISETP.GE.U32.AND P3, PT, R16, R7, PT ;  /* 0x000000071000720c */ /* 0x000fd60003f66070 */
[----:B0-----:R-:W-:Y:S02]  /*4c70*/  @P2 IMAD.IADD R27, R39, 0x1, -R8 ;  /* 0x00000001271b2824 */ /* 0x001fe400078e0a08 */
[----:B------:R-:W-:Y:S02]  /*4c80*/  @!P3 IMAD.IADD R29, R15, 0x1, R39 ;  /* 0x000000010f1db824 */ /* 0x000fe400078e0227 */
[----:B------:R-:W-:-:S04]  /*4c90*/  @P2 IMAD.WIDE R26, R27, 0x4, R22 ;  /* 0x000000041b1a2825 */ /* 0x000fc800078e0216 */
[----:B------:R-:W-:Y:S02]  /*4ca0*/  @!P3 IMAD.WIDE R28, R29, 0x4, R22 ;  /* 0x000000041d1cb825 */ /* 0x000fe400078e0216 */
[----:B------:R-:W2:Y:S04]  /*4cb0*/  @P2 LDG.E R26, desc[UR10][R26.64] ;  /* 0x0000000a1a1a2981 */ /* 0x000ea8000c1e1900 */
[----:B------:R-:W3:Y:S01]  /*4cc0*/  @!P3 LDG.E R28, desc[UR10][R28.64] ;  /* 0x0000000a1c1cb981 */ /* 0x000ee2000c1e1900 */
[----:B------:R-:W-:-:S05]  /*4cd0*/  @P2 IMAD.IADD R30, R12, 0x1, R35 ;  /* 0x000000010c1e2824 */ /* 0x000fca00078e0223 */
[----:B------:R-:W-:-:S05]  /*4ce0*/  @P2 LEA R41, R30, UR4, 0x2 ;  /* 0x000000041e292c11 */ /* 0x000fca000f8e10ff */
[----:B--2---:R1:W-:Y:S04]  /*4cf0*/  @P2 STS [R41+0x4], R26 ;  /* 0x0000041a29002388 */ /* 0x0043e80000000800 */
[----:B---3--:R1:W-:Y:S02]  /*4d00*/  @!P3 STS [R31+0x8], R28 ;  /* 0x0000081c1f00b388 */ /* 0x0083e40000000800 */
.L_x_1119:
[----:B------:R-:W-:Y:S05]  /*4d10*/  BSYNC.RECONVERGENT B3 ;  /* 0x0000000000037941 */ /* 0x000fea0003800200 */
.L_x_1118:
[----:B------:R-:W-:-:S04]  /*4d20*/  IMAD.WIDE R22, R39, 0x4, R22 ;  /* 0x0000000427167825 */ /* 0x000fc800078e0216 */
[----:B------:R-:W-:Y:S02]  /*4d30*/  IMAD.WIDE R24, R39, 0x4, R24 ;  /* 0x0000000427187825 */ /* 0x000fe400078e0218 */
[----:B------:R-:W2:Y:S04]  /*4d40*/  LDG.E R22, desc[UR10][R22.64] ;  /* 0x0000000a16167981 */ /* 0x000ea8000c1e1900 */
[----:B------:R-:W3:Y:S01]  /*4d50*/  LDG.E R24, desc[UR10][R24.64] ;  /* 0x0000000a18187981 */ /* 0x000ee2000c1e1900 */
[C---:B0-----:R-:W-:Y:S01]  /*4d60*/  VIADD R27, R35.reuse, 0xfffffffe ;  /* 0xfffffffe231b7836 */ /* 0x041fe20000000000 */
[----:B------:R-:W-:-:S04]  /*4d70*/  IADD3 R35, PT, PT, R35, 0x2, RZ ;  /* 0x0000000223237810 */ /* 0x000fc80007ffe0ff */
[----:B------:R-:W-:Y:S01]  /*4d80*/  ISETP.NE.AND P2, PT, R27, R34, PT ;  /* 0x000000221b00720c */ /* 0x000fe20003f45270 */
[----:B-1----:R-:W-:Y:S01]  /*4d90*/  IMAD.IADD R28, R14, 0x1, R35 ;  /* 0x000000010e1c7824 */ /* 0x002fe200078e0223 */
[----:B--2---:R0:W-:Y:S04]  /*4da0*/  STS [R33+0x4], R22 ;  /* 0x0000041621007388 */ /* 0x0041e80000000800 */
[----:B---3--:R0:W-:Y:S07]  /*4db0*/  STS [R37+0x4], R24 ;  /* 0x0000041825007388 */ /* 0x0081ee0000000800 */
[----:B------:R-:W-:Y:S05]  /*4dc0*/  @P2 BRA `(.L_x_1120) ;  /* 0xfffffff800342947 */ /* 0x000fea000383ffff */
.L_x_1115:
[----:B------:R-:W-:Y:S05]  /*4dd0*/  BSYNC.RECONVERGENT B2 ;  /* 0x0000000000027941 */ /* 0x000fea0003800200 */
.L_x_1114:
[----:B------:R-:W-:-:S04]  /*4de0*/  LOP3.LUT R9, R2, 0x1, RZ, 0xc0, !PT ;  /* 0x0000000102097812 */ /* 0x000fc800078ec0ff */
[----:B------:R-:W-:-:S13]  /*4df0*/  ISETP.NE.U32.AND P1, PT, R9, 0x1, PT ;  /* 0x000000010900780c */ /* 0x000fda0003f25070 */
[----:B------:R-:W-:Y:S05]  /*4e00*/  @!P1 BRA `(.L_x_1112) ;  /* 0x00000010005c9947 */ /* 0x000fea0003800000 */
[----:B------:R-:W-:Y:S01]  /*4e10*/  UIADD3 UR7, UPT, UPT, UR6, -0x1, URZ ;  /* 0xffffffff06077890 */ /* 0x000fe2000fffe0ff */
[----:B------:R-:W-:Y:S01]  /*4e20*/  ISETP.NE.AND P2, PT, R19, RZ, PT ;  /* 0x000000ff1300720c */ /* 0x000fe20003f45270 */
[----:B------:R-:W-:Y:S01]  /*4e30*/  IMAD.IADD R13, R13, 0x1, R28 ;  /* 0x000000010d0d7824 */ /* 0x000fe200078e021c */
[----:B0-----:R-:W0:Y:S01]  /*4e40*/  LDC.64 R22, c[0x0][0x388] ;  /* 0x0000e200ff167b82 */ /* 0x001e220000000a00 */
[----:B------:R-:W-:Y:S02]  /*4e50*/  IMAD.U32 R20, RZ, RZ, UR12 ;  /* 0x0000000cff147e24 */ /* 0x000fe4000f8e00ff */
[----:B------:R-:W-:-:S05]  /*4e60*/  ISETP.GE.U32.AND P3, PT, R19, UR7, PT ;  /* 0x0000000713007c0c */ /* 0x000fca000bf66070 */
        /* <DEDUP_REMOVED lines=10> */
[C---:B------:R-:W-:Y:S02]  /*4f10*/  @!P3 LEA R28, R8.reuse, R15, 0x1 ;  /* 0x0000000f081cb211 */ /* 0x040fe400078e08ff */
[----:B------:R-:W-:Y:S01]  /*4f20*/  @!P3 IADD3 R31, PT, PT, R8, UR9, R4 ;  /* 0x00000009081fbc10 */ /* 0x000fe2000fffe004 */
[----:B0-----:R-:W-:-:S04]  /*4f30*/  IMAD.WIDE R22, R13, 0x4, R22 ;  /* 0x000000040d167825 */ /* 0x001fc800078e0216 */
[C---:B------:R-:W-:Y:S01]  /*4f40*/  @P2 VIADD R20, R21.reuse, 0x3 ;  /* 0x0000000315142836 */ /* 0x040fe20000000000 */
[----:B------:R0:W5:Y:S01]  /*4f50*/  LDG.E R9, desc[UR10][R22.64] ;  /* 0x0000000a16097981 */ /* 0x000162000c1e1900 */
[----:B------:R-:W-:Y:S02]  /*4f60*/  @P2 IMAD R29, R8, 0x2, R15 ;  /* 0x00000002081d2824 */ /* 0x000fe400078e020f */
[----:B------:R-:W-:Y:S02]  /*4f70*/  @!P3 IMAD R31, R28, R31, RZ ;  /* 0x0000001f1c1fb224 */ /* 0x000fe400078e02ff */
[----:B------:R-:W-:Y:S02]  /*4f80*/  @!P3 VIADD R28, R21, 0x3 ;  /* 0x00000003151cb836 */ /* 0x000fe40000000000 */
[C---:B---3--:R-:W-:Y:S02]  /*4f90*/  @P2 VIADD R25, R18.reuse, 0x3 ;  /* 0x0000000312192836 */ /* 0x048fe40000000000 */
[----:B------:R-:W-:Y:S01]  /*4fa0*/  @P2 IMAD R20, R5, R20, RZ ;  /* 0x0000001405142224 */ /* 0x000fe200078e02ff */
[----:B0-----:R-:W-:Y:S01]  /*4fb0*/  @!P3 IADD3 R23, PT, PT, R18, 0x3, RZ ;  /* 0x000000031217b810 */ /* 0x001fe20007ffe0ff */
[----:B------:R-:W-:-:S02]  /*4fc0*/  @P2 IMAD R29, R29, R4, RZ ;  /* 0x000000041d1d2224 */ /* 0x000fc400078e02ff */
[----:B-1----:R-:W-:-:S04]  /*4fd0*/  IMAD.WIDE R10, R13, 0x4, R10 ;  /* 0x000000040d0a7825 */ /* 0x002fc800078e020a */
[----:B------:R-:W-:Y:S02]  /*4fe0*/  @!P3 IMAD R28, R5, R28, RZ ;  /* 0x0000001c051cb224 */ /* 0x000fe400078e02ff */
[----:B------:R-:W-:Y:S01]  /*4ff0*/  @P2 IMAD R20, R25, R20, R29 ;  /* 0x0000001419142224 */ /* 0x000fe200078e021d */
[----:B------:R0:W5:Y:S01]  /*5000*/  LDG.E R10, desc[UR10][R10.64] ;  /* 0x0000000a0a0a7981 */ /* 0x000162000c1e1900 */
[----:B------:R-:W-:Y:S02]  /*5010*/  IMAD.IADD R27, R35, 0x1, R8 ;  /* 0x00000001231b7824 */ /* 0x000fe400078e0208 */
[----:B------:R-:W-:Y:S02]  /*5020*/  @!P3 IMAD R28, R23, R28, R31 ;  /* 0x0000001c171cb224 */ /* 0x000fe400078e021f */
[----:B0-----:R-:W-:Y:S02]  /*5030*/  @P2 IMAD.IADD R11, R27, 0x1, R20 ;  /* 0x000000011b0b2824 */ /* 0x001fe400078e0214 */
[----:B------:R-:W-:-:S03]  /*5040*/  @!P3 IMAD.IADD R20, R28, 0x1, R27 ;  /* 0x000000011c14b824 */ /* 0x000fc600078e021b */
[----:B------:R-:W-:Y:S02]  /*5050*/  @P2 LEA R11, R11, UR4, 0x2 ;  /* 0x000000040b0b2c11 */ /* 0x000fe4000f8e10ff */
[----:B------:R-:W-:Y:S02]  /*5060*/  @!P3 LEA R23, R20, UR4, 0x2 ;  /* 0x000000041417bc11 */ /* 0x000fe4000f8e10ff */
[----:B------:R-:W-:Y:S01]  /*5070*/  ISETP.GE.AND P1, PT, R35, R8, PT ;  /* 0x000000082300720c */ /* 0x000fe20003f26270 */
[----:B------:R-:W-:Y:S01]  /*5080*/  BSSY.RECONVERGENT B2, `(.L_x_1121) ;  /* 0x0000014000027945 */ /* 0x000fe20003800200 */
[----:B--2---:R0:W-:Y:S04]  /*5090*/  @P2 STS [R11], R26 ;  /* 0x0000001a0b002388 */ /* 0x0041e80000000800 */
[----:B----4-:R0:W-:Y:S07]  /*50a0*/  @!P3 STS [R23], R24 ;  /* 0x000000181700b388 */ /* 0x0101ee0000000800 */
[----:B------:R-:W-:Y:S05]  /*50b0*/  @P1 BRA `(.L_x_1122) ;  /* 0x0000000000401947 */ /* 0x000fea0003800000 */
[C---:B------:R-:W-:Y:S02]  /*50c0*/  ISETP.GE.AND P1, PT, R16.reuse, 0x1, PT ;  /* 0x000000011000780c */ /* 0x040fe40003f26270 */
[----:B------:R-:W-:-:S11]  /*50d0*/  ISETP.GE.U32.AND P2, PT, R16, R7, PT ;  /* 0x000000071000720c */ /* 0x000fd60003f46070 */
[----:B0-----:R-:W0:Y:S01]  /*50e0*/  @P1 LDC.64 R22, c[0x0][0x388] ;  /* 0x0000e200ff161b82 */ /* 0x001e220000000a00 */
[----:B------:R-:W-:Y:S01]  /*50f0*/  @P1 IMAD.IADD R11, R13, 0x1, -R8 ;  /* 0x000000010d0b1824 */ /* 0x000fe200078e0a08 */
[----:B------:R-:W-:-:S06]  /*5100*/  @!P2 IADD3 R13, PT, PT, R15, R13, RZ ;  /* 0x0000000d0f0da210 */ /* 0x000fcc0007ffe0ff */
        /* <DEDUP_REMOVED lines=11> */
.L_x_1122:
[----:B------:R-:W-:Y:S05]  /*51c0*/  BSYNC.RECONVERGENT B2 ;  /* 0x0000000000027941 */ /* 0x000fea0003800200 */
.L_x_1121:
[----:B------:R-:W2:Y:S01]  /*51d0*/  S2UR UR8, SR_CgaCtaId ;  /* 0x00000000000879c3 */ /* 0x000ea20000008800 */
[----:B------:R-:W-:Y:S01]  /*51e0*/  IMAD R8, R15, UR9, RZ ;  /* 0x000000090f087c24 */ /* 0x000fe2000f8e02ff */
[----:B------:R-:W-:Y:S01]  /*51f0*/  UMOV UR7, 0x400 ;  /* 0x0000040000077882 */ /* 0x000fe20000000000 */
[----:B------:R-:W-:Y:S02]  /*5200*/  IMAD.IADD R12, R12, 0x1, R27 ;  /* 0x000000010c0c7824 */ /* 0x000fe400078e021b */
[----:B------:R-:W-:-:S03]  /*5210*/  IMAD R8, R5, R8, RZ ;  /* 0x0000000805087224 */ /* 0x000fc600078e02ff */
[----:B------:R-:W-:Y:S01]  /*5220*/  LEA R12, R12, UR4, 0x2 ;  /* 0x000000040c0c7c11 */ /* 0x000fe2000f8e10ff */
[----:B------:R-:W-:-:S04]  /*5230*/  IMAD R8, R15, R4, R8 ;  /* 0x000000040f087224 */ /* 0x000fc800078e0208 */
[----:B------:R-:W-:Y:S01]  /*5240*/  IMAD.IADD R35, R8, 0x1, R35 ;  /* 0x0000000108237824 */ /* 0x000fe200078e0223 */
[----:B-----5:R4:W-:Y:S01]  /*5250*/  STS [R12], R9 ;  /* 0x000000090c007388 */ /* 0x0209e20000000800 */
[----:B--2---:R-:W-:-:S06]  /*5260*/  ULEA UR7, UR8, UR7, 0x18 ;  /* 0x0000000708077291 */ /* 0x004fcc000f8ec0ff */
[----:B------:R-:W-:-:S05]  /*5270*/  LEA R35, R35, UR7, 0x2 ;  /* 0x0000000723237c11 */ /* 0x000fca000f8e10ff */
[----:B------:R4:W-:Y:S01]  /*5280*/  STS [R35], R10 ;  /* 0x0000000a23007388 */ /* 0x0009e20000000800 */
[----:B------:R-:W-:Y:S05]  /*5290*/  BRA `(.L_x_1112) ;  /* 0x0000000c00387947 */ /* 0x000fea0003800000 */
.L_x_1113:
[----:B------:R-:W-:Y:S01]  /*52a0*/  ISETP.GE.U32.AND P1, PT, R2, 0x3, PT ;  /* 0x000000030200780c */ /* 0x000fe20003f26070 */
[----:B------:R-:W-:Y:S01]  /*52b0*/  BSSY.RECONVERGENT B2, `(.L_x_1123) ;  /* 0x000006b000027945 */ /* 0x000fe20003800200 */
[----:B------:R-:W-:Y:S01]  /*52c0*/  IMAD.MOV.U32 R9, RZ, RZ, 0x4 ;  /* 0x00000004ff097424 */ /* 0x000fe200078e00ff */
[----:B------:R-:W-:-:S10]  /*52d0*/  MOV R26, R0 ;  /* 0x00000000001a7202 */ /* 0x000fd40000000f00 */
[----:B------:R-:W-:Y:S05]  /*52e0*/  @!P1 BRA `(.L_x_1124) ;  /* 0x00000004009c9947 */ /* 0x000fea0003800000 */
[----:B------:R-:W0:Y:S01]  /*52f0*/  LDC R8, c[0x3][0x10] ;  /* 0x00c00400ff087b82 */ /* 0x000e220000000800 */
[----:B------:R-:W-:Y:S02]  /*5300*/  VIADD R20, R2, 0x1 ;  /* 0x0000000102147836 */ /* 0x000fe40000000000 */
[----:B------:R-:W-:Y:S02]  /*5310*/  IMAD.MOV.U32 R9, RZ, RZ, 0x4 ;  /* 0x00000004ff097424 */ /* 0x000fe400078e00ff */
[----:B------:R-:W-:Y:S01]  /*5320*/  IMAD.MOV.U32 R26, RZ, RZ, R0 ;  /* 0x000000ffff1a7224 */ /* 0x000fe200078e0000 */
[----:B------:R-:W-:Y:S01]  /*5330*/  LOP3.LUT R20, R20, 0xfffffffc, RZ, 0xc0, !PT ;  /* 0xfffffffc14147812 */ /* 0x000fe200078ec0ff */
[----:B------:R-:W-:-:S07]  /*5340*/  IMAD.IADD R30, R21, 0x1, R12 ;  /* 0x00000001151e7824 */ /* 0x000fce00078e020c */
.L_x_1133:
[----:B-1----:R-:W1:Y:S01]  /*5350*/  LDC.64 R24, c[0x0][0x390] ;  /* 0x0000e400ff187b82 */ /* 0x002e620000000a00 */
[----:B0-2---:R-:W-:Y:S01]  /*5360*/  IADD3 R31, PT, PT, R9, 0x1, RZ ;  /* 0x00000001091f7810 */ /* 0x005fe20007ffe0ff */
[----:B------:R-:W-:-:S03]  /*5370*/  IMAD.IADD R45, R13, 0x1, R26 ;  /* 0x000000010d2d7824 */ /* 0x000fc600078e021a */
[----:B------:R-:W-:-:S03]  /*5380*/  IADD3 R33, PT, PT, R31, R14, R13 ;  /* 0x0000000e1f217210 */ /* 0x000fc60007ffe00d */
[----:B------:R-:W2:Y:S01]  /*5390*/  LDC.64 R22, c[0x0][0x388] ;  /* 0x0000e200ff167b82 */ /* 0x000ea20000000a00 */
[----:B-1----:R-:W-:-:S04]  /*53a0*/  IMAD.WIDE R28, R45, 0x4, R24 ;  /* 0x000000042d1c7825 */ /* 0x002fc800078e0218 */
[----:B------:R-:W-:Y:S01]  /*53b0*/  IMAD.WIDE R24, R33, 0x4, R24 ;  /* 0x0000000421187825 */ /* 0x000fe200078e0218 */
[----:B------:R1:W5:Y:S03]  /*53c0*/  LDG.E R34, desc[UR10][R28.64] ;  /* 0x0000000a1c227981 */ /* 0x000366000c1e1900 */
[--C-:B--2---:R-:W-:Y:S01]  /*53d0*/  IMAD.WIDE R26, R45, 0x4, R22.reuse ;  /* 0x000000042d1a7825 */ /* 0x104fe200078e0216 */
[----:B------:R1:W5:Y:S03]  /*53e0*/  LDG.E R37, desc[UR10][R24.64] ;  /* 0x0000000a18257981 */ /* 0x000366000c1e1900 */
[----:B------:R-:W-:Y:S01]  /*53f0*/  IMAD.WIDE R10, R33, 0x4, R22 ;  /* 0x00000004210a7825 */ /* 0x000fe200078e0216 */
[----:B------:R1:W5:Y:S04]  /*5400*/  LDG.E R32, desc[UR10][R26.64] ;  /* 0x0000000a1a207981 */ /* 0x000368000c1e1900 */
[----:B------:R1:W5:Y:S04]  /*5410*/  LDG.E R35, desc[UR10][R10.64] ;  /* 0x0000000a0a237981 */ /* 0x000368000c1e1900 */
[----:B------:R1:W5:Y:S04]  /*5420*/  LDG.E R36, desc[UR10][R10.64+0x4] ;  /* 0x0000040a0a247981 */ /* 0x000368000c1e1900 */
[----:B------:R1:W5:Y:S01]  /*5430*/  LDG.E R38, desc[UR10][R24.64+0x4] ;  /* 0x0000040a18267981 */ /* 0x000362000c1e1900 */
[C---:B0-----:R-:W-:Y:S01]  /*5440*/  ISETP.GE.AND P1, PT, R9.reuse, R8, PT ;  /* 0x000000080900720c */ /* 0x041fe20003f26270 */
[----:B------:R-:W-:-:S02]  /*5450*/  IMAD.IADD R41, R9, 0x1, R8 ;  /* 0x0000000109297824 */ /* 0x000fc400078e0208 */
[----:B------:R-:W-:Y:S02]  /*5460*/  IMAD.IADD R39, R12, 0x1, R9 ;  /* 0x000000010c277824 */ /* 0x000fe400078e0209 */
[----:B------:R-:W-:Y:S01]  /*5470*/  IMAD.IADD R40, R41, 0x1, R30 ;  /* 0x0000000129287824 */ /* 0x000fe200078e021e */
[----:B------:R-:W-:Y:S02]  /*5480*/  BSSY.RECONVERGENT B3, `(.L_x_1125) ;  /* 0x0000010000037945 */ /* 0x000fe40003800200 */
[----:B------:R-:W-:Y:S02]  /*5490*/  LEA R39, R39, UR4, 0x2 ;  /* 0x0000000427277c11 */ /* 0x000fe4000f8e10ff */
[----:B------:R-:W-:-:S03]  /*54a0*/  LEA R40, R40, UR4, 0x2 ;  /* 0x0000000428287c11 */ /* 0x000fc6000f8e10ff */
[----:B-1----:R-:W-:Y:S05]  /*54b0*/  @P1 BRA `(.L_x_1126) ;  /* 0x0000000000301947 */ /* 0x002fea0003800000 */
[C---:B------:R-:W-:Y:S02]  /*54c0*/  ISETP.GE.AND P1, PT, R16.reuse, 0x1, PT ;  /* 0x000000011000780c */ /* 0x040fe40003f26270 */
[----:B------:R-:W-:-:S11]  /*54d0*/  ISETP.GE.U32.AND P2, PT, R16, R7, PT ;  /* 0x000000071000720c */ /* 0x000fd60003f46070 */
[----:B------:R-:W0:Y:S01]  /*54e0*/  @P1 LDC.64 R28, c[0x0][0x388] ;  /* 0x0000e200ff1c1b82 */ /* 0x000e220000000a00 */
[----:B------:R-:W-:Y:S01]  /*54f0*/  @P1 IADD3 R43, PT, PT, R45, -R8, RZ ;  /* 0x800000082d2b1210 */ /* 0x000fe20007ffe0ff */
[----:B------:R-:W-:-:S06]  /*5500*/  @!P2 IMAD.IADD R45, R15, 0x1, R45 ;  /* 0x000000010f2da824 */ /* 0x000fcc00078e022d */
[----:B------:R-:W1:Y:S01]  /*5510*/  @!P2 LDC.64 R26, c[0x0][0x388] ;  /* 0x0000e200ff1aab82 */ /* 0x000e620000000a00 */
[----:B0-----:R-:W-:-:S06]  /*5520*/  @P1 IMAD.WIDE R28, R43, 0x4, R28 ;  /* 0x000000042b1c1825 */ /* 0x001fcc00078e021c */
[----:B------:R-:W2:Y:S01]  /*5530*/  @P1 LDG.E R28, desc[UR10][R28.64] ;  /* 0x0000000a1c1c1981 */ /* 0x000ea2000c1e1900 */
[----:B-1----:R-:W-:-:S06]  /*5540*/  @!P2 IMAD.WIDE R26, R45, 0x4, R26 ;  /* 0x000000042d1aa825 */ /* 0x002fcc00078e021a */
[----:B------:R-:W3:Y:S04]  /*5550*/  @!P2 LDG.E R27, desc[UR10][R26.64] ;  /* 0x0000000a1a1ba981 */ /* 0x000ee8000c1e1900 */
[----:B--2---:R0:W-:Y:S04]  /*5560*/  @P1 STS [R39], R28 ;  /* 0x0000001c27001388 */ /* 0x0041e80000000800 */
[----:B---3--:R0:W-:Y:S02]  /*5570*/  @!P2 STS [R40+0x4], R27 ;  /* 0x0000041b2800a388 */ /* 0x0081e40000000800 */
.L_x_1126:
[----:B------:R-:W-:Y:S05]  /*5580*/  BSYNC.RECONVERGENT B3 ;  /* 0x0000000000037941 */ /* 0x000fea0003800200 */
.L_x_1125:
[----:B------:R-:W1:Y:S01]  /*5590*/  S2UR UR8, SR_CgaCtaId ;  /* 0x00000000000879c3 */ /* 0x000e620000008800 */
[----:B------:R-:W-:Y:S01]  /*55a0*/  IMAD R26, R15, UR9, RZ ;  /* 0x000000090f1a7c24 */ /* 0x000fe2000f8e02ff */
[----:B------:R-:W-:Y:S01]  /*55b0*/  UMOV UR7, 0x400 ;  /* 0x0000040000077882 */ /* 0x000fe20000000000 */
[----:B------:R-:W-:Y:S01]  /*55c0*/  IMAD.IADD R41, R12, 0x1, R41 ;  /* 0x000000010c297824 */ /* 0x000fe200078e0229 */
[----:B------:R-:W-:Y:S01]  /*55d0*/  ISETP.GE.AND P1, PT, R31, R8, PT ;  /* 0x000000081f00720c */ /* 0x000fe20003f26270 */
[----:B------:R-:W-:Y:S01]  /*55e0*/  IMAD R26, R5, R26, RZ ;  /* 0x0000001a051a7224 */ /* 0x000fe200078e02ff */
[----:B------:R-:W-:Y:S01]  /*55f0*/  BSSY.RECONVERGENT B3, `(.L_x_1127) ;  /* 0x0000015000037945 */ /* 0x000fe20003800200 */
[----:B0-----:R-:W-:Y:S01]  /*5600*/  VIADD R27, R9, 0x2 ;  /* 0x00000002091b7836 */ /* 0x001fe20000000000 */
[----:B------:R-:W-:Y:S01]  /*5610*/  LEA R41, R41, UR4, 0x2 ;  /* 0x0000000429297c11 */ /* 0x000fe2000f8e10ff */
[----:B------:R-:W-:-:S03]  /*5620*/  IMAD R26, R15, R4, R26 ;  /* 0x000000040f1a7224 */ /* 0x000fc600078e021a */
[-C--:B------:R-:W-:Y:S01]  /*5630*/  ISETP.GE.AND P2, PT, R27, R8.reuse, PT ;  /* 0x000000081b00720c */ /* 0x080fe20003f46270 */
[----:B------:R-:W-:Y:S01]  /*5640*/  IMAD.IADD R26, R26, 0x1, R9 ;  /* 0x000000011a1a7824 */ /* 0x000fe200078e0209 */
[----:B-----5:R0:W-:Y:S01]  /*5650*/  STS [R41], R32 ;  /* 0x0000002029007388 */ /* 0x0201e20000000800 */
[----:B------:R-:W-:Y:S01]  /*5660*/  IADD3 R27, PT, PT, R33, -R8, RZ ;  /* 0x80000008211b7210 */ /* 0x000fe20007ffe0ff */
[----:B------:R-:W-:Y:S01]  /*5670*/  IMAD.IADD R33, R15, 0x1, R33 ;  /* 0x000000010f217824 */ /* 0x000fe200078e0221 */
[----:B-1----:R-:W-:-:S06]  /*5680*/  ULEA UR7, UR8, UR7, 0x18 ;  /* 0x0000000708077291 */ /* 0x002fcc000f8ec0ff */
[----:B------:R-:W-:Y:S01]  /*5690*/  LEA R31, R26, UR7, 0x2 ;  /* 0x000000071a1f7c11 */ /* 0x000fe2000f8e10ff */
[----:B------:R-:W-:-:S04]  /*56a0*/  IMAD.WIDE R26, R27, 0x4, R22 ;  /* 0x000000041b1a7825 */ /* 0x000fc800078e0216 */
[----:B------:R0:W-:Y:S01]  /*56b0*/  STS [R31], R34 ;  /* 0x000000221f007388 */ /* 0x0001e20000000800 */
[----:B------:R-:W-:Y:S01]  /*56c0*/  IMAD.WIDE R22, R33, 0x4, R22 ;  /* 0x0000000421167825 */ /* 0x000fe200078e0216 */
[----:B------:R-:W-:Y:S06]  /*56d0*/  @P1 BRA `(.L_x_1128) ;  /* 0x0000000000181947 */ /* 0x000fec0003800000 */
[C---:B------:R-:W-:Y:S02]  /*56e0*/  ISETP.GE.AND P1, PT, R16.reuse, 0x1, PT ;  /* 0x000000011000780c */ /* 0x040fe40003f26270 */
[----:B------:R-:W-:-:S11]  /*56f0*/  ISETP.GE.U32.AND P3, PT, R16, R7, PT ;  /* 0x000000071000720c */ /* 0x000fd60003f66070 */
[----:B------:R-:W2:Y:S04]  /*5700*/  @P1 LDG.E R28, desc[UR10][R26.64] ;  /* 0x0000000a1a1c1981 */ /* 0x000ea8000c1e1900 */
[----:B------:R-:W3:Y:S04]  /*5710*/  @!P3 LDG.E R29, desc[UR10][R22.64] ;  /* 0x0000000a161db981 */ /* 0x000ee8000c1e1900 */
[----:B--2---:R1:W-:Y:S04]  /*5720*/  @P1 STS [R39+0x4], R28 ;  /* 0x0000041c27001388 */ /* 0x0043e80000000800 */
[----:B---3--:R1:W-:Y:S02]  /*5730*/  @!P3 STS [R40+0x8], R29 ;  /* 0x0000081d2800b388 */ /* 0x0083e40000000800 */
.L_x_1128:
[----:B------:R-:W-:Y:S05]  /*5740*/  BSYNC.RECONVERGENT B3 ;  /* 0x0000000000037941 */ /* 0x000fea0003800200 */
.L_x_1127:
[----:B------:R2:W-:Y:S01]  /*5750*/  STS [R41+0x4], R35 ;  /* 0x0000042329007388 */ /* 0x0005e20000000800 */
[----:B------:R-:W-:Y:S03]  /*5760*/  BSSY.RECONVERGENT B3, `(.L_x_1129) ;  /* 0x0000009000037945 */ /* 0x000fe60003800200 */
[----:B------:R2:W-:Y:S01]  /*5770*/  STS [R31+0x4], R37 ;  /* 0x000004251f007388 */ /* 0x0005e20000000800 */
[----:B------:R-:W-:Y:S05]  /*5780*/  @P2 BRA `(.L_x_1130) ;  /* 0x0000000000182947 */ /* 0x000fea0003800000 */
[C---:B------:R-:W-:Y:S02]  /*5790*/  ISETP.GE.AND P1, PT, R16.reuse, 0x1, PT ;  /* 0x000000011000780c */ /* 0x040fe40003f26270 */
[----:B------:R-:W-:-:S11]  /*57a0*/  ISETP.GE.U32.AND P2, PT, R16, R7, PT ;  /* 0x000000071000720c */ /* 0x000fd60003f46070 */
[----:B-1----:R-:W3:Y:S04]  /*57b0*/  @P1 LDG.E R28, desc[UR10][R26.64+0x4] ;  /* 0x0000040a1a1c1981 */ /* 0x002ee8000c1e1900 */
[----:B------:R-:W4:Y:S04]  /*57c0*/  @!P2 LDG.E R29, desc[UR10][R22.64+0x4] ;  /* 0x0000040a161da981 */ /* 0x000f28000c1e1900 */
[----:B---3--:R3:W-:Y:S04]  /*57d0*/  @P1 STS [R39+0x8], R28 ;  /* 0x0000081c27001388 */ /* 0x0087e80000000800 */
[----:B----4-:R3:W-:Y:S02]  /*57e0*/  @!P2 STS [R40+0xc], R29 ;  /* 0x00000c1d2800a388 */ /* 0x0107e40000000800 */
.L_x_1130:
[----:B------:R-:W-:Y:S05]  /*57f0*/  BSYNC.RECONVERGENT B3 ;  /* 0x0000000000037941 */ /* 0x000fea0003800200 */
.L_x_1129:
[----:B------:R4:W-:Y:S01]  /*5800*/  STS [R41+0x8], R36 ;  /* 0x0000082429007388 */ /* 0x0009e20000000800 */
[----:B-1-3--:R-:W-:Y:S01]  /*5810*/  VIADD R29, R9, 0x3 ;  /* 0x00000003091d7836 */ /* 0x00afe20000000000 */
[----:B------:R-:W-:Y:S02]  /*5820*/  BSSY.RECONVERGENT B3, `(.L_x_1131) ;  /* 0x000000a000037945 */ /* 0x000fe40003800200 */
[----:B------:R4:W-:Y:S02]  /*5830*/  STS [R31+0x8], R38 ;  /* 0x000008261f007388 */ /* 0x0009e40000000800 */
[----:B------:R-:W-:-:S13]  /*5840*/  ISETP.GE.AND P1, PT, R29, R8, PT ;  /* 0x000000081d00720c */ /* 0x000fda0003f26270 */
[----:B----4-:R-:W-:Y:S05]  /*5850*/  @P1 BRA `(.L_x_1132) ;  /* 0x0000000000181947 */ /* 0x010fea0003800000 */
[C---:B------:R-:W-:Y:S02]  /*5860*/  ISETP.GE.AND P1, PT, R16.reuse, 0x1, PT ;  /* 0x000000011000780c */ /* 0x040fe40003f26270 */
[----:B------:R-:W-:-:S11]  /*5870*/  ISETP.GE.U32.AND P2, PT, R16, R7, PT ;  /* 0x000000071000720c */ /* 0x000fd60003f46070 */
[----:B------:R-:W3:Y:S04]  /*5880*/  @P1 LDG.E R26, desc[UR10][R26.64+0x8] ;  /* 0x0000080a1a1a1981 */ /* 0x000ee8000c1e1900 */
[----:B------:R-:W4:Y:S04]  /*5890*/  @!P2 LDG.E R23, desc[UR10][R22.64+0x8] ;  /* 0x0000080a1617a981 */ /* 0x000f28000c1e1900 */
[----:B---3--:R1:W-:Y:S04]  /*58a0*/  @P1 STS [R39+0xc], R26 ;  /* 0x00000c1a27001388 */ /* 0x0083e80000000800 */
[----:B----4-:R1:W-:Y:S02]  /*58b0*/  @!P2 STS [R40+0x10], R23 ;  /* 0x000010172800a388 */ /* 0x0103e40000000800 */
.L_x_1132:
[----:B------:R-:W-:Y:S05]  /*58c0*/  BSYNC.RECONVERGENT B3 ;  /* 0x0000000000037941 */ /* 0x000fea0003800200 */
.L_x_1131:
[----:B------:R-:W3:Y:S04]  /*58d0*/  LDG.E R10, desc[UR10][R10.64+0x8] ;  /* 0x0000080a0a0a7981 */ /* 0x000ee8000c1e1900 */
[----:B------:R-:W4:Y:S01]  /*58e0*/  LDG.E R24, desc[UR10][R24.64+0x8] ;  /* 0x0000080a18187981 */ /* 0x000f22000c1e1900 */
[C---:B------:R-:W-:Y:S01]  /*58f0*/  ISETP.NE.AND P1, PT, R9.reuse, R20, PT ;  /* 0x000000140900720c */ /* 0x040fe20003f25270 */
[----:B------:R-:W-:Y:S02]  /*5900*/  VIADD R22, R9, 0x4 ;  /* 0x0000000409167836 */ /* 0x000fe40000000000 */
[----:B-1----:R-:W-:-:S03]  /*5910*/  IMAD.IADD R26, R0, 0x1, R9 ;  /* 0x00000001001a7824 */ /* 0x002fc600078e0209 */
[----:B------:R-:W-:Y:S01]  /*5920*/  MOV R9, R22 ;  /* 0x0000001600097202 */ /* 0x000fe20000000f00 */
[----:B---3--:R1:W-:Y:S04]  /*5930*/  STS [R41+0xc], R10 ;  /* 0x00000c0a29007388 */ /* 0x0083e80000000800 */
[----:B----4-:R1:W-:Y:S02]  /*5940*/  STS [R31+0xc], R24 ;  /* 0x00000c181f007388 */ /* 0x0103e40000000800 */
[----:B------:R-:W-:Y:S05]  /*5950*/  @P1 BRA `(.L_x_1133) ;  /* 0xfffffff8007c1947 */ /* 0x000fea000383ffff */
.L_x_1124:
[----:B------:R-:W-:Y:S05]  /*5960*/  BSYNC.RECONVERGENT B2 ;  /* 0x0000000000027941 */ /* 0x000fea0003800200 */
.L_x_1123:
[----:B------:R-:W-:-:S05]  /*5970*/  VIADD R20, R2, 0x1 ;  /* 0x0000000102147836 */ /* 0x000fca0000000000 */
[----:B------:R-:W-:-:S13]  /*5980*/  LOP3.LUT P1, R20, R20, 0x3, RZ, 0xc0, !PT ;  /* 0x0000000314147812 */ /* 0x000fda000782c0ff */
[----:B------:R-:W-:Y:S05]  /*5990*/  @!P1 BRA `(.L_x_1112) ;  /* 0x0000000400789947 */ /* 0x000fea0003800000 */
[----:B-1----:R-:W1:Y:S01]  /*59a0*/  LDC.64 R10, c[0x0][0x388] ;  /* 0x0000e200ff0a7b82 */ /* 0x002e620000000a00 */
[----:B------:R-:W-:-:S07]  /*59b0*/  IMAD.IADD R29, R13, 0x1, R26 ;  /* 0x000000010d1d7824 */ /* 0x000fce00078e021a */
[----:B------:R-:W3:Y:S01]  /*59c0*/  LDC.64 R22, c[0x0][0x390] ;  /* 0x0000e400ff167b82 */ /* 0x000ee20000000a00 */
[----:B-1----:R-:W-:-:S05]  /*59d0*/  IMAD.WIDE R10, R29, 0x4, R10 ;  /* 0x000000041d0a7825 */ /* 0x002fca00078e020a */
[----:B0-2---:R0:W5:Y:S01]  /*59e0*/  LDG.E R31, desc[UR10][R10.64] ;  /* 0x0000000a0a1f7981 */ /* 0x005162000c1e1900 */
[----:B---3--:R-:W-:-:S05]  /*59f0*/  IMAD.WIDE R22, R29, 0x4, R22 ;  /* 0x000000041d167825 */ /* 0x008fca00078e0216 */
[----:B------:R0:W5:Y:S01]  /*5a00*/  LDG.E R26, desc[UR10][R22.64] ;  /* 0x0000000a161a7981 */ /* 0x000162000c1e1900 */
[C---:B------:R-:W-:Y:S01]  /*5a10*/  ISETP.GE.AND P1, PT, R9.reuse, R8, PT ;  /* 0x000000080900720c */ /* 0x040fe20003f26270 */
[----:B------:R-:W-:Y:S02]  /*5a20*/  IMAD.IADD R33, R9, 0x1, R8 ;  /* 0x0000000109217824 */ /* 0x000fe400078e0208 */
[----:B------:R-:W-:Y:S01]  /*5a30*/  IMAD.IADD R24, R12, 0x1, R9 ;  /* 0x000000010c187824 */ /* 0x000fe200078e0209 */
[----:B------:R-:W-:Y:S02]  /*5a40*/  BSSY.RECONVERGENT B2, `(.L_x_1134) ;  /* 0x0000011000027945 */ /* 0x000fe40003800200 */
[----:B------:R-:W-:Y:S02]  /*5a50*/  IADD3 R25, PT, PT, R33, R12, R21 ;  /* 0x0000000c21197210 */ /* 0x000fe40007ffe015 */
[----:B------:R-:W-:Y:S02]  /*5a60*/  LEA R24, R24, UR4, 0x2 ;  /* 0x0000000418187c11 */ /* 0x000fe4000f8e10ff */
[----:B------:R-:W-:-:S03]  /*5a70*/  LEA R25, R25, UR4, 0x2 ;  /* 0x0000000419197c11 */ /* 0x000fc6000f8e10ff */
[----:B0-----:R-:W-:Y:S05]  /*5a80*/  @P1 BRA `(.L_x_1135) ;  /* 0x0000000000301947 */ /* 0x001fea0003800000 */
        /* <DEDUP_REMOVED lines=12> */
.L_x_1135:
[----:B------:R-:W-:Y:S05]  /*5b50*/  BSYNC.RECONVERGENT B2 ;  /* 0x0000000000027941 */ /* 0x000fea0003800200 */
.L_x_1134:
[----:B------:R-:W1:Y:S01]  /*5b60*/  S2UR UR8, SR_CgaCtaId ;  /* 0x00000000000879c3 */ /* 0x000e620000008800 */
[----:B0-----:R-:W-:Y:S01]  /*5b70*/  IMAD R10, R15, UR9, RZ ;  /* 0x000000090f0a7c24 */ /* 0x001fe2000f8e02ff */
[----:B------:R-:W-:Y:S01]  /*5b80*/  UMOV UR7, 0x400 ;  /* 0x0000040000077882 */ /* 0x000fe20000000000 */
[----:B------:R-:W-:Y:S01]  /*5b90*/  IMAD.IADD R28, R12, 0x1, R33 ;  /* 0x000000010c1c7824 */ /* 0x000fe200078e0221 */
[----:B------:R-:W-:Y:S01]  /*5ba0*/  ISETP.NE.AND P1, PT, R20, 0x1, PT ;  /* 0x000000011400780c */ /* 0x000fe20003f25270 */
[----:B------:R-:W-:-:S03]  /*5bb0*/  IMAD R10, R5, R10, RZ ;  /* 0x0000000a050a7224 */ /* 0x000fc600078e02ff */
[----:B------:R-:W-:Y:S01]  /*5bc0*/  LEA R28, R28, UR4, 0x2 ;  /* 0x000000041c1c7c11 */ /* 0x000fe2000f8e10ff */
[----:B------:R-:W-:-:S04]  /*5bd0*/  IMAD R10, R15, R4, R10 ;  /* 0x000000040f0a7224 */ /* 0x000fc800078e020a */
[----:B------:R-:W-:Y:S01]  /*5be0*/  IMAD.IADD R29, R10, 0x1, R9 ;  /* 0x000000010a1d7824 */ /* 0x000fe200078e0209 */
[----:B-----5:R0:W-:Y:S01]  /*5bf0*/  STS [R28], R31 ;  /* 0x0000001f1c007388 */ /* 0x0201e20000000800 */
[----:B-1----:R-:W-:-:S06]  /*5c00*/  ULEA UR7, UR8, UR7, 0x18 ;  /* 0x0000000708077291 */ /* 0x002fcc000f8ec0ff */
[----:B------:R-:W-:-:S05]  /*5c10*/  LEA R29, R29, UR7, 0x2 ;  /* 0x000000071d1d7c11 */ /* 0x000fca000f8e10ff */
[----:B------:R0:W-:Y:S01]  /*5c20*/  STS [R29], R26 ;  /* 0x0000001a1d007388 */ /* 0x0001e20000000800 */
[----:B------:R-:W-:Y:S05]  /*5c30*/  @!P1 BRA `(.L_x_1112) ;  /* 0x0000000000d09947 */ /* 0x000fea0003800000 */
[----:B------:R-:W1:Y:S01]  /*5c40*/  LDC.64 R10, c[0x0][0x388] ;  /* 0x0000e200ff0a7b82 */ /* 0x000e620000000a00 */
[----:B------:R-:W-:Y:S01]  /*5c50*/  SHF.R.S32.HI R22, RZ, 0x1f, R13 ;  /* 0x0000001fff167819 */ /* 0x000fe2000001140d */
[----:B------:R-:W-:Y:S01]  /*5c60*/  BSSY.RECONVERGENT B2, `(.L_x_1136) ;  /* 0x0000015000027945 */ /* 0x000fe20003800200 */
[----:B0-----:R-:W-:Y:S01]  /*5c70*/  IADD3 R31, P1, P2, R13, R9, R14 ;  /* 0x000000090d1f7210 */ /* 0x001fe20007a3e00e */
[----:B------:R-:W-:Y:S01]  /*5c80*/  VIADD R13, R9, 0x1 ;  /* 0x00000001090d7836 */ /* 0x000fe20000000000 */
[----:B------:R-:W-:-:S04]  /*5c90*/  SHF.R.S32.HI R12, RZ, 0x1f, R9 ;  /* 0x0000001fff0c7819 */ /* 0x000fc80000011409 */
[----:B------:R-:W-:Y:S02]  /*5ca0*/  IADD3.X R32, PT, PT, R22, R12, R3, P1, P2 ;  /* 0x0000000c16207210 */ /* 0x000fe40000fe4403 */
[----:B------:R-:W-:Y:S02]  /*5cb0*/  IADD3 R23, P1, PT, R31, -R8, RZ ;  /* 0x800000081f177210 */ /* 0x000fe40007f3e0ff */
[----:B------:R-:W-:Y:S02]  /*5cc0*/  IADD3 R26, P2, PT, R15, R31, RZ ;  /* 0x0000001f0f1a7210 */ /* 0x000fe40007f5e0ff */
[----:B------:R-:W-:Y:S02]  /*5cd0*/  IADD3.X R30, PT, PT, ~R6, R32, RZ, P1, !PT ;  /* 0x00000020061e7210 */ /* 0x000fe40000ffe5ff */
[----:B------:R-:W-:Y:S01]  /*5ce0*/  ISETP.GE.AND P1, PT, R13, R8, PT ;  /* 0x000000080d00720c */ /* 0x000fe20003f26270 */
[----:B------:R-:W-:Y:S01]  /*5cf0*/  IMAD.X R27, RZ, RZ, R32, P2 ;  /* 0x000000ffff1b7224 */ /* 0x000fe200010e0620 */
[----:B-1----:R-:W-:-:S02]  /*5d00*/  LEA R22, P2, R23, R10, 0x2 ;  /* 0x0000000a17167211 */ /* 0x002fc400078410ff */
[C---:B------:R-:W-:Y:S02]  /*5d10*/  LEA R12, P3, R26.reuse, R10, 0x2 ;  /* 0x0000000a1a0c7211 */ /* 0x040fe400078610ff */
[-C--:B------:R-:W-:Y:S02]  /*5d20*/  LEA.HI.X R23, R23, R11.reuse, R30, 0x2, P2 ;  /* 0x0000000b17177211 */ /* 0x080fe400010f141e */
[----:B------:R-:W-:-:S05]  /*5d30*/  LEA.HI.X R13, R26, R11, R27, 0x2, P3 ;  /* 0x0000000b1a0d7211 */ /* 0x000fca00018f141b */
[----:B------:R-:W-:Y:S05]  /*5d40*/  @P1 BRA `(.L_x_1137) ;  /* 0x0000000000181947 */ /* 0x000fea0003800000 */
[C---:B------:R-:W-:Y:S02]  /*5d50*/  ISETP.GE.AND P1, PT, R16.reuse, 0x1, PT ;  /* 0x000000011000780c */ /* 0x040fe40003f26270 */
[----:B------:R-:W-:-:S11]  /*5d60*/  ISETP.GE.U32.AND P2, PT, R16, R7, PT ;  /* 0x000000071000720c */ /* 0x000fd60003f46070 */
[----:B------:R-:W2:Y:S04]  /*5d70*/  @P1 LDG.E R27, desc[UR10][R22.64+0x4] ;  /* 0x0000040a161b1981 */ /* 0x000ea8000c1e1900 */
[----:B------:R-:W3:Y:S04]  /*5d80*/  @!P2 LDG.E R26, desc[UR10][R12.64+0x4] ;  /* 0x0000040a0c1aa981 */ /* 0x000ee8000c1e1900 */
[----:B--2---:R0:W-:Y:S04]  /*5d90*/  @P1 STS [R24+0x4], R27 ;  /* 0x0000041b18001388 */ /* 0x0041e80000000800 */
[----:B---3--:R0:W-:Y:S02]  /*5da0*/  @!P2 STS [R25+0x8], R26 ;  /* 0x0000081a1900a388 */ /* 0x0081e40000000800 */
.L_x_1137:
[----:B------:R-:W-:Y:S05]  /*5db0*/  BSYNC.RECONVERGENT B2 ;  /* 0x0000000000027941 */ /* 0x000fea0003800200 */
.L_x_1136:
[----:B------:R-:W1:Y:S01]  /*5dc0*/  LDCU.64 UR14, c[0x0][0x390] ;  /* 0x00007200ff0e77ac */ /* 0x000e620008000a00 */
[C---:B0-----:R-:W-:Y:S01]  /*5dd0*/  IMAD.SHL.U32 R27, R31.reuse, 0x4, RZ ;  /* 0x000000041f1b7824 */ /* 0x041fe200078e00ff */
[----:B------:R-:W-:-:S04]  /*5de0*/  SHF.L.U64.HI R30, R31, 0x2, R32 ;  /* 0x000000021f1e7819 */ /* 0x000fc80000010220 */
[----:B------:R-:W-:-:S05]  /*5df0*/  IADD3 R10, P1, PT, R27, R10, RZ ;  /* 0x0000000a1b0a7210 */ /* 0x000fca0007f3e0ff */
[----:B------:R-:W-:-:S05]  /*5e00*/  IMAD.X R11, R30, 0x1, R11, P1 ;  /* 0x000000011e0b7824 */ /* 0x000fca00008e060b */
[----:B------:R-:W2:Y:S01]  /*5e10*/  LDG.E R31, desc[UR10][R10.64+0x4] ;  /* 0x0000040a0a1f7981 */ /* 0x000ea2000c1e1900 */
[----:B-1----:R-:W-:-:S04]  /*5e20*/  IADD3 R26, P2, PT, R27, UR14, RZ ;  /* 0x0000000e1b1a7c10 */ /* 0x002fc8000ff5e0ff */
[----:B------:R-:W-:-:S05]  /*5e30*/  IADD3.X R27, PT, PT, R30, UR15, RZ, P2, !PT ;  /* 0x0000000f1e1b7c10 */ /* 0x000fca00097fe4ff */
[----:B------:R-:W3:Y:S01]  /*5e40*/  LDG.E R30, desc[UR10][R26.64+0x4] ;  /* 0x0000040a1a1e7981 */ /* 0x000ee2000c1e1900 */
[----:B------:R-:W-:-:S03]  /*5e50*/  ISETP.NE.AND P1, PT, R20, 0x2, PT ;  /* 0x000000021400780c */ /* 0x000fc60003f25270 */
[----:B--2---:R0:W-:Y:S04]  /*5e60*/  STS [R28+0x4], R31 ;  /* 0x0000041f1c007388 */ /* 0x0041e80000000800 */
[----:B---3--:R0:W-:Y:S06]  /*5e70*/  STS [R29+0x4], R30 ;  /* 0x0000041e1d007388 */ /* 0x0081ec0000000800 */
[----:B------:R-:W-:Y:S05]  /*5e80*/  @!P1 BRA `(.L_x_1112) ;  /* 0x00000000003c9947 */ /* 0x000fea0003800000 */
        /* <DEDUP_REMOVED lines=12> */
.L_x_1139:
[----:B------:R-:W-:Y:S05]  /*5f50*/  BSYNC.RECONVERGENT B2 ;  /* 0x0000000000027941 */ /* 0x000fea0003800200 */
.L_x_1138:
[----:B-----5:R2:W-:Y:S04]  /*5f60*/  STS [R28+0x8], R11 ;  /* 0x0000080b1c007388 */ /* 0x0205e80000000800 */
[----:B------:R2:W-:Y:S02]  /*5f70*/  STS [R29+0x8], R26 ;  /* 0x0000081a1d007388 */ /* 0x0005e40000000800 */
.L_x_1112:
[----:B------:R-:W-:Y:S05]  /*5f80*/  BSYNC.RECONVERGENT B0 ;  /* 0x0000000000007941 */ /* 0x000fea0003800200 */
.L_x_1111:
[----:B------:R-:W-:-:S04]  /*5f90*/  IADD3 R4, PT, PT, R4, 0x1, RZ ;  /* 0x0000000104047810 */ /* 0x000fc80007ffe0ff */
[----:B------:R-:W-:Y:S01]  /*5fa0*/  ISETP.GE.AND P1, PT, R4, UR9, PT ;  /* 0x0000000904007c0c */ /* 0x000fe2000bf26270 */
[----:B-1----:R-:W-:-:S05]  /*5fb0*/  IMAD.IADD R13, R17, 0x1, R4 ;  /* 0x00000001110d7824 */ /* 0x002fca00078e0204 */
[----:B------:R-:W-:-:S13]  /*5fc0*/  ISETP.LT.AND P2, PT, R13, UR12, PT ;  /* 0x0000000c0d007c0c */ /* 0x000fda000bf41270 */
[----:B------:R-:W-:Y:S05]  /*5fd0*/  @!P1 BRA P2, `(.L_x_1140) ;  /* 0xffffffe400489947 */ /* 0x000fea000103ffff */
.L_x_1110:
[----:B------:R-:W-:Y:S05]  /*5fe0*/  BSYNC.RECONVERGENT B1 ;  /* 0x0000000000017941 */ /* 0x000fea0003800200 */
.L_x_1109:
[----:B------:R-:W1:Y:S01]  /*5ff0*/  LDCU UR13, c[0x3][URZ] ;  /* 0x00c00000ff0d77ac */ /* 0x000e620008000800 */
[----:B------:R-:W0:Y:S01]  /*6000*/  LDC R0, c[0x0][0x3a4] ;  /* 0x0000e900ff007b82 */ /* 0x000e220000000800 */
[----:B------:R-:W-:Y:S01]  /*6010*/  VIADD R2, R17, 0x1 ;  /* 0x0000000111027836 */ /* 0x000fe20000000000 */
[----:B------:R-:W-:Y:S01]  /*6020*/  BSSY.RECONVERGENT B2, `(.L_x_1141) ;  /* 0x000027e000027945 */ /* 0x000fe20003800200 */
[----:B----4-:R-:W-:-:S05]  /*6030*/  IMAD R10, R15, UR9, RZ ;  /* 0x000000090f0a7c24 */ /* 0x010fca000f8e02ff */
[----:B------:R-:W-:Y:S01]  /*6040*/  BAR.SYNC.DEFER_BLOCKING 0x0 ;  /* 0x0000000000007b1d */ /* 0x000fe20000010000 */
[----:B-1----:R-:W-:-:S13]  /*6050*/  ISETP.GE.AND P0, PT, R2, UR13, PT ;  /* 0x0000000d02007c0c */ /* 0x002fda000bf06270 */
[----:B------:R-:W-:Y:S05]  /*6060*/  @P0 BRA `(.L_x_1142) ;  /* 0x0000002400e40947 */ /* 0x000fea0003800000 */
[----:B------:R-:W-:-:S05]  /*6070*/  VIADD R2, R14, 0x1 ;  /* 0x000000010e027836 */ /* 0x000fca0000000000 */
[----:B------:R-:W-:-:S13]  /*6080*/  ISETP.GE.AND P0, PT, R2, UR13, PT ;  /* 0x0000000d02007c0c */ /* 0x000fda000bf06270 */
[----:B------:R-:W-:Y:S05]  /*6090*/  @P0 BRA `(.L_x_1142) ;  /* 0x0000002400d80947 */ /* 0x000fea0003800000 */
[----:B------:R-:W1:Y:S01]  /*60a0*/  LDC R2, c[0x3][0x10] ;  /* 0x00c00400ff027b82 */ /* 0x000e620000000800 */
[----:B------:R-:W-:Y:S01]  /*60b0*/  ISETP.GT.AND P6, PT, R14, UR13, PT ;  /* 0x0000000d0e007c0c */ /* 0x000fe2000bfc4270 */
[----:B------:R-:W-:Y:S01]  /*60c0*/  VIADD R6, R21, 0x3 ;  /* 0x0000000315067836 */ /* 0x000fe20000000000 */
[----:B------:R-:W-:Y:S01]  /*60d0*/  IADD3 R8, PT, PT, R18, 0x3, RZ ;  /* 0x0000000312087810 */ /* 0x000fe20007ffe0ff */
[----:B------:R-:W-:Y:S01]  /*60e0*/  IMAD R9, R17, UR12, RZ ;  /* 0x0000000c11097c24 */ /* 0x000fe2000f8e02ff */
[C---:B------:R-:W-:Y:S01]  /*60f0*/  ISETP.GT.AND P6, PT, R14.reuse, RZ, !P6 ;  /* 0x000000ff0e00720c */ /* 0x040fe200077c4270 */
[----:B------:R-:W-:Y:S01]  /*6100*/  IMAD R7, R5, R6, RZ ;  /* 0x0000000605077224 */ /* 0x000fe200078e02ff */
[----:B------:R-:W-:Y:S01]  /*6110*/  BSSY.RECONVERGENT B3, `(.L_x_1143) ;  /* 0x000002f000037945 */ /* 0x000fe20003800200 */
[----:B0-2---:R-:W-:Y:S01]  /*6120*/  IMAD.IADD R11, R14, 0x1, R9 ;  /* 0x000000010e0b7824 */ /* 0x005fe200078e0209 */
[----:B------:R-:W-:Y:S01]  /*6130*/  ISETP.LT.OR P0, PT, R17, 0x1, !P6 ;  /* 0x000000011100780c */ /* 0x000fe20007701670 */
[----:B------:R-:W-:-:S03]  /*6140*/  IMAD R8, R8, R7, RZ ;  /* 0x0000000708087224 */ /* 0x000fc600078e02ff */
[----:B------:R-:W-:Y:S01]  /*6150*/  ISETP.GT.OR P0, PT, R17, UR13, P0 ;  /* 0x0000000d11007c0c */ /* 0x000fe20008704670 */
[C---:B-1----:R-:W-:Y:S02]  /*6160*/  IMAD R4, R2.reuse, 0x2, R15 ;  /* 0x0000000202047824 */ /* 0x042fe400078e020f */
[----:B------:R-:W-:Y:S02]  /*6170*/  VIADD R3, R2, 0xffffffff ;  /* 0xffffffff02037836 */ /* 0x000fe40000000000 */
[C---:B------:R-:W-:Y:S02]  /*6180*/  IMAD R25, R4.reuse, R2, R4 ;  /* 0x0000000204197224 */ /* 0x040fe400078e0204 */
[----:B------:R-:W-:Y:S02]  /*6190*/  IMAD R3, R4, R3, R8 ;  /* 0x0000000304037224 */ /* 0x000fe400078e0208 */
[----:B------:R-:W-:Y:S02]  /*61a0*/  IMAD.IADD R25, R8, 0x1, R25 ;  /* 0x0000000108197824 */ /* 0x000fe400078e0219 */
[----:B------:R-:W-:-:S02]  /*61b0*/  IMAD.IADD R3, R3, 0x1, R2 ;  /* 0x0000000103037824 */ /* 0x000fc400078e0202 */
[----:B------:R-:W-:Y:S01]  /*61c0*/  IMAD R8, R5, R10, RZ ;  /* 0x0000000a05087224 */ /* 0x000fe200078e02ff */
[----:B------:R-:W-:Y:S02]  /*61d0*/  IADD3 R23, PT, PT, R25, R2, RZ ;  /* 0x0000000219177210 */ /* 0x000fe40007ffe0ff */
[----:B------:R-:W-:Y:S02]  /*61e0*/  LEA R13, R3, UR4, 0x2 ;  /* 0x00000004030d7c11 */ /* 0x000fe4000f8e10ff */
[----:B------:R-:W-:-:S03]  /*61f0*/  LEA R23, R23, UR4, 0x2 ;  /* 0x0000000417177c11 */ /* 0x000fc6000f8e10ff */
[----:B------:R-:W-:Y:S01]  /*6200*/  IMAD R22, R4, 0x4, R13 ;  /* 0x0000000404167824 */ /* 0x000fe200078e020d */
[----:B------:R-:W-:Y:S06]  /*6210*/  @P0 BRA `(.L_x_1144) ;  /* 0x0000000000780947 */ /* 0x000fec0003800000 */
[----:B------:R-:W0:Y:S01]  /*6220*/  S2UR UR8, SR_CgaCtaId ;  /* 0x00000000000879c3 */ /* 0x000e220000008800 */
[----:B------:R-:W-:Y:S01]  /*6230*/  UMOV UR7, 0x400 ;  /* 0x0000040000077882 */ /* 0x000fe20000000000 */
[----:B------:R-:W-:Y:S01]  /*6240*/  LDS R2, [R23] ;  /* 0x0000000017027984 */ /* 0x000fe20000000800 */
[----:B------:R-:W-:Y:S03]  /*6250*/  BSSY.RECONVERGENT B4, `(.L_x_1145) ;  /* 0x0000017000047945 */ /* 0x000fe60003800200 */
[----:B------:R-:W1:Y:S02]  /*6260*/  LDS R7, [R13] ;  /* 0x000000000d077984 */ /* 0x000e640000000800 */
[----:B---3--:R-:W2:Y:S02]  /*6270*/  LDC.64 R26, c[0x0][0x3a0] ;  /* 0x0000e800ff1a7b82 */ /* 0x008ea40000000a00 */
[----:B------:R-:W3:Y:S04]  /*6280*/  LDS R29, [R22+0x4] ;  /* 0x00000400161d7984 */ /* 0x000ee80000000800 */
[----:B------:R-:W4:Y:S01]  /*6290*/  LDS R31, [R22+-0x4] ;  /* 0xfffffc00161f7984 */ /* 0x000f220000000800 */
[----:B0-----:R-:W-:-:S06]  /*62a0*/  ULEA UR7, UR8, UR7, 0x18 ;  /* 0x0000000708077291 */ /* 0x001fcc000f8ec0ff */
[----:B------:R-:W-:Y:S01]  /*62b0*/  LEA R20, R8, UR7, 0x2 ;  /* 0x0000000708147c11 */ /* 0x000fe2000f8e10ff */
[----:B--2---:R-:W0:Y:S04]  /*62c0*/  MUFU.RCP R12, R27 ;  /* 0x0000001b000c7308 */ /* 0x004e280000001000 */
[----:B------:R-:W2:Y:S01]  /*62d0*/  LDS R3, [R20] ;  /* 0x0000000014037984 */ /* 0x000ea20000000800 */
[----:B-1----:R-:W-:Y:S01]  /*62e0*/  FADD R2, R2, R7 ;  /* 0x0000000702027221 */ /* 0x002fe20000000000 */
[----:B0-----:R-:W-:-:S03]  /*62f0*/  FFMA R7, R12, -R27, 1 ;  /* 0x3f8000000c077423 */ /* 0x001fc6000000081b */
[----:B---3--:R-:W-:Y:S01]  /*6300*/  FADD R2, R2, R29 ;  /* 0x0000001d02027221 */ /* 0x008fe20000000000 */
[----:B------:R-:W-:-:S03]  /*6310*/  FFMA R12, R12, R7, R12 ;  /* 0x000000070c0c7223 */ /* 0x000fc6000000000c */
[----:B----4-:R-:W-:-:S04]  /*6320*/  FADD R2, R2, R31 ;  /* 0x0000001f02027221 */ /* 0x010fc80000000000 */
[----:B--2---:R-:W-:-:S04]  /*6330*/  FFMA R3, R2, R26, R3 ;  /* 0x0000001a02037223 */ /* 0x004fc80000000003 */
[----:B------:R-:W0:Y:S01]  /*6340*/  FCHK P0, R3, R27 ;  /* 0x0000001b03007302 */ /* 0x000e220000000000 */
[----:B------:R-:W-:-:S04]  /*6350*/  FFMA R2, R3, R12, RZ ;  /* 0x0000000c03027223 */ /* 0x000fc800000000ff */
[----:B------:R-:W-:-:S04]  /*6360*/  FFMA R7, R2, -R27, R3 ;  /* 0x8000001b02077223 */ /* 0x000fc80000000003 */
[----:B------:R-:W-:Y:S01]  /*6370*/  FFMA R7, R12, R7, R2 ;  /* 0x000000070c077223 */ /* 0x000fe20000000002 */
[----:B0-----:R-:W-:Y:S06]  /*6380*/  @!P0 BRA `(.L_x_1146) ;  /* 0x00000000000c8947 */ /* 0x001fec0003800000 */
[----:B------:R-:W-:-:S07]  /*6390*/  MOV R40, 0x63b0 ;  /* 0x000063b000287802 */ /* 0x000fce0000000f00 */
[----:B------:R-:W-:Y:S05]  /*63a0*/  CALL.REL.NOINC `($__internal_3_$__cuda_sm3x_div_rn_noftz_f32_slowpath) ;  /* 0x000000c800687944 */ /* 0x000fea0003c00000 */
[----:B------:R-:W-:-:S07]  /*63b0*/  IMAD.MOV.U32 R7, RZ, RZ, R2 ;  /* 0x000000ffff077224 */ /* 0x000fce00078e0002 */
.L_x_1146:
[----:B------:R-:W-:Y:S05]  /*63c0*/  BSYNC.RECONVERGENT B4 ;  /* 0x0000000000047941 */ /* 0x000fea0003800200 */
.L_x_1145:
[----:B------:R-:W0:Y:S02]  /*63d0*/  LDC.64 R2, c[0x0][0x398] ;  /* 0x0000e600ff027b82 */ /* 0x000e240000000a00 */
[----:B0-----:R-:W-:-:S05]  /*63e0*/  IMAD.WIDE R2, R11, 0x4, R2 ;  /* 0x000000040b027825 */ /* 0x001fca00078e0202 */
[----:B------:R0:W-:Y:S02]  /*63f0*/  STG.E desc[UR10][R2.64], R7 ;  /* 0x0000000702007986 */ /* 0x0001e4000c10190a */
.L_x_1144:
[----:B------:R-:W-:Y:S05]  /*6400*/  BSYNC.RECONVERGENT B3 ;  /* 0x0000000000037941 */ /* 0x000fea0003800200 */
.L_x_1143:
[----:B------:R-:W1:Y:S01]  /*6410*/  LDCU UR7, c[0x3][URZ] ;  /* 0x00c00000ff0777ac */ /* 0x000e620008000800 */
[----:B------:R-:W-:Y:S01]  /*6420*/  ISETP.GE.AND P0, PT, R17, 0x1, PT ;  /* 0x000000011100780c */ /* 0x000fe20003f06270 */
[----:B------:R-:W-:Y:S01]  /*6430*/  BSSY.RECONVERGENT B3, `(.L_x_1147) ;  /* 0x0000027000037945 */ /* 0x000fe20003800200 */
[----:B0-----:R-:W-:Y:S01]  /*6440*/  SHF.R.S32.HI R7, RZ, 0x1f, R14 ;  /* 0x0000001fff077819 */ /* 0x001fe2000001140e */
[----:B------:R-:W0:Y:S01]  /*6450*/  LDCU.64 UR14, c[0x0][0x398] ;  /* 0x00007300ff0e77ac */ /* 0x000e220008000a00 */
[C---:B------:R-:W-:Y:S02]  /*6460*/  ISETP.LT.OR P0, PT, R14.reuse, RZ, !P0 ;  /* 0x000000ff0e00720c */ /* 0x040fe40004701670 */
[----:B------:R-:W-:-:S04]  /*6470*/  IADD3 R2, P1, PT, R14, R9, RZ ;  /* 0x000000090e027210 */ /* 0x000fc80007f3e0ff */
[----:B------:R-:W-:Y:S02]  /*6480*/  LEA.HI.X.SX32 R3, R9, R7, 0x1, P1 ;  /* 0x0000000709037211 */ /* 0x000fe400008f0eff */
[----:B-1----:R-:W-:-:S04]  /*6490*/  ISETP.GE.OR P0, PT, R14, UR7, P0 ;  /* 0x000000070e007c0c */ /* 0x002fc80008706670 */
[----:B------:R-:W-:Y:S02]  /*64a0*/  ISETP.GT.OR P0, PT, R17, UR7, P0 ;  /* 0x0000000711007c0c */ /* 0x000fe40008704670 */
[----:B0-----:R-:W-:-:S04]  /*64b0*/  LEA R26, P1, R2, UR14, 0x2 ;  /* 0x0000000e021a7c11 */ /* 0x001fc8000f8210ff */
[----:B---3--:R-:W-:-:S07]  /*64c0*/  LEA.HI.X R27, R2, UR15, R3, 0x2, P1 ;  /* 0x0000000f021b7c11 */ /* 0x008fce00088f1403 */
[----:B------:R-:W-:Y:S05]  /*64d0*/  @P0 BRA `(.L_x_1148) ;  /* 0x0000000000700947 */ /* 0x000fea0003800000 */
[----:B------:R-:W0:Y:S01]  /*64e0*/  S2UR UR8, SR_CgaCtaId ;  /* 0x00000000000879c3 */ /* 0x000e220000008800 */
[----:B------:R-:W-:Y:S01]  /*64f0*/  UMOV UR7, 0x400 ;  /* 0x0000040000077882 */ /* 0x000fe20000000000 */
[----:B------:R-:W-:Y:S01]  /*6500*/  LDS R12, [R23+0x4] ;  /* 0x00000400170c7984 */ /* 0x000fe20000000800 */
[----:B------:R-:W-:Y:S03]  /*6510*/  BSSY.RECONVERGENT B4, `(.L_x_1149) ;  /* 0x0000017000047945 */ /* 0x000fe60003800200 */
[----:B------:R-:W1:Y:S02]  /*6520*/  LDS R31, [R13+0x4] ;  /* 0x000004000d1f7984 */ /* 0x000e640000000800 */
[----:B------:R-:W2:Y:S02]  /*6530*/  LDC.64 R2, c[0x0][0x3a0] ;  /* 0x0000e800ff027b82 */ /* 0x000ea40000000a00 */
[----:B------:R-:W3:Y:S04]  /*6540*/  LDS R33, [R22+0x8] ;  /* 0x0000080016217984 */ /* 0x000ee80000000800 */
[----:B------:R-:W4:Y:S01]  /*6550*/  LDS R35, [R22] ;  /* 0x0000000016237984 */ /* 0x000f220000000800 */
[----:B0-----:R-:W-:-:S06]  /*6560*/  ULEA UR7, UR8, UR7, 0x18 ;  /* 0x0000000708077291 */ /* 0x001fcc000f8ec0ff */
[----:B------:R-:W-:Y:S01]  /*6570*/  LEA R24, R8, UR7, 0x2 ;  /* 0x0000000708187c11 */ /* 0x000fe2000f8e10ff */
[----:B--2---:R-:W0:Y:S04]  /*6580*/  MUFU.RCP R20, R3 ;  /* 0x0000000300147308 */ /* 0x004e280000001000 */
[----:B------:R-:W2:Y:S01]  /*6590*/  LDS R29, [R24+0x4] ;  /* 0x00000400181d7984 */ /* 0x000ea20000000800 */
[----:B-1----:R-:W-:Y:S01]  /*65a0*/  FADD R12, R12, R31 ;  /* 0x0000001f0c0c7221 */ /* 0x002fe20000000000 */
[----:B0-----:R-:W-:-:S03]  /*65b0*/  FFMA R31, R20, -R3, 1 ;  /* 0x3f800000141f7423 */ /* 0x001fc60000000803 */
[----:B---3--:R-:W-:-:S04]  /*65c0*/  FADD R12, R12, R33 ;  /* 0x000000210c0c7221 */ /* 0x008fc80000000000 */
[----:B----4-:R-:W-:-:S04]  /*65d0*/  FADD R12, R12, R35 ;  /* 0x000000230c0c7221 */ /* 0x010fc80000000000 */
[----:B--2---:R-:W-:Y:S01]  /*65e0*/  FFMA R12, R12, R2, R29 ;  /* 0x000000020c0c7223 */ /* 0x004fe2000000001d */
        /* <DEDUP_REMOVED lines=8> */
[----:B------:R-:W-:Y:S05]  /*6670*/  CALL.REL.NOINC `($__internal_3_$__cuda_sm3x_div_rn_noftz_f32_slowpath) ;  /* 0x000000c400b47944 */ /* 0x000fea0003c00000 */
.L_x_1150:
[----:B------:R-:W-:Y:S05]  /*6680*/  BSYNC.RECONVERGENT B4 ;  /* 0x0000000000047941 */ /* 0x000fea0003800200 */
.L_x_1149:
[----:B------:R0:W-:Y:S02]  /*6690*/  STG.E desc[UR10][R26.64+0x4], R2 ;  /* 0x000004021a007986 */ /* 0x0001e4000c10190a */
.L_x_1148:
[----:B------:R-:W-:Y:S05]  /*66a0*/  BSYNC.RECONVERGENT B3 ;  /* 0x0000000000037941 */ /* 0x000fea0003800200 */
.L_x_1147:
[----:B------:R-:W1:Y:S01]  /*66b0*/  LDCU UR7, c[0x3][URZ] ;  /* 0x00c00000ff0777ac */ /* 0x000e620008000800 */
[----:B0-----:R-:W-:Y:S01]  /*66c0*/  IADD3 R2, PT, PT, R14, 0x2, RZ ;  /* 0x000000020e027810 */ /* 0x001fe20007ffe0ff */
[----:B------:R-:W-:Y:S03]  /*66d0*/  BSSY.RECONVERGENT B3, `(.L_x_1151) ;  /* 0x0000022000037945 */ /* 0x000fe60003800200 */
[----:B-1----:R-:W-:-:S04]  /*66e0*/  ISETP.GT.AND P4, PT, R2, UR7, PT ;  /* 0x0000000702007c0c */ /* 0x002fc8000bf84270 */
[----:B------:R-:W-:-:S04]  /*66f0*/  ISETP.GT.AND P4, PT, R14, -0x2, !P4 ;  /* 0xfffffffe0e00780c */ /* 0x000fc80006784270 */
[----:B------:R-:W-:-:S04]  /*6700*/  ISETP.LT.OR P0, PT, R17, 0x1, !P4 ;  /* 0x000000011100780c */ /* 0x000fc80006701670 */
[----:B------:R-:W-:-:S13]  /*6710*/  ISETP.GT.OR P0, PT, R17, UR7, P0 ;  /* 0x0000000711007c0c */ /* 0x000fda0008704670 */
        /* <DEDUP_REMOVED lines=8> */
[----:B------:R-:W4:Y:S01]  /*67a0*/  LDS R35, [R22+0x4] ;  /* 0x0000040016237984 */ /* 0x000f220000000800 */
        /* <DEDUP_REMOVED lines=18> */
.L_x_1154:
[----:B------:R-:W-:Y:S05]  /*68d0*/  BSYNC.RECONVERGENT B4 ;  /* 0x0000000000047941 */ /* 0x000fea0003800200 */
.L_x_1153:
[----:B------:R0:W-:Y:S02]  /*68e0*/  STG.E desc[UR10][R26.64+0x8], R2 ;  /* 0x000008021a007986 */ /* 0x0001e4000c10190a */
.L_x_1152:
[----:B------:R-:W-:Y:S05]  /*68f0*/  BSYNC.RECONVERGENT B3 ;  /* 0x0000000000037941 */ /* 0x000fea0003800200 */
.L_x_1151:
[----:B------:R-:W1:Y:S01]  /*6900*/  LDCU UR7, c[0x3][URZ] ;  /* 0x00c00000ff0777ac */ /* 0x000e620008000800 */
[----:B0-----:R-:W-:Y:S01]  /*6910*/  VIADD R2, R14, 0x3 ;  /* 0x000000030e027836 */ /* 0x001fe20000000000 */
[----:B------:R-:W-:Y:S04]  /*6920*/  BSSY.RECONVERGENT B3, `(.L_x_1155) ;  /* 0x0000022000037945 */ /* 0x000fe80003800200 */
        /* <DEDUP_REMOVED lines=15> */
[----:B--2---:R-:W0:Y:S05]  /*6a20*/  MUFU.RCP R20, R3 ;  /* 0x0000000300147308 */ /* 0x004e2a0000001000 */
        /* <DEDUP_REMOVED lines=15> */
.L_x_1158:
[----:B------:R-:W-:Y:S05]  /*6b20*/  BSYNC.RECONVERGENT B4 ;  /* 0x0000000000047941 */ /* 0x000fea0003800200 */
.L_x_1157:
[----:B------:R0:W-:Y:S02]  /*6b30*/  STG.E desc[UR10][R26.64+0xc], R2 ;  /* 0x00000c021a007986 */ /* 0x0001e4000c10190a */
.L_x_1156:
[----:B------:R-:W-:Y:S05]  /*6b40*/  BSYNC.RECONVERGENT B3 ;  /* 0x0000000000037941 */ /* 0x000fea0003800200 */
.L_x_1155:
[----:B------:R-:W1:Y:S01]  /*6b50*/  LDCU UR8, c[0x3][URZ] ;  /* 0x00c00000ff0877ac */ /* 0x000e620008000800 */
[----:B------:R-:W-:Y:S01]  /*6b60*/  ISETP.LT.OR P0, PT, R17, RZ, !P6 ;  /* 0x000000ff1100720c */ /* 0x000fe20007701670 */
[----:B------:R-:W-:Y:S01]  /*6b70*/  IMAD.IADD R13, R4, 0x1, R25 ;  /* 0x00000001040d7824 */ /* 0x000fe200078e0219 */
[----:B------:R-:W-:Y:S01]  /*6b80*/  BSSY.RECONVERGENT B3, `(.L_x_1159) ;  /* 0x0000028000037945 */ /* 0x000fe20003800200 */
[----:B------:R-:W0:Y:S01]  /*6b90*/  LDCU UR7, c[0x3][0x10] ;  /* 0x00c00200ff0777ac */ /* 0x000e220008000800 */
[----:B------:R-:W-:Y:S02]  /*6ba0*/  VIADD R20, R9, UR12 ;  /* 0x0000000c09147c36 */ /* 0x000fe40008000000 */
[----:B------:R-:W-:Y:S02]  /*6bb0*/  VIADD R11, R11, UR12 ;  /* 0x0000000c0b0b7c36 */ /* 0x000fe40008000000 */
[----:B------:R-:W-:Y:S01]  /*6bc0*/  IMAD.IADD R12, R21, 0x1, R8 ;  /* 0x00000001150c7824 */ /* 0x000fe200078e0208 */
[----:B-1----:R-:W-:-:S02]  /*6bd0*/  ISETP.GE.OR P0, PT, R17, UR8, P0 ;  /* 0x0000000811007c0c */ /* 0x002fc40008706670 */
[----:B0-----:R-:W-:-:S04]  /*6be0*/  IADD3 R2, PT, PT, R13, UR7, RZ ;  /* 0x000000070d027c10 */ /* 0x001fc8000fffe0ff */
[----:B------:R-:W-:-:S07]  /*6bf0*/  LEA R9, R2, UR4, 0x2 ;  /* 0x0000000402097c11 */ /* 0x000fce000f8e10ff */
[----:B------:R-:W-:Y:S05]  /*6c00*/  @P0 BRA `(.L_x_1160) ;  /* 0x00000000007c0947 */ /* 0x000fea0003800000 */
[----:B------:R-:W0:Y:S01]  /*6c10*/  S2UR UR8, SR_CgaCtaId ;  /* 0x00000000000879c3 */ /* 0x000e220000008800 */
[----:B------:R-:W-:Y:S01]  /*6c20*/  UMOV UR7, 0x400 ;  /* 0x0000040000077882 */ /* 0x000fe20000000000 */
[----:B------:R-:W-:Y:S01]  /*6c30*/  LDS R26, [R9] ;  /* 0x00000000091a7984 */ /* 0x000fe20000000800 */
[----:B------:R-:W-:Y:S03]  /*6c40*/  BSSY.RECONVERGENT B4, `(.L_x_1161) ;  /* 0x0000018000047945 */ /* 0x000fe60003800200 */
[----:B------:R-:W1:Y:S02]  /*6c50*/  LDS R27, [R22] ;  /* 0x00000000161b7984 */ /* 0x000e640000000800 */
[----:B------:R-:W2:Y:S02]  /*6c60*/  LDC.64 R2, c[0x0][0x3a0] ;  /* 0x0000e800ff027b82 */ /* 0x000ea40000000a00 */
[----:B------:R-:W3:Y:S04]  /*6c70*/  LDS R29, [R23+0x4] ;  /* 0x00000400171d7984 */ /* 0x000ee80000000800 */
[----:B------:R-:W4:Y:S01]  /*6c80*/  LDS R31, [R23+-0x4] ;  /* 0xfffffc00171f7984 */ /* 0x000f220000000800 */
        /* <DEDUP_REMOVED lines=18> */
[----:B------:R-:W-:-:S07]  /*6db0*/  MOV R25, R2 ;  /* 0x0000000200197202 */ /* 0x000fce0000000f00 */
.L_x_1162:
[----:B------:R-:W-:Y:S05]  /*6dc0*/  BSYNC.RECONVERGENT B4 ;  /* 0x0000000000047941 */ /* 0x000fea0003800200 */
.L_x_1161:
[----:B------:R-:W0:Y:S02]  /*6dd0*/  LDC.64 R2, c[0x0][0x398] ;  /* 0x0000e600ff027b82 */ /* 0x000e240000000a00 */
[----:B0-----:R-:W-:-:S05]  /*6de0*/  IMAD.WIDE R2, R11, 0x4, R2 ;  /* 0x000000040b027825 */ /* 0x001fca00078e0202 */
[----:B------:R0:W-:Y:S02]  /*6df0*/  STG.E desc[UR10][R2.64], R25 ;  /* 0x0000001902007986 */ /* 0x0001e4000c10190a */
.L_x_1160:
[----:B------:R-:W-:Y:S05]  /*6e00*/  BSYNC.RECONVERGENT B3 ;  /* 0x0000000000037941 */ /* 0x000fea0003800200 */
.L_x_1159:
[----:B------:R-:W1:Y:S01]  /*6e10*/  LDCU UR7, c[0x3][URZ] ;  /* 0x00c00000ff0777ac */ /* 0x000e620008000800 */
[----:B0-----:R-:W-:Y:S01]  /*6e20*/  LOP3.LUT R3, R17, R14, RZ, 0xfc, !PT ;  /* 0x0000000e11037212 */ /* 0x001fe200078efcff */
[----:B------:R-:W-:Y:S01]  /*6e30*/  BSSY.RECONVERGENT B3, `(.L_x_1163) ;  /* 0x0000027000037945 */ /* 0x000fe20003800200 */
[C---:B------:R-:W-:Y:S01]  /*6e40*/  VIMNMX R25, PT, PT, R14.reuse, R17, !PT ;  /* 0x000000110e197248 */ /* 0x040fe20007fe0100 */
[----:B------:R-:W0:Y:S01]  /*6e50*/  LDCU.64 UR14, c[0x0][0x398] ;  /* 0x00007300ff0e77ac */ /* 0x000e220008000a00 */
[----:B------:R-:W-:Y:S02]  /*6e60*/  ISETP.GE.AND P0, PT, R3, RZ, PT ;  /* 0x000000ff0300720c */ /* 0x000fe40003f06270 */
[----:B------:R-:W-:-:S04]  /*6e70*/  IADD3 R2, P1, PT, R14, R20, RZ ;  /* 0x000000140e027210 */ /* 0x000fc80007f3e0ff */
[----:B------:R-:W-:Y:S02]  /*6e80*/  LEA.HI.X.SX32 R3, R20, R7, 0x1, P1 ;  /* 0x0000000714037211 */ /* 0x000fe400008f0eff */
[----:B-1----:R-:W-:Y:S02]  /*6e90*/  ISETP.GE.OR P0, PT, R25, UR7, !P0 ;  /* 0x0000000719007c0c */ /* 0x002fe4000c706670 */
[----:B0-----:R-:W-:-:S04]  /*6ea0*/  LEA R24, P1, R2, UR14, 0x2 ;  /* 0x0000000e02187c11 */ /* 0x001fc8000f8210ff */
[----:B------:R-:W-:-:S07]  /*6eb0*/  LEA.HI.X R25, R2, UR15, R3, 0x2, P1 ;  /* 0x0000000f02197c11 */ /* 0x000fce00088f1403 */
[----:B------:R-:W-:Y:S05]  /*6ec0*/  @P0 BRA `(.L_x_1164) ;  /* 0x0000000000740947 */ /* 0x000fea0003800000 */
[----:B------:R-:W0:Y:S01]  /*6ed0*/  S2UR UR8, SR_CgaCtaId ;  /* 0x00000000000879c3 */ /* 0x000e220000008800 */
[----:B------:R-:W-:Y:S01]  /*6ee0*/  UMOV UR7, 0x400 ;  /* 0x0000040000077882 */ /* 0x000fe20000000000 */
[----:B------:R-:W-:Y:S01]  /*6ef0*/  LDS R28, [R9+0x4] ;  /* 0x00000400091c7984 */ /* 0x000fe20000000800 */
[----:B------:R-:W-:Y:S01]  /*6f00*/  IMAD.IADD R2, R15, 0x1, R8 ;  /* 0x000000010f027824 */ /* 0x000fe200078e0208 */
[----:B------:R-:W-:Y:S02]  /*6f10*/  BSSY.RECONVERGENT B4, `(.L_x_1165) ;  /* 0x0000017000047945 */ /* 0x000fe40003800200 */
[----:B------:R-:W1:Y:S04]  /*6f20*/  LDS R29, [R22+0x4] ;  /* 0x00000400161d7984 */ /* 0x000e680000000800 */
[----:B------:R-:W2:Y:S04]  /*6f30*/  LDS R31, [R23+0x8] ;  /* 0x00000800171f7984 */ /* 0x000ea80000000800 */
[----:B------:R-:W3:Y:S01]  /*6f40*/  LDS R33, [R23] ;  /* 0x0000000017217984 */ /* 0x000ee20000000800 */
[----:B0-----:R-:W-:-:S06]  /*6f50*/  ULEA UR7, UR8, UR7, 0x18 ;  /* 0x0000000708077291 */ /* 0x001fcc000f8ec0ff */
[----:B------:R-:W-:Y:S02]  /*6f60*/  LEA R26, R2, UR7, 0x2 ;  /* 0x00000007021a7c11 */ /* 0x000fe4000f8e10ff */
[----:B------:R-:W0:Y:S03]  /*6f70*/  LDC.64 R2, c[0x0][0x3a0] ;  /* 0x0000e800ff027b82 */ /* 0x000e260000000a00 */
[----:B------:R-:W4:Y:S01]  /*6f80*/  LDS R27, [R26+0x4] ;  /* 0x000004001a1b7984 */ /* 0x000f220000000800 */
[----:B-1----:R-:W-:-:S04]  /*6f90*/  FADD R28, R28, R29 ;  /* 0x0000001d1c1c7221 */ /* 0x002fc80000000000 */
[----:B--2---:R-:W-:-:S04]  /*6fa0*/  FADD R28, R28, R31 ;  /* 0x0000001f1c1c7221 */ /* 0x004fc80000000000 */
[----:B---3--:R-:W-:Y:S01]  /*6fb0*/  FADD R28, R28, R33 ;  /* 0x000000211c1c7221 */ /* 0x008fe20000000000 */
[----:B0-----:R-:W0:Y:S02]  /*6fc0*/  MUFU.RCP R30, R3 ;  /* 0x00000003001e7308 */ /* 0x001e240000001000 */
[----:B0-----:R-:W-:Y:S01]  /*6fd0*/  FFMA R29, R30, -R3, 1 ;  /* 0x3f8000001e1d7423 */ /* 0x001fe20000000803 */
[----:B----4-:R-:W-:-:S03]  /*6fe0*/  FFMA R28, R28, R2, R27 ;  /* 0x000000021c1c7223 */ /* 0x010fc6000000001b */
[----:B------:R-:W-:Y:S02]  /*6ff0*/  FFMA R2, R30, R29, R30 ;  /* 0x0000001d1e027223 */ /* 0x000fe4000000001e */
[----:B------:R-:W0:Y:S02]  /*7000*/  FCHK P0, R28, R3 ;  /* 0x000000031c007302 */ /* 0x000e240000000000 */
[----:B------:R-:W-:-:S04]  /*7010*/  FFMA R27, R2, R28, RZ ;  /* 0x0000001c021b7223 */ /* 0x000fc800000000ff */
[----:B------:R-:W-:-:S04]  /*7020*/  FFMA R30, R27, -R3, R28 ;  /* 0x800000031b1e7223 */ /* 0x000fc8000000001c */
[----:B------:R-:W-:Y:S01]  /*7030*/  FFMA R2, R2, R30, R27 ;  /* 0x0000001e02027223 */ /* 0x000fe2000000001b */
[----:B0-----:R-:W-:Y:S06]  /*7040*/  @!P0 BRA `(.L_x_1166) ;  /* 0x00000000000c8947 */ /* 0x001fec0003800000 */
[----:B------:R-:W-:Y:S01]  /*7050*/  IMAD.MOV.U32 R3, RZ, RZ, R28 ;  /* 0x000000ffff037224 */ /* 0x000fe200078e001c */
[----:B------:R-:W-:-:S07]  /*7060*/  MOV R40, 0x7080 ;  /* 0x0000708000287802 */ /* 0x000fce0000000f00 */
[----:B------:R-:W-:Y:S05]  /*7070*/  CALL.REL.NOINC `($__internal_3_$__cuda_sm3x_div_rn_noftz_f32_slowpath) ;  /* 0x000000bc00347944 */ /* 0x000fea0003c00000 */
.L_x_1166:
[----:B------:R-:W-:Y:S05]  /*7080*/  BSYNC.RECONVERGENT B4 ;  /* 0x0000000000047941 */ /* 0x000fea0003800200 */
.L_x_1165:
[----:B------:R0:W-:Y:S02]  /*7090*/  STG.E desc[UR10][R24.64+0x4], R2 ;  /* 0x0000040218007986 */ /* 0x0001e4000c10190a */
.L_x_1164:
[----:B------:R-:W-:Y:S05]  /*70a0*/  BSYNC.RECONVERGENT B3 ;  /* 0x0000000000037941 */ /* 0x000fea0003800200 */
.L_x_1163:
[----:B------:R-:W1:Y:S01]  /*70b0*/  LDCU UR7, c[0x3][URZ] ;  /* 0x00c00000ff0777ac */ /* 0x000e620008000800 */
[C---:B------:R-:W-:Y:S01]  /*70c0*/  ISETP.LT.OR P0, PT, R17.reuse, RZ, !P4 ;  /* 0x000000ff1100720c */ /* 0x040fe20006701670 */
[----:B------:R-:W-:Y:S03]  /*70d0*/  BSSY.RECONVERGENT B3, `(.L_x_1167) ;  /* 0x000001f000037945 */ /* 0x000fe60003800200 */
[----:B-1----:R-:W-:-:S13]  /*70e0*/  ISETP.GE.OR P0, PT, R17, UR7, P0 ;  /* 0x0000000711007c0c */ /* 0x002fda0008706670 */
[----:B------:R-:W-:Y:S05]  /*70f0*/  @P0 BRA `(.L_x_1168) ;  /* 0x0000000000700947 */ /* 0x000fea0003800000 */
[----:B------:R-:W1:Y:S01]  /*7100*/  S2UR UR8, SR_CgaCtaId ;  /* 0x00000000000879c3 */ /* 0x000e620000008800 */
[----:B------:R-:W-:Y:S01]  /*7110*/  UMOV UR7, 0x400 ;  /* 0x0000040000077882 */ /* 0x000fe20000000000 */
[----:B------:R-:W-:Y:S01]  /*7120*/  LDS R26, [R9+0x8] ;  /* 0x00000800091a7984 */ /* 0x000fe20000000800 */
[----:B------:R-:W-:Y:S03]  /*7130*/  BSSY.RECONVERGENT B4, `(.L_x_1169) ;  /* 0x0000017000047945 */ /* 0x000fe60003800200 */
[----:B------:R-:W2:Y:S02]  /*7140*/  LDS R29, [R22+0x8] ;  /* 0x00000800161d7984 */ /* 0x000ea40000000800 */
[----:B0-----:R-:W0:Y:S02]  /*7150*/  LDC.64 R2, c[0x0][0x3a0] ;  /* 0x0000e800ff027b82 */ /* 0x001e240000000a00 */
[----:B------:R-:W3:Y:S04]  /*7160*/  LDS R31, [R23+0xc] ;  /* 0x00000c00171f7984 */ /* 0x000ee80000000800 */
[----:B------:R-:W4:Y:S01]  /*7170*/  LDS R33, [R23+0x4] ;  /* 0x0000040017217984 */ /* 0x000f220000000800 */
[----:B-1----:R-:W-:-:S06]  /*7180*/  ULEA UR7, UR8, UR7, 0x18 ;  /* 0x0000000708077291 */ /* 0x002fcc000f8ec0ff */
[----:B------:R-:W-:Y:S02]  /*7190*/  LEA R28, R12, UR7, 0x2 ;  /* 0x000000070c1c7c11 */ /* 0x000fe4000f8e10ff */
[----:B0-----:R-:W0:Y:S03]  /*71a0*/  MUFU.RCP R12, R3 ;  /* 0x00000003000c7308 */ /* 0x001e260000001000 */
[----:B------:R-:W1:Y:S01]  /*71b0*/  LDS R27, [R28+0xc] ;  /* 0x00000c001c1b7984 */ /* 0x000e620000000800 */
[----:B--2---:R-:W-:Y:S01]  /*71c0*/  FADD R26, R26, R29 ;  /* 0x0000001d1a1a7221 */ /* 0x004fe20000000000 */
[----:B0-----:R-:W-:-:S03]  /*71d0*/  FFMA R29, R12, -R3, 1 ;  /* 0x3f8000000c1d7423 */ /* 0x001fc60000000803 */
[----:B---3--:R-:W-:-:S04]  /*71e0*/  FADD R26, R26, R31 ;  /* 0x0000001f1a1a7221 */ /* 0x008fc80000000000 */
[----:B----4-:R-:W-:-:S04]  /*71f0*/  FADD R26, R26, R33 ;  /* 0x000000211a1a7221 */ /* 0x010fc80000000000 */
[----:B-1----:R-:W-:Y:S01]  /*7200*/  FFMA R26, R26, R2, R27 ;  /* 0x000000021a1a7223 */ /* 0x002fe2000000001b */
        /* <DEDUP_REMOVED lines=9> */
.L_x_1170:
[----:B------:R-:W-:Y:S05]  /*72a0*/  BSYNC.RECONVERGENT B4 ;  /* 0x0000000000047941 */ /* 0x000fea0003800200 */
.L_x_1169:
[----:B------:R1:W-:Y:S02]  /*72b0*/  STG.E desc[UR10][R24.64+0x8], R2 ;  /* 0x0000080218007986 */ /* 0x0003e4000c10190a */
.L_x_1168:
[----:B------:R-:W-:Y:S05]  /*72c0*/  BSYNC.RECONVERGENT B3 ;  /* 0x0000000000037941 */ /* 0x000fea0003800200 */
.L_x_1167:
[----:B------:R-:W2:Y:S01]  /*72d0*/  LDCU UR7, c[0x3][URZ] ;  /* 0x00c00000ff0777ac */ /* 0x000ea20008000800 */
[C---:B------:R-:W-:Y:S01]  /*72e0*/  ISETP.LT.OR P0, PT, R17.reuse, RZ, !P5 ;  /* 0x000000ff1100720c */ /* 0x040fe20006f01670 */
[----:B------:R-:W-:Y:S03]  /*72f0*/  BSSY.RECONVERGENT B3, `(.L_x_1171) ;  /* 0x0000020000037945 */ /* 0x000fe60003800200 */
[----:B--2---:R-:W-:-:S13]  /*7300*/  ISETP.GE.OR P0, PT, R17, UR7, P0 ;  /* 0x0000000711007c0c */ /* 0x004fda0008706670 */
[----:B------:R-:W-:Y:S05]  /*7310*/  @P0 BRA `(.L_x_1172) ;  /* 0x0000000000740947 */ /* 0x000fea0003800000 */
[----:B------:R-:W2:Y:S01]  /*7320*/  S2UR UR8, SR_CgaCtaId ;  /* 0x00000000000879c3 */ /* 0x000ea20000008800 */
[----:B------:R-:W-:Y:S01]  /*7330*/  UMOV UR7, 0x400 ;  /* 0x0000040000077882 */ /* 0x000fe20000000000 */
[----:B------:R-:W-:Y:S01]  /*7340*/  LDS R29, [R22+0xc] ;  /* 0x00000c00161d7984 */ /* 0x000fe20000000800 */
[----:B------:R-:W-:Y:S01]  /*7350*/  IMAD.IADD R6, R6, 0x1, R8 ;  /* 0x0000000106067824 */ /* 0x000fe200078e0208 */
[----:B------:R-:W-:Y:S02]  /*7360*/  BSSY.RECONVERGENT B4, `(.L_x_1173) ;  /* 0x0000017000047945 */ /* 0x000fe40003800200 */
[----:B------:R-:W3:Y:S02]  /*7370*/  LDS R12, [R9+0xc] ;  /* 0x00000c00090c7984 */ /* 0x000ee40000000800 */
[----:B01----:R-:W0:Y:S02]  /*7380*/  LDC.64 R2, c[0x0][0x3a0] ;  /* 0x0000e800ff027b82 */ /* 0x003e240000000a00 */
[----:B------:R-:W1:Y:S04]  /*7390*/  LDS R31, [R23+0x10] ;  /* 0x00001000171f7984 */ /* 0x000e680000000800 */
[----:B------:R-:W4:Y:S01]  /*73a0*/  LDS R33, [R23+0x8] ;  /* 0x0000080017217984 */ /* 0x000f220000000800 */
[----:B--2---:R-:W-:-:S06]  /*73b0*/  ULEA UR7, UR8, UR7, 0x18 ;  /* 0x0000000708077291 */ /* 0x004fcc000f8ec0ff */
[----:B------:R-:W-:Y:S01]  /*73c0*/  LEA R6, R6, UR7, 0x2 ;  /* 0x0000000706067c11 */ /* 0x000fe2000f8e10ff */
[----:B0-----:R-:W0:Y:S04]  /*73d0*/  MUFU.RCP R26, R3 ;  /* 0x00000003001a7308 */ /* 0x001e280000001000 */
[----:B------:R-:W2:Y:S01]  /*73e0*/  LDS R27, [R6+0x4] ;  /* 0x00000400061b7984 */ /* 0x000ea20000000800 */
[----:B---3--:R-:W-:Y:S01]  /*73f0*/  FADD R12, R12, R29 ;  /* 0x0000001d0c0c7221 */ /* 0x008fe20000000000 */
[----:B0-----:R-:W-:-:S03]  /*7400*/  FFMA R29, R26, -R3, 1 ;  /* 0x3f8000001a1d7423 */ /* 0x001fc60000000803 */
[----:B-1----:R-:W-:-:S04]  /*7410*/  FADD R12, R12, R31 ;  /* 0x0000001f0c0c7221 */ /* 0x002fc80000000000 */
        /* <DEDUP_REMOVED lines=8> */
[----:B------:R-:W-:Y:S02]  /*74a0*/  MOV R3, R12 ;  /* 0x0000000c00037202 */ /* 0x000fe40000000f00 */
[----:B------:R-:W-:-:S07]  /*74b0*/  MOV R40, 0x74d0 ;  /* 0x000074d000287802 */ /* 0x000fce0000000f00 */
[----:B------:R-:W-:Y:S05]  /*74c0*/  CALL.REL.NOINC `($__internal_3_$__cuda_sm3x_div_rn_noftz_f32_slowpath) ;  /* 0x000000b800207944 */ /* 0x000fea0003c00000 */
.L_x_1174:
[----:B------:R-:W-:Y:S05]  /*74d0*/  BSYNC.RECONVERGENT B4 ;  /* 0x0000000000047941 */ /* 0x000fea0003800200 */
.L_x_1173:
[----:B------:R2:W-:Y:S02]  /*74e0*/  STG.E desc[UR10][R24.64+0xc], R2 ;  /* 0x00000c0218007986 */ /* 0x0005e4000c10190a */
.L_x_1172:
[----:B------:R-:W-:Y:S05]  /*74f0*/  BSYNC.RECONVERGENT B3 ;  /* 0x0000000000037941 */ /* 0x000fea0003800200 */
.L_x_1171:
[----:B------:R-:W3:Y:S01]  /*7500*/  LDCU UR8, c[0x3][URZ] ;  /* 0x00c00000ff0877ac */ /* 0x000ee20008000800 */
[C---:B------:R-:W-:Y:S01]  /*7510*/  VIADD R6, R17.reuse, 0x2 ;  /* 0x0000000211067836 */ /* 0x040fe20000000000 */
[----:B------:R-:W-:Y:S01]  /*7520*/  ISETP.LT.OR P0, PT, R17, -0x1, !P6 ;  /* 0xffffffff1100780c */ /* 0x000fe20007701670 */
[----:B------:R-:W-:Y:S01]  /*7530*/  IMAD.IADD R13, R4, 0x1, R13 ;  /* 0x00000001040d7824 */ /* 0x000fe200078e020d */
[----:B------:R-:W0:Y:S01]  /*7540*/  LDCU UR7, c[0x3][0x10] ;  /* 0x00c00200ff0777ac */ /* 0x000e220008000800 */
[----:B------:R-:W-:Y:S01]  /*7550*/  BSSY.RECONVERGENT B3, `(.L_x_1175) ;  /* 0x0000027000037945 */ /* 0x000fe20003800200 */
[----:B------:R-:W-:Y:S01]  /*7560*/  VIADD R12, R11, UR12 ;  /* 0x0000000c0b0c7c36 */ /* 0x000fe20008000000 */
[----:B------:R-:W-:Y:S01]  /*7570*/  LEA R8, R15, R8, 0x1 ;  /* 0x000000080f087211 */ /* 0x000fe200078e08ff */
[----:B------:R-:W-:Y:S01]  /*7580*/  VIADD R20, R20, UR12 ;  /* 0x0000000c14147c36 */ /* 0x000fe20008000000 */
[----:B---3--:R-:W-:Y:S01]  /*7590*/  ISETP.GT.OR P0, PT, R6, UR8, P0 ;  /* 0x0000000806007c0c */ /* 0x008fe20008704670 */
[----:B012---:R-:W-:-:S05]  /*75a0*/  VIADD R2, R13, UR7 ;  /* 0x000000070d027c36 */ /* 0x007fca0008000000 */
        /* <DEDUP_REMOVED lines=28> */
[----:B------:R-:W-:-:S07]  /*7770*/  IMAD.MOV.U32 R25, RZ, RZ, R2 ;  /* 0x000000ffff197224 */ /* 0x000fce00078e0002 */
.L_x_1178:
[----:B------:R-:W-:Y:S05]  /*7780*/  BSYNC.RECONVERGENT B4 ;  /* 0x0000000000047941 */ /* 0x000fea0003800200 */
.L_x_1177:
[----:B------:R-:W0:Y:S02]  /*7790*/  LDC.64 R2, c[0x0][0x398] ;  /* 0x0000e600ff027b82 */ /* 0x000e240000000a00 */
[----:B0-----:R-:W-:-:S05]  /*77a0*/  IMAD.WIDE R2, R12, 0x4, R2 ;  /* 0x000000040c027825 */ /* 0x001fca00078e0202 */
[----:B------:R0:W-:Y:S02]  /*77b0*/  STG.E desc[UR10][R2.64], R25 ;  /* 0x0000001902007986 */ /* 0x0001e4000c10190a */
.L_x_1176:
[----:B------:R-:W-:Y:S05]  /*77c0*/  BSYNC.RECONVERGENT B3 ;  /* 0x0000000000037941 */ /* 0x000fea0003800200 */
.L_x_1175:
[----:B------:R-:W1:Y:S01]  /*77d0*/  LDCU UR7, c[0x3][URZ] ;  /* 0x00c00000ff0777ac */ /* 0x000e620008000800 */
[----:B------:R-:W-:Y:S01]  /*77e0*/  ISETP.GE.AND P0, PT, R17, -0x1, PT ;  /* 0xffffffff1100780c */ /* 0x000fe20003f06270 */
[----:B------:R-:W-:Y:S01]  /*77f0*/  BSSY.RECONVERGENT B3, `(.L_x_1179) ;  /* 0x0000026000037945 */ /* 0x000fe20003800200 */
[C---:B0-----:R-:W-:Y:S01]  /*7800*/  IADD3 R2, P1, PT, R14.reuse, R20, RZ ;  /* 0x000000140e027210 */ /* 0x041fe20007f3e0ff */
[----:B------:R-:W0:Y:S01]  /*7810*/  LDCU.64 UR14, c[0x0][0x398] ;  /* 0x00007300ff0e77ac */ /* 0x000e220008000a00 */
[----:B------:R-:W-:Y:S02]  /*7820*/  ISETP.LT.OR P0, PT, R14, RZ, !P0 ;  /* 0x000000ff0e00720c */ /* 0x000fe40004701670 */
[----:B------:R-:W-:Y:S02]  /*7830*/  LEA.HI.X.SX32 R3, R20, R7, 0x1, P1 ;  /* 0x0000000714037211 */ /* 0x000fe400008f0eff */
[----:B-1----:R-:W-:-:S04]  /*7840*/  ISETP.GE.OR P0, PT, R14, UR7, P0 ;  /* 0x000000070e007c0c */ /* 0x002fc80008706670 */
[----:B------:R-:W-:Y:S02]  /*7850*/  ISETP.GT.OR P0, PT, R6, UR7, P0 ;  /* 0x0000000706007c0c */ /* 0x000fe40008704670 */
[----:B0-----:R-:W-:-:S04]  /*7860*/  LEA R24, P1, R2, UR14, 0x2 ;  /* 0x0000000e02187c11 */ /* 0x001fc8000f8210ff */
[----:B------:R-:W-:-:S07]  /*7870*/  LEA.HI.X R25, R2, UR15, R3, 0x2, P1 ;  /* 0x0000000f02197c11 */ /* 0x000fce00088f1403 */
        /* <DEDUP_REMOVED lines=27> */
.L_x_1182:
[----:B------:R-:W-:Y:S05]  /*7a30*/  BSYNC.RECONVERGENT B4 ;  /* 0x0000000000047941 */ /* 0x000fea0003800200 */
.L_x_1181:
[----:B------:R0:W-:Y:S02]  /*7a40*/  STG.E desc[UR10][R24.64+0x4], R2 ;  /* 0x0000040218007986 */ /* 0x0001e4000c10190a */
.L_x_1180:
[----:B------:R-:W-:Y:S05]  /*7a50*/  BSYNC.RECONVERGENT B3 ;  /* 0x0000000000037941 */ /* 0x000fea0003800200 */
.L_x_1179:
[----:B------:R-:W1:Y:S01]  /*7a60*/  LDCU UR7, c[0x3][URZ] ;  /* 0x00c00000ff0777ac */ /* 0x000e620008000800 */
[----:B------:R-:W-:Y:S01]  /*7a70*/  ISETP.LT.OR P0, PT, R17, -0x1, !P4 ;  /* 0xffffffff1100780c */ /* 0x000fe20006701670 */
[----:B------:R-:W-:Y:S03]  /*7a80*/  BSSY.RECONVERGENT B3, `(.L_x_1183) ;  /* 0x000001f000037945 */ /* 0x000fe60003800200 */
[----:B-1----:R-:W-:-:S13]  /*7a90*/  ISETP.GT.OR P0, PT, R6, UR7, P0 ;  /* 0x0000000706007c0c */ /* 0x002fda0008704670 */
        /* <DEDUP_REMOVED lines=10> */
[----:B------:R-:W-:Y:S01]  /*7b40*/  LEA R28, R8, UR7, 0x2 ;  /* 0x00000007081c7c11 */ /* 0x000fe2000f8e10ff */
[----:B0-----:R-:W0:Y:S04]  /*7b50*/  MUFU.RCP R26, R3 ;  /* 0x00000003001a7308 */ /* 0x001e280000001000 */
        /* <DEDUP_REMOVED lines=15> */
.L_x_1186:
[----:B------:R-:W-:Y:S05]  /*7c50*/  BSYNC.RECONVERGENT B4 ;  /* 0x0000000000047941 */ /* 0x000fea0003800200 */
.L_x_1185:
[----:B------:R1:W-:Y:S02]  /*7c60*/  STG.E desc[UR10][R24.64+0x8], R2 ;  /* 0x0000080218007986 */ /* 0x0003e4000c10190a */
.L_x_1184:
[----:B------:R-:W-:Y:S05]  /*7c70*/  BSYNC.RECONVERGENT B3 ;  /* 0x0000000000037941 */ /* 0x000fea0003800200 */
.L_x_1183:
[----:B------:R-:W2:Y:S01]  /*7c80*/  LDCU UR7, c[0x3][URZ] ;  /* 0x00c00000ff0777ac */ /* 0x000ea20008000800 */
[----:B------:R-:W-:Y:S01]  /*7c90*/  ISETP.LT.OR P0, PT, R17, -0x1, !P5 ;  /* 0xffffffff1100780c */ /* 0x000fe20006f01670 */
[----:B------:R-:W-:Y:S03]  /*7ca0*/  BSSY.RECONVERGENT B3, `(.L_x_1187) ;  /* 0x000001f000037945 */ /* 0x000fe60003800200 */
[----:B--2---:R-:W-:-:S13]  /*7cb0*/  ISETP.GT.OR P0, PT, R6, UR7, P0 ;  /* 0x0000000706007c0c */ /* 0x004fda0008704670 */
[----:B------:R-:W-:Y:S05]  /*7cc0*/  @P0 BRA `(.L_x_1188) ;  /* 0x0000000000700947 */ /* 0x000fea0003800000 */
[----:B------:R-:W2:Y:S01]  /*7cd0*/  S2UR UR8, SR_CgaCtaId ;  /* 0x00000000000879c3 */ /* 0x000ea20000008800 */
[----:B------:R-:W-:Y:S01]  /*7ce0*/  UMOV UR7, 0x400 ;  /* 0x0000040000077882 */ /* 0x000fe20000000000 */
[----:B------:R-:W-:Y:S01]  /*7cf0*/  LDS R23, [R23+0xc] ;  /* 0x00000c0017177984 */ /* 0x000fe20000000800 */
[----:B------:R-:W-:Y:S03]  /*7d00*/  BSSY.RECONVERGENT B4, `(.L_x_1189) ;  /* 0x0000017000047945 */ /* 0x000fe60003800200 */
[----:B------:R-:W3:Y:S02]  /*7d10*/  LDS R6, [R11+0xc] ;  /* 0x00000c000b067984 */ /* 0x000ee40000000800 */
[----:B01----:R-:W0:Y:S02]  /*7d20*/  LDC.64 R2, c[0x0][0x3a0] ;  /* 0x0000e800ff027b82 */ /* 0x003e240000000a00 */
[----:B------:R-:W1:Y:S04]  /*7d30*/  LDS R29, [R9+0x10] ;  /* 0x00001000091d7984 */ /* 0x000e680000000800 */
[----:B------:R-:W4:Y:S01]  /*7d40*/  LDS R31, [R9+0x8] ;  /* 0x00000800091f7984 */ /* 0x000f220000000800 */
[----:B--2---:R-:W-:-:S06]  /*7d50*/  ULEA UR7, UR8, UR7, 0x18 ;  /* 0x0000000708077291 */ /* 0x004fcc000f8ec0ff */
[----:B------:R-:W-:Y:S01]  /*7d60*/  LEA R27, R8, UR7, 0x2 ;  /* 0x00000007081b7c11 */ /* 0x000fe2000f8e10ff */
[----:B0-----:R-:W0:Y:S05]  /*7d70*/  MUFU.RCP R22, R3 ;  /* 0x0000000300167308 */ /* 0x001e2a0000001000 */
        /* <DEDUP_REMOVED lines=15> */
.L_x_1190:
[----:B------:R-:W-:Y:S05]  /*7e70*/  BSYNC.RECONVERGENT B4 ;  /* 0x0000000000047941 */ /* 0x000fea0003800200 */
.L_x_1189:
[----:B------:R2:W-:Y:S02]  /*7e80*/  STG.E desc[UR10][R24.64+0xc], R2 ;  /* 0x00000c0218007986 */ /* 0x0005e4000c10190a */
.L_x_1188:
[----:B------:R-:W-:Y:S05]  /*7e90*/  BSYNC.RECONVERGENT B3 ;  /* 0x0000000000037941 */ /* 0x000fea0003800200 */
.L_x_1187:
[----:B------:R-:W3:Y:S01]  /*7ea0*/  LDCU UR8, c[0x3][URZ] ;  /* 0x00c00000ff0877ac */ /* 0x000ee20008000800 */
[C---:B------:R-:W-:Y:S01]  /*7eb0*/  VIADD R6, R17.reuse, 0x3 ;  /* 0x0000000311067836 */ /* 0x040fe20000000000 */
[----:B------:R-:W-:Y:S01]  /*7ec0*/  ISETP.LT.OR P6, PT, R17, -0x2, !P6 ;  /* 0xfffffffe1100780c */ /* 0x000fe200077c1670 */
[----:B------:R-:W-:Y:S01]  /*7ed0*/  BSSY.RECONVERGENT B3, `(.L_x_1191) ;  /* 0x0000027000037945 */ /* 0x000fe20003800200 */
[----:B------:R-:W4:Y:S01]  /*7ee0*/  LDCU UR7, c[0x3][0x10] ;  /* 0x00c00200ff0777ac */ /* 0x000f220008000800 */
[----:B------:R-:W-:Y:S01]  /*7ef0*/  IMAD.IADD R8, R15, 0x1, R8 ;  /* 0x000000010f087824 */ /* 0x000fe200078e0208 */
[----:B---3--:R-:W-:Y:S02]  /*7f00*/  ISETP.GT.OR P6, PT, R6, UR8, P6 ;  /* 0x0000000806007c0c */ /* 0x008fe4000b7c4670 */
[----:B----4-:R-:W-:-:S04]  /*7f10*/  IADD3 R4, PT, PT, R13, UR7, R4 ;  /* 0x000000070d047c10 */ /* 0x010fc8000fffe004 */
[----:B------:R-:W-:-:S07]  /*7f20*/  LEA R4, R4, UR4, 0x2 ;  /* 0x0000000404047c11 */ /* 0x000fce000f8e10ff */
[----:B------:R-:W-:Y:S05]  /*7f30*/  @P6 BRA `(.L_x_1192) ;  /* 0x0000000000806947 */ /* 0x000fea0003800000 */
[----:B------:R-:W3:Y:S01]  /*7f40*/  S2UR UR8, SR_CgaCtaId ;  /* 0x00000000000879c3 */ /* 0x000ee20000008800 */
[----:B------:R-:W-:Y:S01]  /*7f50*/  UMOV UR7, 0x400 ;  /* 0x0000040000077882 */ /* 0x000fe20000000000 */
[----:B------:R-:W-:Y:S01]  /*7f60*/  LDS R22, [R4] ;  /* 0x0000000004167984 */ /* 0x000fe20000000800 */
[----:B------:R-:W-:Y:S03]  /*7f70*/  BSSY.RECONVERGENT B4, `(.L_x_1193) ;  /* 0x0000018000047945 */ /* 0x000fe60003800200 */
[----:B------:R-:W4:Y:S02]  /*7f80*/  LDS R23, [R9] ;  /* 0x0000000009177984 */ /* 0x000f240000000800 */
[----:B012---:R-:W0:Y:S02]  /*7f90*/  LDC.64 R2, c[0x0][0x3a0] ;  /* 0x0000e800ff027b82 */ /* 0x007e240000000a00 */
[----:B------:R-:W1:Y:S04]  /*7fa0*/  LDS R25, [R11+0x4] ;  /* 0x000004000b197984 */ /* 0x000e680000000800 */
[----:B------:R-:W2:Y:S01]  /*7fb0*/  LDS R27, [R11+-0x4] ;  /* 0xfffffc000b1b7984 */ /* 0x000ea20000000800 */
[----:B---3--:R-:W-:-:S06]  /*7fc0*/  ULEA UR7, UR8, UR7, 0x18 ;  /* 0x0000000708077291 */ /* 0x008fcc000f8ec0ff */
[----:B------:R-:W-:Y:S01]  /*7fd0*/  LEA R13, R8, UR7, 0x2 ;  /* 0x00000007080d7c11 */ /* 0x000fe2000f8e10ff */
[----:B0-----:R-:W0:Y:S05]  /*7fe0*/  MUFU.RCP R24, R3 ;  /* 0x0000000300187308 */ /* 0x001e2a0000001000 */
[----:B------:R-:W3:Y:S01]  /*7ff0*/  LDS R13, [R13] ;  /* 0x000000000d0d7984 */ /* 0x000ee20000000800 */
[----:B----4-:R-:W-:Y:S01]  /*8000*/  FADD R22, R22, R23 ;  /* 0x0000001716167221 */ /* 0x010fe20000000000 */
[----:B0-----:R-:W-:-:S03]  /*8010*/  FFMA R23, R24, -R3, 1 ;  /* 0x3f80000018177423 */ /* 0x001fc60000000803 */
[----:B-1----:R-:W-:-:S04]  /*8020*/  FADD R22, R22, R25 ;  /* 0x0000001916167221 */ /* 0x002fc80000000000 */
[----:B--2---:R-:W-:-:S04]  /*8030*/  FADD R22, R22, R27 ;  /* 0x0000001b16167221 */ /* 0x004fc80000000000 */
[----:B---3--:R-:W-:Y:S01]  /*8040*/  FFMA R22, R22, R2, R13 ;  /* 0x0000000216167223 */ /* 0x008fe2000000000d */
        /* <DEDUP_REMOVED lines=10> */
.L_x_1194:
[----:B------:R-:W-:Y:S05]  /*80f0*/  BSYNC.RECONVERGENT B4 ;  /* 0x0000000000047941 */ /* 0x000fea0003800200 */
.L_x_1193:
[----:B------:R-:W0:Y:S01]  /*8100*/  LDC.64 R2, c[0x0][0x398] ;  /* 0x0000e600ff027b82 */ /* 0x000e220000000a00 */
[----:B------:R-:W-:-:S04]  /*8110*/  VIADD R13, R12, UR12 ;  /* 0x0000000c0c0d7c36 */ /* 0x000fc80008000000 */
[----:B0-----:R-:W-:-:S05]  /*8120*/  IMAD.WIDE R2, R13, 0x4, R2 ;  /* 0x000000040d027825 */ /* 0x001fca00078e0202 */
[----:B------:R3:W-:Y:S02]  /*8130*/  STG.E desc[UR10][R2.64], R23 ;  /* 0x0000001702007986 */ /* 0x0007e4000c10190a */
.L_x_1192:
[----:B------:R-:W-:Y:S05]  /*8140*/  BSYNC.RECONVERGENT B3 ;  /* 0x0000000000037941 */ /* 0x000fea0003800200 */
.L_x_1191:
[----:B------:R-:W4:Y:S01]  /*8150*/  LDCU UR7, c[0x3][URZ] ;  /* 0x00c00000ff0777ac */ /* 0x000f220008000800 */
[----:B------:R-:W-:Y:S01]  /*8160*/  ISETP.GE.AND P0, PT, R17, -0x2, PT ;  /* 0xfffffffe1100780c */ /* 0x000fe20003f06270 */
[----:B------:R-:W-:Y:S01]  /*8170*/  VIADD R20, R20, UR12 ;  /* 0x0000000c14147c36 */ /* 0x000fe20008000000 */
[----:B------:R-:W-:Y:S01]  /*8180*/  BSSY.RECONVERGENT B3, `(.L_x_1195) ;  /* 0x0000026000037945 */ /* 0x000fe20003800200 */
[----:B------:R-:W5:Y:S01]  /*8190*/  LDCU.64 UR14, c[0x0][0x398] ;  /* 0x00007300ff0e77ac */ /* 0x000f620008000a00 */
[C---:B------:R-:W-:Y:S02]  /*81a0*/  ISETP.LT.OR P0, PT, R14.reuse, RZ, !P0 ;  /* 0x000000ff0e00720c */ /* 0x040fe40004701670 */
[----:B0123--:R-:W-:-:S04]  /*81b0*/  IADD3 R2, P1, PT, R14, R20, RZ ;  /* 0x000000140e027210 */ /* 0x00ffc80007f3e0ff */
[----:B------:R-:W-:Y:S02]  /*81c0*/  LEA.HI.X.SX32 R7, R20, R7, 0x1, P1 ;  /* 0x0000000714077211 */ /* 0x000fe400008f0eff */
[----:B----4-:R-:W-:-:S04]  /*81d0*/  ISETP.GE.OR P0, PT, R14, UR7, P0 ;  /* 0x000000070e007c0c */ /* 0x010fc80008706670 */
[----:B------:R-:W-:Y:S02]  /*81e0*/  ISETP.GT.OR P0, PT, R6, UR7, P0 ;  /* 0x0000000706007c0c */ /* 0x000fe40008704670 */
[----:B-----5:R-:W-:-:S04]  /*81f0*/  LEA R12, P1, R2, UR14, 0x2 ;  /* 0x0000000e020c7c11 */ /* 0x020fc8000f8210ff */
        /* <DEDUP_REMOVED lines=28> */
.L_x_1198:
[----:B------:R-:W-:Y:S05]  /*83c0*/  BSYNC.RECONVERGENT B4 ;  /* 0x0000000000047941 */ /* 0x000fea0003800200 */
.L_x_1197:
[----:B------:R0:W-:Y:S02]  /*83d0*/  STG.E desc[UR10][R12.64+0x4], R2 ;  /* 0x000004020c007986 */ /* 0x0001e4000c10190a */
.L_x_1196:
[----:B------:R-:W-:Y:S05]  /*83e0*/  BSYNC.RECONVERGENT B3 ;  /* 0x0000000000037941 */ /* 0x000fea0003800200 */
.L_x_1195:
        /* <DEDUP_REMOVED lines=31> */
.L_x_1202:
[----:B------:R-:W-:Y:S05]  /*85e0*/  BSYNC.RECONVERGENT B4 ;  /* 0x0000000000047941 */ /* 0x000fea0003800200 */
.L_x_1201:
[----:B------:R1:W-:Y:S02]  /*85f0*/  STG.E desc[UR10][R12.64+0x8], R2 ;  /* 0x000008020c007986 */ /* 0x0003e4000c10190a */
.L_x_1200:
[----:B------:R-:W-:Y:S05]  /*8600*/  BSYNC.RECONVERGENT B3 ;  /* 0x0000000000037941 */ /* 0x000fea0003800200 */
.L_x_1199:
[----:B------:R-:W2:Y:S01]  /*8610*/  LDCU UR7, c[0x3][URZ] ;  /* 0x00c00000ff0777ac */ /* 0x000ea20008000800 */
[----:B------:R-:W-:-:S04]  /*8620*/  ISETP.LT.OR P5, PT, R17, -0x2, !P5 ;  /* 0xfffffffe1100780c */ /* 0x000fc80006fa1670 */
[----:B--2---:R-:W-:-:S13]  /*8630*/  ISETP.GT.OR P5, PT, R6, UR7, P5 ;  /* 0x0000000706007c0c */ /* 0x004fda000afa4670 */
[----:B------:R-:W-:Y:S05]  /*8640*/  @P5 BRA `(.L_x_1142) ;  /* 0x00000000006c5947 */ /* 0x000fea0003800000 */
[----:B------:R-:W2:Y:S01]  /*8650*/  S2UR UR8, SR_CgaCtaId ;  /* 0x00000000000879c3 */ /* 0x000ea20000008800 */
[----:B------:R-:W-:Y:S01]  /*8660*/  UMOV UR7, 0x400 ;  /* 0x0000040000077882 */ /* 0x000fe20000000000 */
[----:B------:R-:W-:Y:S01]  /*8670*/  LDS R4, [R4+0xc] ;  /* 0x00000c0004047984 */ /* 0x000fe20000000800 */
[----:B------:R-:W-:Y:S03]  /*8680*/  BSSY.RECONVERGENT B3, `(.L_x_1203) ;  /* 0x0000016000037945 */ /* 0x000fe60003800200 */
[----:B------:R-:W0:Y:S02]  /*8690*/  LDS R9, [R9+0xc] ;  /* 0x00000c0009097984 */ /* 0x000e240000000800 */
[----:B------:R-:W3:Y:S02]  /*86a0*/  LDC.64 R24, c[0x0][0x3a0] ;  /* 0x0000e800ff187b82 */ /* 0x000ee40000000a00 */
[----:B------:R-:W4:Y:S04]  /*86b0*/  LDS R7, [R11+0x10] ;  /* 0x000010000b077984 */ /* 0x000f280000000800 */
[----:B------:R-:W5:Y:S01]  /*86c0*/  LDS R23, [R11+0x8] ;  /* 0x000008000b177984 */ /* 0x000f620000000800 */
[----:B--2---:R-:W-:-:S06]  /*86d0*/  ULEA UR7, UR8, UR7, 0x18 ;  /* 0x0000000708077291 */ /* 0x004fcc000f8ec0ff */
[----:B------:R-:W-:Y:S01]  /*86e0*/  LEA R8, R8, UR7, 0x2 ;  /* 0x0000000708087c11 */ /* 0x000fe2000f8e10ff */
[----:B---3--:R-:W2:Y:S04]  /*86f0*/  MUFU.RCP R6, R25 ;  /* 0x0000001900067308 */ /* 0x008ea80000001000 */
[----:B------:R-:W3:Y:S01]  /*8700*/  LDS R3, [R8+0xc] ;  /* 0x00000c0008037984 */ /* 0x000ee20000000800 */
[----:B01----:R-:W-:-:S04]  /*8710*/  FADD R2, R4, R9 ;  /* 0x0000000904027221 */ /* 0x003fc80000000000 */
[----:B----4-:R-:W-:Y:S01]  /*8720*/  FADD R2, R2, R7 ;  /* 0x0000000702027221 */ /* 0x010fe20000000000 */
[----:B--2---:R-:W-:-:S03]  /*8730*/  FFMA R7, R6, -R25, 1 ;  /* 0x3f80000006077423 */ /* 0x004fc60000000819 */
[----:B-----5:R-:W-:-:S04]  /*8740*/  FADD R2, R2, R23 ;  /* 0x0000001702027221 */ /* 0x020fc80000000000 */
[----:B---3--:R-:W-:Y:S01]  /*8750*/  FFMA R3, R2, R24, R3 ;  /* 0x0000001802037223 */ /* 0x008fe20000000003 */
[----:B------:R-:W-:-:S03]  /*8760*/  FFMA R2, R6, R7, R6 ;  /* 0x0000000706027223 */ /* 0x000fc60000000006 */
[----:B------:R-:W0:Y:S01]  /*8770*/  FCHK P0, R3, R25 ;  /* 0x0000001903007302 */ /* 0x000e220000000000 */
[----:B------:R-:W-:-:S04]  /*8780*/  FFMA R4, R2, R3, RZ ;  /* 0x0000000302047223 */ /* 0x000fc800000000ff */
[----:B------:R-:W-:-:S04]  /*8790*/  FFMA R7, R4, -R25, R3 ;  /* 0x8000001904077223 */ /* 0x000fc80000000003 */
[----:B------:R-:W-:Y:S01]  /*87a0*/  FFMA R2, R2, R7, R4 ;  /* 0x0000000702027223 */ /* 0x000fe20000000004 */
[----:B0-----:R-:W-:Y:S06]  /*87b0*/  @!P0 BRA `(.L_x_1204) ;  /* 0x0000000000088947 */ /* 0x001fec0003800000 */
[----:B------:R-:W-:-:S07]  /*87c0*/  MOV R40, 0x87e0 ;  /* 0x000087e000287802 */ /* 0x000fce0000000f00 */
[----:B------:R-:W-:Y:S05]  /*87d0*/  CALL.REL.NOINC `($__internal_3_$__cuda_sm3x_div_rn_noftz_f32_slowpath) ;  /* 0x000000a4005c7944 */ /* 0x000fea0003c00000 */
.L_x_1204:
[----:B------:R-:W-:Y:S05]  /*87e0*/  BSYNC.RECONVERGENT B3 ;  /* 0x0000000000037941 */ /* 0x000fea0003800200 */
.L_x_1203:
[----:B------:R4:W-:Y:S02]  /*87f0*/  STG.E desc[UR10][R12.64+0xc], R2 ;  /* 0x00000c020c007986 */ /* 0x0009e4000c10190a */
.L_x_1142:
[----:B------:R-:W-:Y:S05]  /*8800*/  BSYNC.RECONVERGENT B2 ;  /* 0x0000000000027941 */ /* 0x000fea0003800200 */
.L_x_1141:
[----:B------:R-:W-:Y:S01]  /*8810*/  IADD3 R9, PT, PT, R17, 0x4, RZ ;  /* 0x0000000411097810 */ /* 0x000fe20007ffe0ff */
[----:B01--4-:R-:W-:Y:S01]  /*8820*/  IMAD.U32 R2, RZ, RZ, UR9 ;  /* 0x00000009ff027e24 */ /* 0x013fe2000f8e00ff */
[----:B------:R-:W0:Y:S01]  /*8830*/  LDCU UR16, c[0x3][URZ] ;  /* 0x00c00000ff1077ac */ /* 0x000e220008000800 */
[----:B------:R-:W-:Y:S01]  /*8840*/  BSSY.RECONVERGENT B5, `(.L_x_1205) ;  /* 0x0000146000057945 */ /* 0x000fe20003800200 */
[----:B------:R-:W-:Y:S01]  /*8850*/  ISETP.GE.AND P0, PT, R9, UR12, PT ;  /* 0x0000000c09007c0c */ /* 0x000fe2000bf06270 */
[----:B------:R-:W1:Y:S03]  /*8860*/  LDCU UR13, c[0x3][0x10] ;  /* 0x00c00200ff0d77ac */ /* 0x000e660008000800 */
[----:B------:R-:W-:Y:S01]  /*8870*/  ISETP.LT.OR P0, PT, R2, 0x5, P0 ;  /* 0x000000050200780c */ /* 0x000fe20000701670 */
[----:B------:R-:W4:-:S12]  /*8880*/  LDCU.64 UR14, c[0x0][0x398] ;  /* 0x00007300ff0e77ac */ /* 0x000f180008000a00 */
[----:B0-----:R-:W-:Y:S05]  /*8890*/  @P0 BRA `(.L_x_1206) ;  /* 0x0000001400000947 */ /* 0x001fea0003800000 */
[----:B------:R-:W3:Y:S01]  /*88a0*/  LDCU UR7, c[0x3][URZ] ;  /* 0x00c00000ff0777ac */ /* 0x000ee20008000800 */
[----:B------:R-:W0:Y:S01]  /*88b0*/  LDC R6, c[0x3][0x10] ;  /* 0x00c00400ff067b82 */ /* 0x000e220000000800 */
[C---:B------:R-:W-:Y:S01]  /*88c0*/  VIADD R3, R21.reuse, 0xfffffffc ;  /* 0xfffffffc15037836 */ /* 0x040fe20000000000 */
[----:B--2---:R-:W-:Y:S01]  /*88d0*/  IADD3 R13, PT, PT, R14, 0x4, RZ ;  /* 0x000000040e0d7810 */ /* 0x004fe20007ffe0ff */
[----:B------:R-:W-:Y:S01]  /*88e0*/  VIADD R2, R21, 0x3 ;  /* 0x0000000315027836 */ /* 0x000fe20000000000 */
[----:B------:R-:W-:Y:S01]  /*88f0*/  SHF.R.S32.HI R8, RZ, 0x1f, R14 ;  /* 0x0000001fff087819 */ /* 0x000fe2000001140e */
[----:B------:R-:W-:Y:S01]  /*8900*/  IMAD R10, R5, R10, RZ ;  /* 0x0000000a050a7224 */ /* 0x000fe200078e02ff */
[----:B------:R-:W-:Y:S01]  /*8910*/  ISETP.GE.AND P4, PT, R13, UR12, PT ;  /* 0x0000000c0d007c0c */ /* 0x000fe2000bf86270 */
[----:B------:R-:W-:Y:S02]  /*8920*/  IMAD R2, R5, R2, RZ ;  /* 0x0000000205027224 */ /* 0x000fe400078e02ff */
[----:B------:R-:W-:Y:S01]  /*8930*/  VIADD R11, R18, 0x3 ;  /* 0x00000003120b7836 */ /* 0x000fe20000000000 */
[----:B------:R-:W-:Y:S01]  /*8940*/  ISETP.GT.AND P4, PT, R15, 0x4, !P4 ;  /* 0x000000040f00780c */ /* 0x000fe20006784270 */
[----:B------:R-:W-:-:S02]  /*8950*/  IMAD.MOV.U32 R7, RZ, RZ, 0x4 ;  /* 0x00000004ff077424 */ /* 0x000fc400078e00ff */
[----:B------:R-:W-:Y:S01]  /*8960*/  IMAD R11, R11, R2, RZ ;  /* 0x000000020b0b7224 */ /* 0x000fe200078e02ff */
[----:B---3--:R-:W-:-:S04]  /*8970*/  IADD3 R12, PT, PT, -R14, UR7, RZ ;  /* 0x000000070e0c7c10 */ /* 0x008fc8000fffe1ff */
[----:B------:R-:W-:Y:S01]  /*8980*/  VIADDMNMX.U32 R12, R12, 0xfffffffd, R3, PT ;  /* 0xfffffffd0c0c7846 */ /* 0x000fe20003800003 */
[----:B0-----:R-:W-:-:S04]  /*8990*/  IMAD R6, R6, 0x2, R15 ;  /* 0x0000000206067824 */ /* 0x001fc800078e020f */
[----:B------:R-:W-:-:S05]  /*89a0*/  VIADD R5, R12, 0x1 ;  /* 0x000000010c057836 */ /* 0x000fca0000000000 */
[C---:B------:R-:W-:Y:S02]  /*89b0*/  LOP3.LUT R4, R5.reuse, 0xfffffffc, RZ, 0xc0, !PT ;  /* 0xfffffffc05047812 */ /* 0x040fe400078ec0ff */
[----:B------:R-:W-:-:S03]  /*89c0*/  LOP3.LUT R5, R5, 0x3, RZ, 0xc0, !PT ;  /* 0x0000000305057812 */ /* 0x000fc600078ec0ff */
[----:B------:R-:W-:-:S07]  /*89d0*/  IMAD.MOV R4, RZ, RZ, -R4 ;  /* 0x000000ffff047224 */ /* 0x000fce00078e0a04 */
.L_x_1239:
[----:B------:R-:W-:Y:S04]  /*89e0*/  BSSY.RECONVERGENT B4, `(.L_x_1207) ;  /* 0x0000126000047945 */ /* 0x000fe80003800200 */
[----:B0-2---:R-:W-:Y:S05]  /*89f0*/  @!P4 BRA `(.L_x_1208) ;  /* 0x000000100090c947 */ /* 0x005fea0003800000 */
[----:B------:R-:W0:Y:S01]  /*8a00*/  LDCU UR7, c[0x3][0x10] ;  /* 0x00c00200ff0777ac */ /* 0x000e220008000800 */
[----:B------:R-:W-:Y:S01]  /*8a10*/  ISETP.GE.U32.AND P0, PT, R12, 0x3, PT ;  /* 0x000000030c00780c */ /* 0x000fe20003f06070 */
[----:B------:R-:W-:Y:S01]  /*8a20*/  BSSY.RECONVERGENT B3, `(.L_x_1209) ;  /* 0x00000a8000037945 */ /* 0x000fe20003800200 */
[----:B------:R-:W-:Y:S02]  /*8a30*/  IMAD R23, R9, UR12, RZ ;  /* 0x0000000c09177c24 */ /* 0x000fe4000f8e02ff */
[----:B------:R-:W-:Y:S02]  /*8a40*/  IMAD R20, R15, R7, R10 ;  /* 0x000000070f147224 */ /* 0x000fe400078e020a */
[----:B------:R-:W-:Y:S02]  /*8a50*/  IMAD.MOV.U32 R25, RZ, RZ, 0x4 ;  /* 0x00000004ff197424 */ /* 0x000fe400078e00ff */
[----:B------:R-:W-:Y:S01]  /*8a60*/  IMAD.MOV.U32 R36, RZ, RZ, R13 ;  /* 0x000000ffff247224 */ /* 0x000fe200078e000d */
[----:B0-----:R-:W-:-:S05]  /*8a70*/  IADD3 R3, PT, PT, R7, UR7, RZ ;  /* 0x0000000707037c10 */ /* 0x001fca000fffe0ff */
[C---:B------:R-:W-:Y:S02]  /*8a80*/  IMAD R22, R6.reuse, R3, R6 ;  /* 0x0000000306167224 */ /* 0x040fe400078e0206 */
[----:B------:R-:W-:Y:S02]  /*8a90*/  VIADD R24, R3, 0xffffffff ;  /* 0xffffffff03187836 */ /* 0x000fe40000000000 */
[----:B------:R-:W-:Y:S02]  /*8aa0*/  IMAD.IADD R22, R11, 0x1, R22 ;  /* 0x000000010b167824 */ /* 0x000fe400078e0216 */
[----:B------:R-:W-:Y:S01]  /*8ab0*/  IMAD R24, R6, R24, R11 ;  /* 0x0000001806187224 */ /* 0x000fe200078e020b */
[----:B------:R-:W-:Y:S06]  /*8ac0*/  @!P0 BRA `(.L_x_1210) ;  /* 0x0000000800748947 */ /* 0x000fec0003800000 */
[----:B------:R-:W-:Y:S01]  /*8ad0*/  HFMA2 R29, -RZ, RZ, 0, 2.384185791015625e-07 ;  /* 0x00000004ff1d7431 */ /* 0x000fe200000001ff */
[----:B------:R-:W-:Y:S01]  /*8ae0*/  BSSY.RECONVERGENT B2, `(.L_x_1211) ;  /* 0x000009a000027945 */ /* 0x000fe20003800200 */
[----:B------:R-:W-:Y:S01]  /*8af0*/  SHF.R.S32.HI R25, RZ, 0x1f, R23 ;  /* 0x0000001fff197819 */ /* 0x000fe20000011417 */
[----:B------:R-:W-:Y:S02]  /*8b00*/  IMAD.MOV.U32 R28, RZ, RZ, RZ ;  /* 0x000000ffff1c7224 */ /* 0x000fe400078e00ff */
[----:B------:R-:W-:Y:S02]  /*8b10*/  IMAD.MOV.U32 R30, RZ, RZ, R4 ;  /* 0x000000ffff1e7224 */ /* 0x000fe400078e0004 */
[----:B------:R-:W-:-:S07]  /*8b20*/  IMAD.MOV.U32 R36, RZ, RZ, R13 ;  /* 0x000000ffff247224 */ /* 0x000fce00078e000d */
.L_x_1228:
[----:B0-----:R-:W0:Y:S01]  /*8b30*/  S2UR UR8, SR_CgaCtaId ;  /* 0x00000000000879c3 */ /* 0x001e220000008800 */
[----:B------:R-:W-:Y:S01]  /*8b40*/  VIMNMX R2, PT, PT, R36, R9, !PT ;  /* 0x0000000924027248 */ /* 0x000fe20007fe0100 */
[----:B------:R-:W-:Y:S01]  /*8b50*/  UMOV UR7, 0x400 ;  /* 0x0000040000077882 */ /* 0x000fe20000000000 */
[----:B-1----:R-:W-:Y:S01]  /*8b60*/  IADD3 R3, PT, PT, R29, UR13, RZ ;  /* 0x0000000d1d037c10 */ /* 0x002fe2000fffe0ff */
[----:B------:R-:W-:Y:S01]  /*8b70*/  IMAD.IADD R31, R20, 0x1, R29 ;  /* 0x00000001141f7824 */ /* 0x000fe200078e021d */
[----:B------:R-:W-:Y:S01]  /*8b80*/  ISETP.GT.AND P0, PT, R2, UR16, PT ;  /* 0x0000001002007c0c */ /* 0x000fe2000bf04270 */
[----:B------:R-:W-:Y:S01]  /*8b90*/  VIADD R30, R30, 0x4 ;  /* 0x000000041e1e7836 */ /* 0x000fe20000000000 */
[----:B------:R-:W-:Y:S01]  /*8ba0*/  BSSY.RECONVERGENT B6, `(.L_x_1212) ;  /* 0x0000027000067945 */ /* 0x000fe20003800200 */
[--C-:B------:R-:W-:Y:S01]  /*8bb0*/  IMAD.IADD R33, R24, 0x1, R3.reuse ;  /* 0x0000000118217824 */ /* 0x100fe200078e0203 */
[----:B------:R-:W-:Y:S01]  /*8bc0*/  ISETP.LT.OR P0, PT, R36, 0x1, P0 ;  /* 0x000000012400780c */ /* 0x000fe20000701670 */
[----:B------:R-:W-:Y:S01]  /*8bd0*/  IMAD.IADD R32, R22, 0x1, R3 ;  /* 0x0000000116207824 */ /* 0x000fe200078e0203 */
[----:B------:R-:W-:-:S02]  /*8be0*/  ISETP.NE.AND P5, PT, R30, RZ, PT ;  /* 0x000000ff1e00720c */ /* 0x000fc40003fa5270 */
[----:B------:R-:W-:Y:S02]  /*8bf0*/  LEA R33, R33, UR4, 0x2 ;  /* 0x0000000421217c11 */ /* 0x000fe4000f8e10ff */
[----:B------:R-:W-:-:S03]  /*8c00*/  LEA R32, R32, UR4, 0x2 ;  /* 0x0000000420207c11 */ /* 0x000fc6000f8e10ff */
[----:B------:R-:W-:Y:S01]  /*8c10*/  IMAD R34, R6, 0x4, R33 ;  /* 0x0000000406227824 */ /* 0x000fe200078e0221 */
[----:B0-----:R-:W-:-:S06]  /*8c20*/  ULEA UR7, UR8, UR7, 0x18 ;  /* 0x0000000708077291 */ /* 0x001fcc000f8ec0ff */
[----:B------:R-:W-:Y:S01]  /*8c30*/  LEA R31, R31, UR7, 0x2 ;  /* 0x000000071f1f7c11 */ /* 0x000fe2000f8e10ff */
[----:B------:R-:W-:Y:S06]  /*8c40*/  @P0 BRA `(.L_x_1213) ;  /* 0x0000000000700947 */ /* 0x000fec0003800000 */
[----:B------:R-:W-:Y:S01]  /*8c50*/  LDS R26, [R32] ;  /* 0x00000000201a7984 */ /* 0x000fe20000000800 */
[----:B------:R-:W0:Y:S01]  /*8c60*/  LDC.64 R2, c[0x0][0x3a0] ;  /* 0x0000e800ff027b82 */ /* 0x000e220000000a00 */
[----:B------:R-:W-:Y:S02]  /*8c70*/  BSSY.RECONVERGENT B7, `(.L_x_1214) ;  /* 0x0000015000077945 */ /* 0x000fe40003800200 */
[----:B------:R-:W1:Y:S04]  /*8c80*/  LDS R35, [R33] ;  /* 0x0000000021237984 */ /* 0x000e680000000800 */
[----:B------:R-:W2:Y:S04]  /*8c90*/  LDS R37, [R34+0x4] ;  /* 0x0000040022257984 */ /* 0x000ea80000000800 */
[----:B------:R-:W3:Y:S04]  /*8ca0*/  LDS R39, [R34+-0x4] ;  /* 0xfffffc0022277984 */ /* 0x000ee80000000800 */
[----:B------:R-:W5:Y:S01]  /*8cb0*/  LDS R27, [R31] ;  /* 0x000000001f1b7984 */ /* 0x000f620000000800 */
[----:B0-----:R-:W0:Y:S01]  /*8cc0*/  MUFU.RCP R38, R3 ;  /* 0x0000000300267308 */ /* 0x001e220000001000 */
[----:B-1----:R-:W-:-:S04]  /*8cd0*/  FADD R26, R26, R35 ;  /* 0x000000231a1a7221 */ /* 0x002fc80000000000 */
[----:B--2---:R-:W-:Y:S01]  /*8ce0*/  FADD R26, R26, R37 ;  /* 0x000000251a1a7221 */ /* 0x004fe20000000000 */
[----:B0-----:R-:W-:-:S03]  /*8cf0*/  FFMA R37, R38, -R3, 1 ;  /* 0x3f80000026257423 */ /* 0x001fc60000000803 */
[----:B---3--:R-:W-:-:S04]  /*8d00*/  FADD R26, R26, R39 ;  /* 0x000000271a1a7221 */ /* 0x008fc80000000000 */
[----:B-----5:R-:W-:Y:S01]  /*8d10*/  FFMA R35, R26, R2, R27 ;  /* 0x000000021a237223 */ /* 0x020fe2000000001b */
        /* <DEDUP_REMOVED lines=8> */
[----:B----4-:R-:W-:Y:S05]  /*8da0*/  CALL.REL.NOINC `($__internal_3_$__cuda_sm3x_div_rn_noftz_f32_slowpath) ;  /* 0x0000009c00e87944 */ /* 0x010fea0003c00000 */
[----:B------:R-:W-:-:S07]  /*8db0*/  IMAD.MOV.U32 R27, RZ, RZ, R2 ;  /* 0x000000ffff1b7224 */ /* 0x000fce00078e0002 */
.L_x_1215:
[----:B----4-:R-:W-:Y:S05]  /*8dc0*/  BSYNC.RECONVERGENT B7 ;  /* 0x0000000000077941 */ /* 0x010fea0003800200 */
.L_x_1214:
[----:B------:R-:W0:Y:S01]  /*8dd0*/  LDC.64 R2, c[0x0][0x398] ;  /* 0x0000e600ff027b82 */ /* 0x000e220000000a00 */
[----:B------:R-:W-:-:S04]  /*8de0*/  IMAD.IADD R35, R23, 0x1, R36 ;  /* 0x0000000117237824 */ /* 0x000fc800078e0224 */
[----:B0-----:R-:W-:-:S05]  /*8df0*/  IMAD.WIDE R2, R35, 0x4, R2 ;  /* 0x0000000423027825 */ /* 0x001fca00078e0202 */
[----:B------:R0:W-:Y:S02]  /*8e00*/  STG.E desc[UR10][R2.64], R27 ;  /* 0x0000001b02007986 */ /* 0x0001e4000c10190a */
.L_x_1213:
[----:B----4-:R-:W-:Y:S05]  /*8e10*/  BSYNC.RECONVERGENT B6 ;  /* 0x0000000000067941 */ /* 0x010fea0003800200 */
.L_x_1212:
[--C-:B------:R-:W-:Y:S01]  /*8e20*/  IMAD.IADD R36, R14, 0x1, R29.reuse ;  /* 0x000000010e247824 */ /* 0x100fe200078e021d */
[----:B0-----:R-:W-:Y:S01]  /*8e30*/  SHF.R.S32.HI R2, RZ, 0x1f, R29 ;  /* 0x0000001fff027819 */ /* 0x001fe2000001141d */
[----:B------:R-:W-:Y:S01]  /*8e40*/  BSSY.RECONVERGENT B6, `(.L_x_1216) ;  /* 0x0000022000067945 */ /* 0x000fe20003800200 */
[----:B------:R-:W-:Y:S01]  /*8e50*/  IADD3 R3, P1, P2, R23, R29, R14 ;  /* 0x0000001d17037210 */ /* 0x000fe20007a3e00e */
[----:B------:R-:W-:-:S03]  /*8e60*/  VIADD R38, R36, 0x1 ;  /* 0x0000000124267836 */ /* 0x000fc60000000000 */
[----:B------:R-:W-:Y:S02]  /*8e70*/  IADD3.X R2, PT, PT, R25, R2, R8, P1, P2 ;  /* 0x0000000219027210 */ /* 0x000fe40000fe4408 */
[----:B------:R-:W-:-:S04]  /*8e80*/  VIMNMX R26, PT, PT, R38, R9, !PT ;  /* 0x00000009261a7248 */ /* 0x000fc80007fe0100 */
[----:B------:R-:W-:Y:S02]  /*8e90*/  ISETP.GT.AND P0, PT, R26, UR16, PT ;  /* 0x000000101a007c0c */ /* 0x000fe4000bf04270 */
[C---:B------:R-:W-:Y:S02]  /*8ea0*/  LEA R26, P1, R3.reuse, UR14, 0x2 ;  /* 0x0000000e031a7c11 */ /* 0x040fe4000f8210ff */
[----:B------:R-:W-:Y:S02]  /*8eb0*/  ISETP.LT.OR P0, PT, R38, 0x1, P0 ;  /* 0x000000012600780c */ /* 0x000fe40000701670 */
[----:B------:R-:W-:-:S11]  /*8ec0*/  LEA.HI.X R27, R3, UR15, R2, 0x2, P1 ;  /* 0x0000000f031b7c11 */ /* 0x000fd600088f1402 */
[----:B------:R-:W-:Y:S05]  /*8ed0*/  @P0 BRA `(.L_x_1217) ;  /* 0x0000000000600947 */ /* 0x000fea0003800000 */
[----:B------:R-:W-:Y:S01]  /*8ee0*/  LDS R37, [R32+0x4] ;  /* 0x0000040020257984 */ /* 0x000fe20000000800 */
[----:B------:R-:W0:Y:S01]  /*8ef0*/  LDC.64 R2, c[0x0][0x3a0] ;  /* 0x0000e800ff027b82 */ /* 0x000e220000000a00 */
[----:B------:R-:W-:Y:S02]  /*8f00*/  BSSY.RECONVERGENT B7, `(.L_x_1218) ;  /* 0x0000014000077945 */ /* 0x000fe40003800200 */
[----:B------:R-:W1:Y:S04]  /*8f10*/  LDS R40, [R33+0x4] ;  /* 0x0000040021287984 */ /* 0x000e680000000800 */
[----:B------:R-:W2:Y:S04]  /*8f20*/  LDS R42, [R34+0x8] ;  /* 0x00000800222a7984 */ /* 0x000ea80000000800 */
[----:B------:R-:W3:Y:S04]  /*8f30*/  LDS R44, [R34] ;  /* 0x00000000222c7984 */ /* 0x000ee80000000800 */
[----:B------:R-:W4:Y:S01]  /*8f40*/  LDS R35, [R31+0x4] ;  /* 0x000004001f237984 */ /* 0x000f220000000800 */
[----:B0-----:R-:W0:Y:S01]  /*8f50*/  MUFU.RCP R46, R3 ;  /* 0x00000003002e7308 */ /* 0x001e220000001000 */
[----:B-1----:R-:W-:-:S04]  /*8f60*/  FADD R37, R37, R40 ;  /* 0x0000002825257221 */ /* 0x002fc80000000000 */
[----:B--2---:R-:W-:-:S04]  /*8f70*/  FADD R37, R37, R42 ;  /* 0x0000002a25257221 */ /* 0x004fc80000000000 */
[----:B---3--:R-:W-:Y:S01]  /*8f80*/  FADD R44, R37, R44 ;  /* 0x0000002c252c7221 */ /* 0x008fe20000000000 */
[----:B0-----:R-:W-:-:S03]  /*8f90*/  FFMA R37, R46, -R3, 1 ;  /* 0x3f8000002e257423 */ /* 0x001fc60000000803 */
[----:B----4-:R-:W-:Y:S01]  /*8fa0*/  FFMA R44, R44, R2, R35 ;  /* 0x000000022c2c7223 */ /* 0x010fe20000000023 */
        /* <DEDUP_REMOVED lines=9> */
.L_x_1219:
[----:B------:R-:W-:Y:S05]  /*9040*/  BSYNC.RECONVERGENT B7 ;  /* 0x0000000000077941 */ /* 0x000fea0003800200 */
.L_x_1218:
[----:B------:R0:W-:Y:S02]  /*9050*/  STG.E desc[UR10][R26.64+0x4], R2 ;  /* 0x000004021a007986 */ /* 0x0001e4000c10190a */
.L_x_1217:
[----:B------:R-:W-:Y:S05]  /*9060*/  BSYNC.RECONVERGENT B6 ;  /* 0x0000000000067941 */ /* 0x000fea0003800200 */
.L_x_1216:
[----:B0-----:R-:W-:Y:S01]  /*9070*/  VIADDMNMX R2, R36, 0x2, R9, !PT ;  /* 0x0000000224027846 */ /* 0x001fe20007800109 */
[----:B------:R-:W-:Y:S03]  /*9080*/  BSSY.RECONVERGENT B6, `(.L_x_1220) ;  /* 0x000001c000067945 */ /* 0x000fe60003800200 */
[----:B------:R-:W-:-:S04]  /*9090*/  ISETP.GT.AND P0, PT, R2, UR16, PT ;  /* 0x0000001002007c0c */ /* 0x000fc8000bf04270 */
[----:B------:R-:W-:-:S13]  /*90a0*/  ISETP.GT.U32.OR P0, PT, R38, 0x7ffffffe, P0 ;  /* 0x7ffffffe2600780c */ /* 0x000fda0000704470 */
[----:B------:R-:W-:Y:S05]  /*90b0*/  @P0 BRA `(.L_x_1221) ;  /* 0x0000000000600947 */ /* 0x000fea0003800000 */
[----:B------:R-:W-:Y:S01]  /*90c0*/  LDS R37, [R32+0x8] ;  /* 0x0000080020257984 */ /* 0x000fe20000000800 */
[----:B------:R-:W0:Y:S01]  /*90d0*/  LDC.64 R2, c[0x0][0x3a0] ;  /* 0x0000e800ff027b82 */ /* 0x000e220000000a00 */
[----:B------:R-:W-:Y:S02]  /*90e0*/  BSSY.RECONVERGENT B7, `(.L_x_1222) ;  /* 0x0000014000077945 */ /* 0x000fe40003800200 */
[----:B------:R-:W1:Y:S04]  /*90f0*/  LDS R38, [R33+0x8] ;  /* 0x0000080021267984 */ /* 0x000e680000000800 */
[----:B------:R-:W2:Y:S04]  /*9100*/  LDS R40, [R34+0xc] ;  /* 0x00000c0022287984 */ /* 0x000ea80000000800 */
[----:B------:R-:W3:Y:S04]  /*9110*/  LDS R42, [R34+0x4] ;  /* 0x00000400222a7984 */ /* 0x000ee80000000800 */
        /* <DEDUP_REMOVED lines=16> */
.L_x_1223:
[----:B------:R-:W-:Y:S05]  /*9220*/  BSYNC.RECONVERGENT B7 ;  /* 0x0000000000077941 */ /* 0x000fea0003800200 */
.L_x_1222:
[----:B------:R0:W-:Y:S02]  /*9230*/  STG.E desc[UR10][R26.64+0x8], R2 ;  /* 0x000008021a007986 */ /* 0x0001e4000c10190a */
.L_x_1221:
[----:B------:R-:W-:Y:S05]  /*9240*/  BSYNC.RECONVERGENT B6 ;  /* 0x0000000000067941 */ /* 0x000fea0003800200 */
.L_x_1220:
[----:B0-----:R-:W-:Y:S01]  /*9250*/  VIADD R2, R36, 0x3 ;  /* 0x0000000324027836 */ /* 0x001fe20000000000 */
[----:B------:R-:W-:Y:S04]  /*9260*/  BSSY.RECONVERGENT B6, `(.L_x_1224) ;  /* 0x000001d000067945 */ /* 0x000fe80003800200 */
[----:B------:R-:W-:-:S04]  /*9270*/  VIMNMX R3, PT, PT, R2, R9, !PT ;  /* 0x0000000902037248 */ /* 0x000fc80007fe0100 */
[----:B------:R-:W-:-:S04]  /*9280*/  ISETP.GT.AND P0, PT, R3, UR16, PT ;  /* 0x0000001003007c0c */ /* 0x000fc8000bf04270 */
[----:B------:R-:W-:-:S13]  /*9290*/  ISETP.LT.OR P0, PT, R2, 0x1, P0 ;  /* 0x000000010200780c */ /* 0x000fda0000701670 */
        /* <DEDUP_REMOVED lines=8> */
[----:B0-----:R-:W0:Y:S02]  /*9320*/  MUFU.RCP R42, R3 ;  /* 0x00000003002a7308 */ /* 0x001e240000001000 */
[----:B0-----:R-:W-:Y:S01]  /*9330*/  FFMA R37, R42, -R3, 1 ;  /* 0x3f8000002a257423 */ /* 0x001fe20000000803 */
[----:B-1----:R-:W-:-:S04]  /*9340*/  FADD R35, R32, R33 ;  /* 0x0000002120237221 */ /* 0x002fc80000000000 */
[----:B--2---:R-:W-:-:S04]  /*9350*/  FADD R35, R35, R38 ;  /* 0x0000002623237221 */ /* 0x004fc80000000000 */
[----:B---3--:R-:W-:-:S04]  /*9360*/  FADD R40, R35, R40 ;  /* 0x0000002823287221 */ /* 0x008fc80000000000 */
        /* <DEDUP_REMOVED lines=10> */
.L_x_1227:
[----:B------:R-:W-:Y:S05]  /*9410*/  BSYNC.RECONVERGENT B7 ;  /* 0x0000000000077941 */ /* 0x000fea0003800200 */
.L_x_1226:
[----:B------:R0:W-:Y:S02]  /*9420*/  STG.E desc[UR10][R26.64+0xc], R2 ;  /* 0x00000c021a007986 */ /* 0x0001e4000c10190a */
.L_x_1225:
[----:B------:R-:W-:Y:S05]  /*9430*/  BSYNC.RECONVERGENT B6 ;  /* 0x0000000000067941 */ /* 0x000fea0003800200 */
.L_x_1224:
[----:B------:R-:W-:Y:S01]  /*9440*/  VIADD R29, R29, 0x4 ;  /* 0x000000041d1d7836 */ /* 0x000fe20000000000 */
[----:B------:R-:W-:Y:S01]  /*9450*/  IADD3 R36, PT, PT, R36, 0x4, RZ ;  /* 0x0000000424247810 */ /* 0x000fe20007ffe0ff */
[----:B------:R-:W-:Y:S01]  /*9460*/  VIADD R28, R28, 0x4 ;  /* 0x000000041c1c7836 */ /* 0x000fe20000000000 */
[----:B------:R-:W-:Y:S06]  /*9470*/  @P5 BRA `(.L_x_1228) ;  /* 0xfffffff400ac5947 */ /* 0x000fec000383ffff */
[----:B------:R-:W-:Y:S05]  /*9480*/  BSYNC.RECONVERGENT B2 ;  /* 0x0000000000027941 */ /* 0x000fea0003800200 */
.L_x_1211:
[----:B------:R-:W-:-:S07]  /*9490*/  VIADD R25, R28, 0x4 ;  /* 0x000000041c197836 */ /* 0x000fce0000000000 */
.L_x_1210:
[----:B-1--4-:R-:W-:Y:S05]  /*94a0*/  BSYNC.RECONVERGENT B3 ;  /* 0x0000000000037941 */ /* 0x012fea0003800200 */
.L_x_1209:
[----:B------:R-:W-:-:S13]  /*94b0*/  ISETP.NE.AND P0, PT, R5, RZ, PT ;  /* 0x000000ff0500720c */ /* 0x000fda0003f05270 */
[----:B------:R-:W-:Y:S05]  /*94c0*/  @!P0 BRA `(.L_x_1208) ;  /* 0x0000000400dc8947 */ /* 0x000fea0003800000 */
[----:B------:R-:W1:Y:S01]  /*94d0*/  LDCU UR17, c[0x3][URZ] ;  /* 0x00c00000ff1177ac */ /* 0x000e620008000800 */
[----:B------:R-:W2:Y:S01]  /*94e0*/  S2UR UR8, SR_CgaCtaId ;  /* 0x00000000000879c3 */ /* 0x000ea20000008800 */
[----:B0-----:R-:W-:Y:S01]  /*94f0*/  VIMNMX R2, PT, PT, R36, R9, !PT ;  /* 0x0000000924027248 */ /* 0x001fe20007fe0100 */
[----:B------:R-:W-:Y:S01]  /*9500*/  BSSY.RECONVERGENT B2, `(.L_x_1229) ;  /* 0x000002b000027945 */ /* 0x000fe20003800200 */
[----:B------:R-:W0:Y:S01]  /*9510*/  LDCU UR7, c[0x3][0x10] ;  /* 0x00c00200ff0777ac */ /* 0x000e220008000800 */
[----:B------:R-:W-:Y:S02]  /*9520*/  IADD3 R20, PT, PT, R20, R25, RZ ;  /* 0x0000001914147210 */ /* 0x000fe40007ffe0ff */
[----:B-1----:R-:W-:-:S04]  /*9530*/  ISETP.GT.AND P0, PT, R2, UR17, PT ;  /* 0x0000001102007c0c */ /* 0x002fc8000bf04270 */
[----:B------:R-:W-:Y:S01]  /*9540*/  ISETP.LT.OR P0, PT, R36, 0x1, P0 ;  /* 0x000000012400780c */ /* 0x000fe20000701670 */
[----:B0-----:R-:W-:Y:S01]  /*9550*/  VIADD R3, R25, UR7 ;  /* 0x0000000719037c36 */ /* 0x001fe20008000000 */
[----:B------:R-:W-:Y:S02]  /*9560*/  UMOV UR7, 0x400 ;  /* 0x0000040000077882 */ /* 0x000fe40000000000 */
[----:B--2---:R-:W-:Y:S01]  /*9570*/  ULEA UR7, UR8, UR7, 0x18 ;  /* 0x0000000708077291 */ /* 0x004fe2000f8ec0ff */
[--C-:B------:R-:W-:Y:S02]  /*9580*/  IMAD.IADD R27, R24, 0x1, R3.reuse ;  /* 0x00000001181b7824 */ /* 0x100fe400078e0203 */
[----:B------:R-:W-:-:S03]  /*9590*/  IMAD.IADD R24, R22, 0x1, R3 ;  /* 0x0000000116187824 */ /* 0x000fc600078e0203 */
[----:B------:R-:W-:Y:S02]  /*95a0*/  LEA R27, R27, UR4, 0x2 ;  /* 0x000000041b1b7c11 */ /* 0x000fe4000f8e10ff */
[----:B------:R-:W-:Y:S02]  /*95b0*/  LEA R20, R20, UR7, 0x2 ;  /* 0x0000000714147c11 */ /* 0x000fe4000f8e10ff */
[----:B------:R-:W-:Y:S01]  /*95c0*/  LEA R24, R24, UR4, 0x2 ;  /* 0x0000000418187c11 */ /* 0x000fe2000f8e10ff */
[----:B------:R-:W-:Y:S01]  /*95d0*/  IMAD R26, R6, 0x4, R27 ;  /* 0x00000004061a7824 */ /* 0x000fe200078e021b */
[----:B------:R-:W-:Y:S06]  /*95e0*/  @P0 BRA `(.L_x_1230) ;  /* 0x0000000000700947 */ /* 0x000fec0003800000 */
[----:B------:R-:W-:Y:S01]  /*95f0*/  LDS R22, [R24] ;  /* 0x0000000018167984 */ /* 0x000fe20000000800 */
[----:B------:R-:W0:Y:S01]  /*9600*/  LDC.64 R2, c[0x0][0x3a0] ;  /* 0x0000e800ff027b82 */ /* 0x000e220000000a00 */
[----:B------:R-:W-:Y:S02]  /*9610*/  BSSY.RECONVERGENT B3, `(.L_x_1231) ;  /* 0x0000015000037945 */ /* 0x000fe40003800200 */
[----:B------:R-:W1:Y:S04]  /*9620*/  LDS R31, [R27] ;  /* 0x000000001b1f7984 */ /* 0x000e680000000800 */
[----:B------:R-:W2:Y:S04]  /*9630*/  LDS R33, [R26+0x4] ;  /* 0x000004001a217984 */ /* 0x000ea80000000800 */
[----:B------:R-:W3:Y:S04]  /*9640*/  LDS R35, [R26+-0x4] ;  /* 0xfffffc001a237984 */ /* 0x000ee80000000800 */
[----:B------:R-:W4:Y:S01]  /*9650*/  LDS R29, [R20] ;  /* 0x00000000141d7984 */ /* 0x000f220000000800 */
[----:B0-----:R-:W0:Y:S01]  /*9660*/  MUFU.RCP R28, R3 ;  /* 0x00000003001c7308 */ /* 0x001e220000001000 */
[----:B-1----:R-:W-:-:S04]  /*9670*/  FADD R22, R22, R31 ;  /* 0x0000001f16167221 */ /* 0x002fc80000000000 */
[----:B--2---:R-:W-:Y:S01]  /*9680*/  FADD R22, R22, R33 ;  /* 0x0000002116167221 */ /* 0x004fe20000000000 */
[----:B0-----:R-:W-:-:S03]  /*9690*/  FFMA R33, R28, -R3, 1 ;  /* 0x3f8000001c217423 */ /* 0x001fc60000000803 */
        /* <DEDUP_REMOVED lines=12> */
.L_x_1232:
[----:B------:R-:W-:Y:S05]  /*9760*/  BSYNC.RECONVERGENT B3 ;  /* 0x0000000000037941 */ /* 0x000fea0003800200 */
.L_x_1231:
[----:B------:R-:W0:Y:S01]  /*9770*/  LDC.64 R2, c[0x0][0x398] ;  /* 0x0000e600ff027b82 */ /* 0x000e220000000a00 */
[----:B------:R-:W-:-:S05]  /*9780*/  IADD3 R31, PT, PT, R23, R36, RZ ;  /* 0x00000024171f7210 */ /* 0x000fca0007ffe0ff */
[----:B0-----:R-:W-:-:S05]  /*9790*/  IMAD.WIDE R2, R31, 0x4, R2 ;  /* 0x000000041f027825 */ /* 0x001fca00078e0202 */
[----:B------:R0:W-:Y:S02]  /*97a0*/  STG.E desc[UR10][R2.64], R29 ;  /* 0x0000001d02007986 */ /* 0x0001e4000c10190a */
.L_x_1230:
[----:B------:R-:W-:Y:S05]  /*97b0*/  BSYNC.RECONVERGENT B2 ;  /* 0x0000000000027941 */ /* 0x000fea0003800200 */
.L_x_1229:
[----:B------:R-:W-:-:S13]  /*97c0*/  ISETP.NE.AND P0, PT, R5, 0x1, PT ;  /* 0x000000010500780c */ /* 0x000fda0003f05270 */
[----:B------:R-:W-:Y:S05]  /*97d0*/  @!P0 BRA `(.L_x_1208) ;  /* 0x0000000400188947 */ /* 0x000fea0003800000 */
[----:B------:R-:W1:Y:S01]  /*97e0*/  LDCU UR7, c[0x3][URZ] ;  /* 0x00c00000ff0777ac */ /* 0x000e620008000800 */
[--C-:B------:R-:W-:Y:S01]  /*97f0*/  IMAD.IADD R28, R14, 0x1, R25.reuse ;  /* 0x000000010e1c7824 */ /* 0x100fe200078e0219 */
[----:B0-----:R-:W-:Y:S01]  /*9800*/  SHF.R.S32.HI R3, RZ, 0x1f, R25 ;  /* 0x0000001fff037819 */ /* 0x001fe20000011419 */
[----:B------:R-:W-:Y:S01]  /*9810*/  BSSY.RECONVERGENT B2, `(.L_x_1233) ;  /* 0x0000024000027945 */ /* 0x000fe20003800200 */
[----:B------:R-:W0:Y:S01]  /*9820*/  LDCU.64 UR18, c[0x0][0x398] ;  /* 0x00007300ff1277ac */ /* 0x000e220008000a00 */
[----:B------:R-:W-:Y:S01]  /*9830*/  VIADD R30, R28, 0x1 ;  /* 0x000000011c1e7836 */ /* 0x000fe20000000000 */
[----:B------:R-:W-:Y:S02]  /*9840*/  IADD3 R25, P1, P2, R23, R25, R14 ;  /* 0x0000001917197210 */ /* 0x000fe40007a3e00e */
[----:B------:R-:W-:Y:S02]  /*9850*/  SHF.R.S32.HI R2, RZ, 0x1f, R23 ;  /* 0x0000001fff027819 */ /* 0x000fe40000011417 */
[----:B------:R-:W-:-:S02]  /*9860*/  VIMNMX R22, PT, PT, R30, R9, !PT ;  /* 0x000000091e167248 */ /* 0x000fc40007fe0100 */
[----:B------:R-:W-:Y:S02]  /*9870*/  IADD3.X R2, PT, PT, R2, R3, R8, P1, P2 ;  /* 0x0000000302027210 */ /* 0x000fe40000fe4408 */
[----:B-1----:R-:W-:-:S04]  /*9880*/  ISETP.GT.AND P0, PT, R22, UR7, PT ;  /* 0x0000000716007c0c */ /* 0x002fc8000bf04270 */
[----:B------:R-:W-:Y:S02]  /*9890*/  ISETP.LT.OR P0, PT, R30, 0x1, P0 ;  /* 0x000000011e00780c */ /* 0x000fe40000701670 */
[----:B0-----:R-:W-:-:S04]  /*98a0*/  LEA R22, P1, R25, UR18, 0x2 ;  /* 0x0000001219167c11 */ /* 0x001fc8000f8210ff */
[----:B------:R-:W-:-:S07]  /*98b0*/  LEA.HI.X R23, R25, UR19, R2, 0x2, P1 ;  /* 0x0000001319177c11 */ /* 0x000fce00088f1402 */
        /* <DEDUP_REMOVED lines=23> */
.L_x_1236:
[----:B------:R-:W-:Y:S05]  /*9a30*/  BSYNC.RECONVERGENT B3 ;  /* 0x0000000000037941 */ /* 0x000fea0003800200 */
.L_x_1235:
[----:B------:R0:W-:Y:S02]  /*9a40*/  STG.E desc[UR10][R22.64+0x4], R2 ;  /* 0x0000040216007986 */ /* 0x0001e4000c10190a */
.L_x_1234:
[----:B------:R-:W-:Y:S05]  /*9a50*/  BSYNC.RECONVERGENT B2 ;  /* 0x0000000000027941 */ /* 0x000fea0003800200 */
.L_x_1233:
[----:B------:R-:W1:Y:S01]  /*9a60*/  LDCU UR7, c[0x3][URZ] ;  /* 0x00c00000ff0777ac */ /* 0x000e620008000800 */
[----:B------:R-:W-:-:S04]  /*9a70*/  VIADDMNMX R9, R28, 0x2, R9, !PT ;  /* 0x000000021c097846 */ /* 0x000fc80007800109 */
[----:B-1----:R-:W-:-:S04]  /*9a80*/  ISETP.GT.AND P0, PT, R9, UR7, PT ;  /* 0x0000000709007c0c */ /* 0x002fc8000bf04270 */
[----:B------:R-:W-:-:S04]  /*9a90*/  ISETP.GT.U32.OR P0, PT, R30, 0x7ffffffe, P0 ;  /* 0x7ffffffe1e00780c */ /* 0x000fc80000704470 */
[----:B------:R-:W-:-:S13]  /*9aa0*/  ISETP.EQ.OR P0, PT, R5, 0x2, P0 ;  /* 0x000000020500780c */ /* 0x000fda0000702670 */
[----:B------:R-:W-:Y:S05]  /*9ab0*/  @P0 BRA `(.L_x_1208) ;  /* 0x0000000000600947 */ /* 0x000fea0003800000 */
[----:B------:R-:W-:Y:S01]  /*9ac0*/  LDS R24, [R24+0x8] ;  /* 0x0000080018187984 */ /* 0x000fe20000000800 */
[----:B0-----:R-:W0:Y:S01]  /*9ad0*/  LDC.64 R2, c[0x0][0x3a0] ;  /* 0x0000e800ff027b82 */ /* 0x001e220000000a00 */
        /* <DEDUP_REMOVED lines=20> */
.L_x_1238:
[----:B------:R-:W-:Y:S05]  /*9c20*/  BSYNC.RECONVERGENT B2 ;  /* 0x0000000000027941 */ /* 0x000fea0003800200 */
.L_x_1237:
[----:B------:R2:W-:Y:S02]  /*9c30*/  STG.E desc[UR10][R22.64+0x8], R2 ;  /* 0x0000080216007986 */ /* 0x0005e4000c10190a */
.L_x_1208:
[----:B-1--4-:R-:W-:Y:S05]  /*9c40*/  BSYNC.RECONVERGENT B4 ;  /* 0x0000000000047941 */ /* 0x012fea0003800200 */
.L_x_1207:
[----:B------:R-:W-:-:S04]  /*9c50*/  IADD3 R7, PT, PT, R7, 0x1, RZ ;  /* 0x0000000107077810 */ /* 0x000fc80007ffe0ff */
[----:B------:R-:W-:Y:S01]  /*9c60*/  ISETP.GE.AND P0, PT, R7, UR9, PT ;  /* 0x0000000907007c0c */ /* 0x000fe2000bf06270 */
[----:B------:R-:W-:-:S05]  /*9c70*/  IMAD.IADD R9, R17, 0x1, R7 ;  /* 0x0000000111097824 */ /* 0x000fca00078e0207 */
[----:B------:R-:W-:-:S13]  /*9c80*/  ISETP.LT.AND P1, PT, R9, UR12, PT ;  /* 0x0000000c09007c0c */ /* 0x000fda000bf21270 */
[----:B------:R-:W-:Y:S05]  /*9c90*/  @!P0 BRA P1, `(.L_x_1239) ;  /* 0xffffffec00508947 */ /* 0x000fea000083ffff */
.L_x_1206:
[----:B-1--4-:R-:W-:Y:S05]  /*9ca0*/  BSYNC.RECONVERGENT B5 ;  /* 0x0000000000057941 */ /* 0x012fea0003800200 */
.L_x_1205:
[----:B------:R-:W-:-:S13]  /*9cb0*/  LOP3.LUT P0, RZ, R16, R19, RZ, 0xfc, !PT ;  /* 0x0000001310ff7212 */ /* 0x000fda000780fcff */
[----:B------:R-:W-:Y:S05]  /*9cc0*/  @P0 BRA `(.L_x_1240) ;  /* 0x0000001c00640947 */ /* 0x000fea0003800000 */
[----:B------:R-:W-:-:S13]  /*9cd0*/  ISETP.GT.U32.AND P0, PT, R18, 0x7ffffffe, PT ;  /* 0x7ffffffe1200780c */ /* 0x000fda0003f04070 */
[----:B------:R-:W-:Y:S05]  /*9ce0*/  @P0 BRA `(.L_x_1241) ;  /* 0x00000008003c0947 */ /* 0x000fea0003800000 */
[----:B------:R-:W1:Y:S02]  /*9cf0*/  LDCU UR4, c[0x0][0x380] ;  /* 0x00007000ff0477ac */ /* 0x000e640008000800 */
[----:B-1----:R-:W-:-:S09]  /*9d00*/  UISETP.NE.AND UP0, UPT, UR4, 0x1, UPT ;  /* 0x000000010400788c */ /* 0x002fd2000bf05270 */
[----:B------:R-:W-:Y:S05]  /*9d10*/  BRA.U UP0, `(.L_x_1242) ;  /* 0x0000000500247547 */ /* 0x000fea000b800000 */
[----:B------:R-:W-:Y:S01]  /*9d20*/  ISETP.GE.U32.AND P0, PT, R18, 0x3, PT ;  /* 0x000000031200780c */ /* 0x000fe20003f06070 */
[----:B------:R-:W-:Y:S02]  /*9d30*/  IMAD.U32 R0, RZ, RZ, UR9 ;  /* 0x00000009ff007e24 */ /* 0x000fe4000f8e00ff */
[----:B------:R-:W-:-:S03]  /*9d40*/  IMAD.MOV.U32 R8, RZ, RZ, RZ ;  /* 0x000000ffff087224 */ /* 0x000fc600078e00ff */
[----:B------:R-:W-:-:S04]  /*9d50*/  LOP3.LUT R0, R0, 0x3, RZ, 0xc0, !PT ;  /* 0x0000000300007812 */ /* 0x000fc800078ec0ff */
[----:B------:R-:W-:-:S03]  /*9d60*/  ISETP.NE.AND P1, PT, R0, RZ, PT ;  /* 0x000000ff0000720c */ /* 0x000fc60003f25270 */
[----:B------:R-:W-:Y:S10]  /*9d70*/  @!P0 BRA `(.L_x_1243) ;  /* 0x0000000000c88947 */ /* 0x000ff40003800000 */
[----:B------:R-:W1:Y:S01]  /*9d80*/  LDCU UR4, c[0x3][URZ] ;  /* 0x00c00000ff0477ac */ /* 0x000e620008000800 */
[----:B--2---:R-:W2:Y:S01]  /*9d90*/  LDC R13, c[0x3][RZ] ;  /* 0x00c00000ff0d7b82 */ /* 0x004ea20000000800 */
[----:B------:R-:W-:Y:S02]  /*9da0*/  IMAD.U32 R8, RZ, RZ, UR9 ;  /* 0x00000009ff087e24 */ /* 0x000fe4000f8e00ff */
[----:B------:R-:W-:Y:S02]  /*9db0*/  HFMA2 R11, -RZ, RZ, 0, 0 ;  /* 0x00000000ff0b7431 */ /* 0x000fe400000001ff */
[----:B---3--:R-:W-:Y:S01]  /*9dc0*/  IMAD.MOV.U32 R12, RZ, RZ, 0x4 ;  /* 0x00000004ff0c7424 */ /* 0x008fe200078e00ff */
[----:B------:R-:W-:Y:S02]  /*9dd0*/  LOP3.LUT R8, R8, 0xfffffffc, RZ, 0xc0, !PT ;  /* 0xfffffffc08087812 */ /* 0x000fe400078ec0ff */
[----:B------:R-:W3:Y:S01]  /*9de0*/  LDC R18, c[0x3][RZ] ;  /* 0x00c00000ff127b82 */ /* 0x000ee20000000800 */
[----:B-1----:R-:W-:-:S02]  /*9df0*/  USHF.L.U32 UR7, UR4, 0x1, URZ ;  /* 0x0000000104077899 */ /* 0x002fc400080006ff */
[----:B------:R-:W-:Y:S02]  /*9e00*/  UIMAD UR8, UR4, 0x3, URZ ;  /* 0x00000003040878a4 */ /* 0x000fe4000f8e02ff */
[----:B------:R-:W-:Y:S02]  /*9e10*/  ULEA UR4, UR4, 0x8, 0x2 ;  /* 0x0000000804047891 */ /* 0x000fe4000f8e10ff */
[----:B------:R-:W-:Y:S02]  /*9e20*/  IMAD.U32 R9, RZ, RZ, UR7 ;  /* 0x00000007ff097e24 */ /* 0x000fe4000f8e00ff */
[----:B------:R-:W-:-:S08]  /*9e30*/  IMAD.U32 R10, RZ, RZ, UR8 ;  /* 0x00000008ff0a7e24 */ /* 0x000fd0000f8e00ff */
.L_x_1244:
[----:B---3--:R-:W-:-:S04]  /*9e40*/  ISETP.GT.AND P0, PT, R11, R18, PT ;  /* 0x000000120b00720c */ /* 0x008fc80003f04270 */
[----:B------:R-:W-:-:S13]  /*9e50*/  ISETP.EQ.OR P0, PT, R11, RZ, P0 ;  /* 0x000000ff0b00720c */ /* 0x000fda0000702670 */
[----:B01----:R-:W0:Y:S01]  /*9e60*/  @!P0 LDC.64 R2, c[0x0][0x398] ;  /* 0x0000e600ff028b82 */ /* 0x003e220000000a00 */
[----:B------:R-:W-:-:S04]  /*9e70*/  @!P0 VIADD R5, R12, 0xfffffffc ;  /* 0xfffffffc0c058836 */ /* 0x000fc80000000000 */
[----:B0-----:R-:W-:-:S05]  /*9e80*/  @!P0 IMAD.WIDE R2, R5, 0x4, R2 ;  /* 0x0000000405028825 */ /* 0x001fca00078e0202 */
[----:B------:R-:W3:Y:S01]  /*9e90*/  @!P0 LDG.E R6, desc[UR10][R2.64+0x4] ;  /* 0x0000040a02068981 */ /* 0x000ee2000c1e1900 */
[----:B------:R-:W-:-:S13]  /*9ea0*/  ISETP.GE.AND P2, PT, R11, R18, PT ;  /* 0x000000120b00720c */ /* 0x000fda0003f46270 */
[----:B------:R-:W0:Y:S01]  /*9eb0*/  @!P2 LDC.64 R4, c[0x0][0x398] ;  /* 0x0000e600ff04ab82 */ /* 0x000e220000000a00 */
[----:B--2---:R-:W-:-:S05]  /*9ec0*/  @!P2 IADD3 R7, PT, PT, R13, 0x2, RZ ;  /* 0x000000020d07a810 */ /* 0x004fca0007ffe0ff */
[----:B0-----:R-:W-:-:S04]  /*9ed0*/  @!P2 IMAD.WIDE R4, R7, 0x4, R4 ;  /* 0x000000040704a825 */ /* 0x001fc800078e0204 */
        /* <DEDUP_REMOVED lines=28> */
.L_x_1243:
[----:B------:R-:W-:Y:S05]  /*a0a0*/  @!P1 BRA `(.L_x_1241) ;  /* 0x00000004004c9947 */ /* 0x000fea0003800000 */
[----:B------:R-:W4:Y:S01]  /*a0b0*/  LDC R9, c[0x3][RZ] ;  /* 0x00c00000ff097b82 */ /* 0x000f220000000800 */
[----:B------:R-:W-:Y:S01]  /*a0c0*/  IADD3 R0, PT, PT, -R0, RZ, RZ ;  /* 0x000000ff00007210 */ /* 0x000fe20007ffe1ff */
[----:B-1----:R-:W-:-:S07]  /*a0d0*/  IMAD R5, R8, UR12, RZ ;  /* 0x0000000c08057c24 */ /* 0x002fce000f8e02ff */
.L_x_1245:
[----:B----4-:R-:W-:-:S04]  /*a0e0*/  ISETP.GT.AND P0, PT, R8, R9, PT ;  /* 0x000000090800720c */ /* 0x010fc80003f04270 */
[----:B------:R-:W-:-:S13]  /*a0f0*/  ISETP.EQ.OR P0, PT, R8, RZ, P0 ;  /* 0x000000ff0800720c */ /* 0x000fda0000702670 */
[----:B0-2---:R-:W0:Y:S02]  /*a100*/  @!P0 LDC.64 R2, c[0x0][0x398] ;  /* 0x0000e600ff028b82 */ /* 0x005e240000000a00 */
[----:B0-----:R-:W-:-:S05]  /*a110*/  @!P0 IMAD.WIDE R2, R5, 0x4, R2 ;  /* 0x0000000405028825 */ /* 0x001fca00078e0202 */
[----:B------:R-:W2:Y:S01]  /*a120*/  @!P0 LDG.E R4, desc[UR10][R2.64+0x4] ;  /* 0x0000040a02048981 */ /* 0x000ea2000c1e1900 */
[----:B------:R-:W-:Y:S02]  /*a130*/  VIADD R0, R0, 0x1 ;  /* 0x0000000100007836 */ /* 0x000fe40000000000 */
[----:B--2---:R-:W-:-:S05]  /*a140*/  @!P0 FADD R7, -R4, -RZ ;  /* 0x800000ff04078221 */ /* 0x004fca0000000100 */
[----:B------:R4:W-:Y:S01]  /*a150*/  @!P0 STG.E desc[UR10][R2.64], R7 ;  /* 0x0000000702008986 */ /* 0x0009e2000c10190a */
[----:B------:R-:W-:-:S13]  /*a160*/  ISETP.NE.AND P0, PT, R0, RZ, PT ;  /* 0x000000ff0000720c */ /* 0x000fda0003f05270 */
[----:B----4-:R-:W-:Y:S05]  /*a170*/  @!P0 BRA `(.L_x_1241) ;  /* 0x0000000400188947 */ /* 0x010fea0003800000 */
[----:B------:R-:W-:Y:S02]  /*a180*/  VIADD R8, R8, 0x1 ;  /* 0x0000000108087836 */ /* 0x000fe40000000000 */
[----:B------:R-:W-:Y:S01]  /*a190*/  VIADD R5, R5, UR12 ;  /* 0x0000000c05057c36 */ /* 0x000fe20008000000 */
[----:B------:R-:W-:Y:S06]  /*a1a0*/  BRA `(.L_x_1245) ;  /* 0xfffffffc00cc7947 */ /* 0x000fec000383ffff */
.L_x_1242:
[----:B------:R-:W-:Y:S01]  /*a1b0*/  ISETP.GE.U32.AND P0, PT, R18, 0x3, PT ;  /* 0x000000031200780c */ /* 0x000fe20003f06070 */
[----:B------:R-:W-:Y:S01]  /*a1c0*/  IMAD.U32 R16, RZ, RZ, UR9 ;  /* 0x00000009ff107e24 */ /* 0x000fe2000f8e00ff */
[----:B------:R-:W-:-:S04]  /*a1d0*/  MOV R0, RZ ;  /* 0x000000ff00007202 */ /* 0x000fc80000000f00 */
[----:B------:R-:W-:-:S04]  /*a1e0*/  LOP3.LUT R16, R16, 0x3, RZ, 0xc0, !PT ;  /* 0x0000000310107812 */ /* 0x000fc800078ec0ff */
[----:B------:R-:W-:-:S03]  /*a1f0*/  ISETP.NE.AND P1, PT, R16, RZ, PT ;  /* 0x000000ff1000720c */ /* 0x000fc60003f25270 */
[----:B------:R-:W-:Y:S10]  /*a200*/  @!P0 BRA `(.L_x_1246) ;  /* 0x0000000000b88947 */ /* 0x000ff40003800000 */
[----:B------:R-:W1:Y:S01]  /*a210*/  LDCU UR4, c[0x3][URZ] ;  /* 0x00c00000ff0477ac */ /* 0x000e620008000800 */
[----:B--23--:R-:W2:Y:S01]  /*a220*/  LDC R12, c[0x3][RZ] ;  /* 0x00c00000ff0c7b82 */ /* 0x00cea20000000800 */
[----:B------:R-:W-:Y:S02]  /*a230*/  IMAD.U32 R0, RZ, RZ, UR9 ;  /* 0x00000009ff007e24 */ /* 0x000fe4000f8e00ff */
[----:B------:R-:W-:Y:S02]  /*a240*/  IMAD.MOV.U32 R11, RZ, RZ, RZ ;  /* 0x000000ffff0b7224 */ /* 0x000fe400078e00ff */
[----:B------:R-:W-:Y:S01]  /*a250*/  IMAD.MOV.U32 R10, RZ, RZ, 0x4 ;  /* 0x00000004ff0a7424 */ /* 0x000fe200078e00ff */
[----:B------:R-:W-:Y:S02]  /*a260*/  LOP3.LUT R0, R0, 0xfffffffc, RZ, 0xc0, !PT ;  /* 0xfffffffc00007812 */ /* 0x000fe400078ec0ff */
[----:B------:R-:W3:Y:S01]  /*a270*/  LDC R18, c[0x3][RZ] ;  /* 0x00c00000ff127b82 */ /* 0x000ee20000000800 */
[----:B-1----:R-:W-:-:S02]  /*a280*/  USHF.L.U32 UR7, UR4, 0x1, URZ ;  /* 0x0000000104077899 */ /* 0x002fc400080006ff */
[----:B------:R-:W-:Y:S02]  /*a290*/  UIMAD UR8, UR4, 0x3, URZ ;  /* 0x00000003040878a4 */ /* 0x000fe4000f8e02ff */
[----:B------:R-:W-:Y:S02]  /*a2a0*/  ULEA UR4, UR4, 0x8, 0x2 ;  /* 0x0000000804047891 */ /* 0x000fe4000f8e10ff */
[----:B------:R-:W-:Y:S02]  /*a2b0*/  IMAD.U32 R8, RZ, RZ, UR7 ;  /* 0x00000007ff087e24 */ /* 0x000fe4000f8e00ff */
[----:B------:R-:W-:-:S08]  /*a2c0*/  MOV R9, UR8 ;  /* 0x0000000800097c02 */ /* 0x000fd00008000f00 */
.L_x_1247:
        /* <DEDUP_REMOVED lines=8> */
[----:B--2---:R-:W-:-:S04]  /*a350*/  @!P2 VIADD R7, R12, 0x2 ;  /* 0x000000020c07a836 */ /* 0x004fc80000000000 */
[----:B0-----:R-:W-:-:S04]  /*a360*/  @!P2 IMAD.WIDE R4, R7, 0x4, R4 ;  /* 0x000000040704a825 */ /* 0x001fc800078e0204 */
[----:B------:R-:W-:Y:S01]  /*a370*/  VIADD R6, R11, 0x2 ;  /* 0x000000020b067836 */ /* 0x000fe20000000000 */
[----:B---3--:R0:W-:Y:S04]  /*a380*/  @!P0 STG.E desc[UR10][R2.64], R13 ;  /* 0x0000000d02008986 */ /* 0x0081e8000c10190a */
        /* <DEDUP_REMOVED lines=22> */
.L_x_1246:
[----:B------:R-:W-:Y:S05]  /*a4f0*/  @!P1 BRA `(.L_x_1241) ;  /* 0x0000000000389947 */ /* 0x000fea0003800000 */
[----:B------:R-:W4:Y:S01]  /*a500*/  LDC R9, c[0x3][RZ] ;  /* 0x00c00000ff097b82 */ /* 0x000f220000000800 */
[----:B-1----:R-:W-:Y:S02]  /*a510*/  IMAD.MOV R4, RZ, RZ, -R16 ;  /* 0x000000ffff047224 */ /* 0x002fe400078e0a10 */
[----:B------:R-:W-:-:S07]  /*a520*/  IMAD R5, R0, UR12, RZ ;  /* 0x0000000c00057c24 */ /* 0x000fce000f8e02ff */
.L_x_1248:
[----:B----4-:R-:W-:-:S04]  /*a530*/  ISETP.GT.AND P0, PT, R0, R9, PT ;  /* 0x000000090000720c */ /* 0x010fc80003f04270 */
[----:B------:R-:W-:-:S13]  /*a540*/  ISETP.EQ.OR P0, PT, R0, RZ, P0 ;  /* 0x000000ff0000720c */ /* 0x000fda0000702670 */
[----:B0-2---:R-:W0:Y:S02]  /*a550*/  @!P0 LDC.64 R2, c[0x0][0x398] ;  /* 0x0000e600ff028b82 */ /* 0x005e240000000a00 */
[----:B0-----:R-:W-:-:S05]  /*a560*/  @!P0 IMAD.WIDE R2, R5, 0x4, R2 ;  /* 0x0000000405028825 */ /* 0x001fca00078e0202 */
[----:B------:R-:W2:Y:S01]  /*a570*/  @!P0 LDG.E R7, desc[UR10][R2.64+0x4] ;  /* 0x0000040a02078981 */ /* 0x000ea2000c1e1900 */
[----:B------:R-:W-:Y:S01]  /*a580*/  VIADD R4, R4, 0x1 ;  /* 0x0000000104047836 */ /* 0x000fe20000000000 */
[----:B------:R-:W-:Y:S01]  /*a590*/  IADD3 R5, PT, PT, R5, UR12, RZ ;  /* 0x0000000c05057c10 */ /* 0x000fe2000fffe0ff */
[----:B------:R-:W-:Y:S01]  /*a5a0*/  VIADD R0, R0, 0x1 ;  /* 0x0000000100007836 */ /* 0x000fe20000000000 */
[----:B--2---:R0:W-:Y:S02]  /*a5b0*/  @!P0 STG.E desc[UR10][R2.64], R7 ;  /* 0x0000000702008986 */ /* 0x0041e4000c10190a */
[----:B------:R-:W-:-:S13]  /*a5c0*/  ISETP.NE.AND P0, PT, R4, RZ, PT ;  /* 0x000000ff0400720c */ /* 0x000fda0003f05270 */
[----:B0-----:R-:W-:Y:S05]  /*a5d0*/  @P0 BRA `(.L_x_1248) ;  /* 0xfffffffc00d40947 */ /* 0x001fea000383ffff */
.L_x_1241:
[----:B------:R-:W-:-:S13]  /*a5e0*/  ISETP.GT.U32.AND P0, PT, R21, 0x7ffffffe, PT ;  /* 0x7ffffffe1500780c */ /* 0x000fda0003f04070 */
[----:B------:R-:W-:Y:S05]  /*a5f0*/  @P0 BRA `(.L_x_1249) ;  /* 0x0000001000f00947 */ /* 0x000fea0003800000 */
[----:B------:R-:W4:Y:S02]  /*a600*/  LDCU UR4, c[0x0][0x380] ;  /* 0x00007000ff0477ac */ /* 0x000f240008000800 */
[----:B----4-:R-:W-:-:S09]  /*a610*/  UISETP.NE.AND UP0, UPT, UR4, 0x2, UPT ;  /* 0x000000020400788c */ /* 0x010fd2000bf05270 */
[----:B------:R-:W-:Y:S05]  /*a620*/  BRA.U UP0, `(.L_x_1250) ;  /* 0x00000005002c7547 */ /* 0x000fea000b800000 */
[----:B------:R-:W-:Y:S01]  /*a630*/  ISETP.GE.U32.AND P0, PT, R21, 0x3, PT ;  /* 0x000000031500780c */ /* 0x000fe20003f06070 */
[----:B-1----:R-:W-:Y:S01]  /*a640*/  IMAD.MOV.U32 R7, RZ, RZ, RZ ;  /* 0x000000ffff077224 */ /* 0x002fe200078e00ff */
[----:B------:R-:W-:-:S11]  /*a650*/  LOP3.LUT R0, R15, 0x3, RZ, 0xc0, !PT ;  /* 0x000000030f007812 */ /* 0x000fd600078ec0ff */
[----:B------:R-:W-:Y:S05]  /*a660*/  @!P0 BRA `(.L_x_1251) ;  /* 0x0000000000b08947 */ /* 0x000fea0003800000 */
[----:B------:R-:W1:Y:S01]  /*a670*/  LDCU.64 UR14, c[0x0][0x398] ;  /* 0x00007300ff0e77ac */ /* 0x000e620008000a00 */
[----:B------:R-:W4:Y:S01]  /*a680*/  LDC R8, c[0x3][RZ] ;  /* 0x00c00000ff087b82 */ /* 0x000f220000000800 */
[----:B------:R-:W-:Y:S01]  /*a690*/  LOP3.LUT R7, R15, 0xfffffffc, RZ, 0xc0, !PT ;  /* 0xfffffffc0f077812 */ /* 0x000fe200078ec0ff */
[----:B------:R-:W5:Y:S01]  /*a6a0*/  LDCU UR4, c[0x3][URZ] ;  /* 0x00c00000ff0477ac */ /* 0x000f620008000800 */
[----:B-1----:R-:W-:-:S04]  /*a6b0*/  UIADD3 UR7, UP0, UPT, UR14, 0x8, URZ ;  /* 0x000000080e077890 */ /* 0x002fc8000ff1e0ff */
[----:B------:R-:W-:Y:S02]  /*a6c0*/  UIADD3.X UR8, UPT, UPT, URZ, UR15, URZ, UP0, !UPT ;  /* 0x0000000fff087290 */ /* 0x000fe400087fe4ff */
[----:B-----5:R-:W-:Y:S01]  /*a6d0*/  UIADD3 UR4, UPT, UPT, UR4, 0x2, URZ ;  /* 0x0000000204047890 */ /* 0x020fe2000fffe0ff */
[----:B------:R-:W-:-:S03]  /*a6e0*/  IMAD.U32 R6, RZ, RZ, UR7 ;  /* 0x00000007ff067e24 */ /* 0x000fc6000f8e00ff */
[----:B--2---:R-:W-:Y:S02]  /*a6f0*/  IMAD.U32 R11, RZ, RZ, UR8 ;  /* 0x00000008ff0b7e24 */ /* 0x004fe4000f8e00ff */
[----:B------:R-:W-:Y:S01]  /*a700*/  IMAD.U32 R9, RZ, RZ, UR4 ;  /* 0x00000004ff097e24 */ /* 0x000fe2000f8e00ff */
[----:B------:R-:W-:-:S06]  /*a710*/  UMOV UR4, URZ ;  /* 0x000000ff00047c82 */ /* 0x000fcc0008000000 */
.L_x_1255:
[C---:B----4-:R-:W-:Y:S01]  /*a720*/  ISETP.LT.AND P0, PT, R8.reuse, UR4, PT ;  /* 0x0000000408007c0c */ /* 0x050fe2000bf01270 */
[----:B------:R-:W-:Y:S01]  /*a730*/  UIADD3 UR13, UPT, UPT, UR4, 0x2, URZ ;  /* 0x00000002040d7890 */ /* 0x000fe2000fffe0ff */
[----:B------:R-:W-:Y:S01]  /*a740*/  MOV R4, UR7 ;  /* 0x0000000700047c02 */ /* 0x000fe20008000f00 */
[----:B------:R-:W-:Y:S01]  /*a750*/  IMAD.U32 R5, RZ, RZ, UR8 ;  /* 0x00000008ff057e24 */ /* 0x000fe2000f8e00ff */
[----:B------:R-:W-:Y:S01]  /*a760*/  ISETP.EQ.OR P0, PT, RZ, UR4, P0 ;  /* 0x00000004ff007c0c */ /* 0x000fe20008702670 */
[----:B0-----:R-:W-:Y:S01]  /*a770*/  IMAD.MOV.U32 R2, RZ, RZ, R6 ;  /* 0x000000ffff027224 */ /* 0x001fe200078e0006 */
[C---:B------:R-:W-:Y:S01]  /*a780*/  ISETP.LE.AND P1, PT, R8.reuse, UR4, PT ;  /* 0x0000000408007c0c */ /* 0x040fe2000bf23270 */
[----:B------:R-:W-:Y:S01]  /*a790*/  IMAD.MOV.U32 R3, RZ, RZ, R11 ;  /* 0x000000ffff037224 */ /* 0x000fe200078e000b */
[----:B------:R-:W-:Y:S01]  /*a7a0*/  ISETP.LT.AND P2, PT, R8, UR13, PT ;  /* 0x0000000d08007c0c */ /* 0x000fe2000bf41270 */
[----:B------:R-:W-:-:S08]  /*a7b0*/  IMAD.WIDE R4, R9, 0x4, R4 ;  /* 0x0000000409047825 */ /* 0x000fd000078e0204 */
[----:B------:R-:W-:Y:S05]  /*a7c0*/  @P0 BRA `(.L_x_1252) ;  /* 0x00000000000c0947 */ /* 0x000fea0003800000 */
[----:B------:R-:W2:Y:S02]  /*a7d0*/  LDG.E R6, desc[UR10][R4.64+-0x8] ;  /* 0xfffff80a04067981 */ /* 0x000ea4000c1e1900 */
[----:B--2---:R-:W-:-:S05]  /*a7e0*/  FADD R11, -R6, -RZ ;  /* 0x800000ff060b7221 */ /* 0x004fca0000000100 */
[----:B------:R0:W-:Y:S02]  /*a7f0*/  STG.E desc[UR10][R2.64+-0x8], R11 ;  /* 0xfffff80b02007986 */ /* 0x0001e4000c10190a */
.L_x_1252:
[----:B------:R-:W-:Y:S05]  /*a800*/  @P1 BRA `(.L_x_1253) ;  /* 0x00000000000c1947 */ /* 0x000fea0003800000 */
[----:B------:R-:W0:Y:S02]  /*a810*/  LDG.E R6, desc[UR10][R4.64+-0x4] ;  /* 0xfffffc0a04067981 */ /* 0x000e24000c1e1900 */
[----:B0-----:R-:W-:-:S05]  /*a820*/  FADD R11, -R6, -RZ ;  /* 0x800000ff060b7221 */ /* 0x001fca0000000100 */
[----:B------:R1:W-:Y:S02]  /*a830*/  STG.E desc[UR10][R2.64+-0x4], R11 ;  /* 0xfffffc0b02007986 */ /* 0x0003e4000c10190a */
.L_x_1253:
[----:B------:R-:W-:Y:S05]  /*a840*/  @P2 BRA `(.L_x_1254) ;  /* 0x00000000000c2947 */ /* 0x000fea0003800000 */
[----:B------:R-:W0:Y:S02]  /*a850*/  LDG.E R6, desc[UR10][R4.64] ;  /* 0x0000000a04067981 */ /* 0x000e24000c1e1900 */
[----:B01----:R-:W-:-:S05]  /*a860*/  FADD R11, -R6, -RZ ;  /* 0x800000ff060b7221 */ /* 0x003fca0000000100 */
[----:B------:R2:W-:Y:S02]  /*a870*/  STG.E desc[UR10][R2.64], R11 ;  /* 0x0000000b02007986 */ /* 0x0005e4000c10190a */
.L_x_1254:
[----:B------:R-:W-:-:S06]  /*a880*/  UIADD3 UR13, UPT, UPT, UR4, 0x3, URZ ;  /* 0x00000003040d7890 */ /* 0x000fcc000fffe0ff */
[----:B------:R-:W-:-:S13]  /*a890*/  ISETP.LT.AND P0, PT, R8, UR13, PT ;  /* 0x0000000d08007c0c */ /* 0x000fda000bf01270 */
[----:B------:R-:W4:Y:S01]  /*a8a0*/  @!P0 LDG.E R4, desc[UR10][R4.64+0x4] ;  /* 0x0000040a04048981 */ /* 0x000f22000c1e1900 */
[----:B------:R-:W-:Y:S01]  /*a8b0*/  UIADD3 UR4, UPT, UPT, UR4, 0x4, URZ ;  /* 0x0000000404047890 */ /* 0x000fe2000fffe0ff */
[----:B------:R-:W-:Y:S02]  /*a8c0*/  IADD3 R6, P1, PT, R2, 0x10, RZ ;  /* 0x0000001002067810 */ /* 0x000fe40007f3e0ff */
[----:B------:R-:W-:-:S03]  /*a8d0*/  IADD3 R9, PT, PT, R9, 0x4, RZ ;  /* 0x0000000409097810 */ /* 0x000fc60007ffe0ff */
[----:B012---:R-:W-:Y:S02]  /*a8e0*/  IMAD.X R11, RZ, RZ, R3, P1 ;  /* 0x000000ffff0b7224 */ /* 0x007fe400008e0603 */
[----:B----4-:R-:W-:-:S05]  /*a8f0*/  @!P0 FADD R13, -R4, -RZ ;  /* 0x800000ff040d8221 */ /* 0x010fca0000000100 */
[----:B------:R1:W-:Y:S01]  /*a900*/  @!P0 STG.E desc[UR10][R2.64+0x4], R13 ;  /* 0x0000040d02008986 */ /* 0x0003e2000c10190a */
[----:B------:R-:W-:-:S13]  /*a910*/  ISETP.NE.AND P0, PT, R7, UR4, PT ;  /* 0x0000000407007c0c */ /* 0x000fda000bf05270 */
[----:B-1----:R-:W-:Y:S05]  /*a920*/  @P0 BRA `(.L_x_1255) ;  /* 0xfffffffc007c0947 */ /* 0x002fea000383ffff */
.L_x_1251:
[----:B------:R-:W-:-:S13]  /*a930*/  ISETP.NE.AND P0, PT, R0, RZ, PT ;  /* 0x000000ff0000720c */ /* 0x000fda0003f05270 */
[----:B------:R-:W-:Y:S05]  /*a940*/  @!P0 BRA `(.L_x_1249) ;  /* 0x00000010001c8947 */ /* 0x000fea0003800000 */
[----:B0-2---:R-:W0:Y:S01]  /*a950*/  LDC.64 R2, c[0x0][0x398] ;  /* 0x0000e600ff027b82 */ /* 0x005e220000000a00 */
[----:B------:R-:W1:Y:S01]  /*a960*/  LDCU UR4, c[0x3][URZ] ;  /* 0x00c00000ff0477ac */ /* 0x000e620008000800 */
[----:B------:R-:W-:-:S06]  /*a970*/  IMAD.MOV R0, RZ, RZ, -R0 ;  /* 0x000000ffff007224 */ /* 0x000fcc00078e0a00 */
[----:B------:R-:W2:Y:S01]  /*a980*/  LDC R8, c[0x3][RZ] ;  /* 0x00c00000ff087b82 */ /* 0x000ea20000000800 */
[C---:B-1----:R-:W-:Y:S01]  /*a990*/  IADD3.X R5, PT, PT, R7.reuse, UR4, RZ, PT, PT ;  /* 0x0000000407057c10 */ /* 0x042fe2000bfee4ff */
[----:B0-----:R-:W-:-:S04]  /*a9a0*/  IMAD.WIDE.U32 R2, R7, 0x4, R2 ;  /* 0x0000000407027825 */ /* 0x001fc800078e0002 */
[----:B------:R-:W-:Y:S02]  /*a9b0*/  IMAD.MOV.U32 R4, RZ, RZ, R2 ;  /* 0x000000ffff047224 */ /* 0x000fe400078e0002 */
[----:B------:R-:W-:-:S07]  /*a9c0*/  IMAD.MOV.U32 R6, RZ, RZ, R3 ;  /* 0x000000ffff067224 */ /* 0x000fce00078e0003 */
.L_x_1256:
[----:B--2---:R-:W-:-:S04]  /*a9d0*/  ISETP.GT.AND P0, PT, R7, R8, PT ;  /* 0x000000080700720c */ /* 0x004fc80003f04270 */
[----:B------:R-:W-:-:S13]  /*a9e0*/  ISETP.EQ.OR P0, PT, R7, RZ, P0 ;  /* 0x000000ff0700720c */ /* 0x000fda0000702670 */
[----:B------:R-:W0:Y:S02]  /*a9f0*/  @!P0 LDC.64 R2, c[0x0][0x398] ;  /* 0x0000e600ff028b82 */ /* 0x000e240000000a00 */
[----:B0-----:R-:W-:-:S06]  /*aa00*/  @!P0 IMAD.WIDE R2, R5, 0x4, R2 ;  /* 0x0000000405028825 */ /* 0x001fcc00078e0202 */
[----:B------:R0:W2:Y:S01]  /*aa10*/  @!P0 LDG.E R2, desc[UR10][R2.64] ;  /* 0x0000000a02028981 */ /* 0x0000a2000c1e1900 */
[----:B------:R-:W-:Y:S01]  /*aa20*/  VIADD R0, R0, 0x1 ;  /* 0x0000000100007836 */ /* 0x000fe20000000000 */
[----:B0-----:R-:W-:Y:S01]  /*aa30*/  @!P0 MOV R3, R6 ;  /* 0x0000000600038202 */ /* 0x001fe20000000f00 */
[----:B--2---:R-:W-:Y:S01]  /*aa40*/  @!P0 FADD R9, -R2, -RZ ;  /* 0x800000ff02098221 */ /* 0x004fe20000000100 */
[----:B------:R-:W-:Y:S01]  /*aa50*/  @!P0 IMAD.MOV.U32 R2, RZ, RZ, R4 ;  /* 0x000000ffff028224 */ /* 0x000fe200078e0004 */
[----:B------:R-:W-:-:S04]  /*aa60*/  IADD3 R4, P1, PT, R4, 0x4, RZ ;  /* 0x0000000404047810 */ /* 0x000fc80007f3e0ff */
[----:B------:R0:W-:Y:S01]  /*aa70*/  @!P0 STG.E desc[UR10][R2.64], R9 ;  /* 0x0000000902008986 */ /* 0x0001e2000c10190a */
[----:B------:R-:W-:Y:S01]  /*aa80*/  ISETP.NE.AND P0, PT, R0, RZ, PT ;  /* 0x000000ff0000720c */ /* 0x000fe20003f05270 */
[----:B------:R-:W-:-:S12]  /*aa90*/  IMAD.X R6, RZ, RZ, R6, P1 ;  /* 0x000000ffff067224 */ /* 0x000fd800008e0606 */
[----:B0-----:R-:W-:Y:S05]  /*aaa0*/  @!P0 BRA `(.L_x_1249) ;  /* 0x0000000c00c48947 */ /* 0x001fea0003800000 */
[----:B------:R-:W-:Y:S02]  /*aab0*/  VIADD R7, R7, 0x1 ;  /* 0x0000000107077836 */ /* 0x000fe40000000000 */
[----:B------:R-:W-:Y:S01]  /*aac0*/  VIADD R5, R5, 0x1 ;  /* 0x0000000105057836 */ /* 0x000fe20000000000 */
[----:B------:R-:W-:Y:S06]  /*aad0*/  BRA `(.L_x_1256) ;  /* 0xfffffffc00bc7947 */ /* 0x000fec000383ffff */
.L_x_1250:
[----:B------:R-:W-:Y:S01]  /*aae0*/  ISETP.GE.U32.AND P0, PT, R21, 0x3, PT ;  /* 0x000000031500780c */ /* 0x000fe20003f06070 */
[----:B------:R-:W-:Y:S01]  /*aaf0*/  HFMA2 R0, -RZ, RZ, 0, 0 ;  /* 0x00000000ff007431 */ /* 0x000fe200000001ff */
[----:B-1----:R-:W-:-:S11]  /*ab00*/  LOP3.LUT R4, R15, 0x3, RZ, 0xc0, !PT ;  /* 0x000000030f047812 */ /* 0x002fd600078ec0ff */
[----:B------:R-:W-:Y:S05]  /*ab10*/  @!P0 BRA `(.L_x_1257) ;  /* 0x0000000c00448947 */ /* 0x000fea0003800000 */
[----:B------:R-:W1:Y:S01]  /*ab20*/  LDCU.64 UR14, c[0x0][0x398] ;  /* 0x00007300ff0e77ac */ /* 0x000e620008000a00 */
[----:B------:R-:W4:Y:S01]  /*ab30*/  LDC R16, c[0x3][RZ] ;  /* 0x00c00000ff107b82 */ /* 0x000f220000000800 */
[----:B------:R-:W-:Y:S01]  /*ab40*/  LOP3.LUT R0, R15, 0xfffffffc, RZ, 0xc0, !PT ;  /* 0xfffffffc0f007812 */ /* 0x000fe200078ec0ff */
[----:B------:R-:W-:Y:S01]  /*ab50*/  IMAD.MOV.U32 R6, RZ, RZ, 0x2 ;  /* 0x00000002ff067424 */ /* 0x000fe200078e00ff */
[----:B------:R-:W5:Y:S02]  /*ab60*/  LDCU UR4, c[0x3][URZ] ;  /* 0x00c00000ff0477ac */ /* 0x000f640008000800 */
[----:B------:R-:W-:-:S03]  /*ab70*/  ISETP.GT.AND P0, PT, R0, RZ, PT ;  /* 0x000000ff0000720c */ /* 0x000fc60003f04270 */
[----:B0-2---:R-:W0:Y:S01]  /*ab80*/  LDC.64 R2, c[0x0][0x398] ;  /* 0x0000e600ff027b82 */ /* 0x005e220000000a00 */
[----:B-1----:R-:W-:-:S04]  /*ab90*/  UIADD3 UR14, UP0, UPT, UR14, 0x8, URZ ;  /* 0x000000080e0e7890 */ /* 0x002fc8000ff1e0ff */
[----:B------:R-:W-:Y:S01]  /*aba0*/  UIADD3.X UR15, UPT, UPT, URZ, UR15, URZ, UP0, !UPT ;  /* 0x0000000fff0f7290 */ /* 0x000fe200087fe4ff */
[----:B-----5:R-:W-:Y:S01]  /*abb0*/  IMAD.U32 R5, RZ, RZ, UR4 ;  /* 0x00000004ff057e24 */ /* 0x020fe2000f8e00ff */
[----:B------:R-:W-:Y:S01]  /*abc0*/  UMOV UR4, URZ ;  /* 0x000000ff00047c82 */ /* 0x000fe20008000000 */
[----:B---3--:R-:W-:-:S03]  /*abd0*/  IMAD.U32 R12, RZ, RZ, UR14 ;  /* 0x0000000eff0c7e24 */ /* 0x008fc6000f8e00ff */
[----:B------:R-:W-:Y:S01]  /*abe0*/  IMAD.U32 R19, RZ, RZ, UR15 ;  /* 0x0000000fff137e24 */ /* 0x000fe2000f8e00ff */
[----:B------:R-:W-:Y:S06]  /*abf0*/  @!P0 BRA `(.L_x_1258) ;  /* 0x0000000800988947 */ /* 0x000fec0003800000 */
[----:B------:R-:W-:Y:S02]  /*ac00*/  IADD3 R7, PT, PT, R0, -UR4, RZ ;  /* 0x8000000400077c10 */ /* 0x000fe4000fffe0ff */
[----:B------:R-:W-:Y:S02]  /*ac10*/  PLOP3.LUT P0, PT, PT, PT, PT, 0x80, 0x8 ;  /* 0x000000000008781c */ /* 0x000fe40003f0f070 */
[----:B------:R-:W-:-:S13]  /*ac20*/  ISETP.GT.AND P1, PT, R7, 0xc, PT ;  /* 0x0000000c0700780c */ /* 0x000fda0003f24270 */
[----:B------:R-:W-:Y:S05]  /*ac30*/  @!P1 BRA `(.L_x_1259) ;  /* 0x00000004008c9947 */ /* 0x000fea0003800000 */
[----:B------:R-:W1:Y:S01]  /*ac40*/  LDC R18, c[0x3][RZ] ;  /* 0x00c00000ff127b82 */ /* 0x000e620000000800 */
[----:B------:R-:W-:Y:S01]  /*ac50*/  PLOP3.LUT P0, PT, PT, PT, PT, 0x8, 0x80 ;  /* 0x000000000080781c */ /* 0x000fe20003f0e170 */
[----:B------:R-:W-:-:S06]  /*ac60*/  VIADD R17, R0, 0xfffffff4 ;  /* 0xfffffff400117836 */ /* 0x000fcc0000000000 */
[----:B------:R-:W2:Y:S06]  /*ac70*/  LDC.64 R8, c[0x0][0x398] ;  /* 0x0000e600ff087b82 */ /* 0x000eac0000000a00 */
.L_x_1272:
[----:B-1----:R-:W-:Y:S01]  /*ac80*/  ISETP.LT.AND P1, PT, R18, UR4, PT ;  /* 0x0000000412007c0c */ /* 0x002fe2000bf21270 */
[----:B------:R-:W-:Y:S01]  /*ac90*/  UIADD3 UR7, UPT, UPT, UR4, 0x2, URZ ;  /* 0x0000000204077890 */ /* 0x000fe2000fffe0ff */
[----:B------:R-:W-:Y:S01]  /*aca0*/  VIADD R13, R5, 0x2 ;  /* 0x00000002050d7836 */ /* 0x000fe20000000000 */
[----:B------:R-:W-:Y:S01]  /*acb0*/  UIADD3 UR8, UPT, UPT, UR4, 0x3, URZ ;  /* 0x0000000304087890 */ /* 0x000fe2000fffe0ff */
[----:B------:R-:W-:Y:S01]  /*acc0*/  ISETP.EQ.OR P1, PT, R6, 0x2, P1 ;  /* 0x000000020600780c */ /* 0x000fe20000f22670 */
[----:B--23--:R-:W-:Y:S01]  /*acd0*/  IMAD.MOV.U32 R10, RZ, RZ, R12 ;  /* 0x000000ffff0a7224 */ /* 0x00cfe200078e000c */
[C---:B------:R-:W-:Y:S01]  /*ace0*/  ISETP.LE.AND P3, PT, R18.reuse, UR4, PT ;  /* 0x0000000412007c0c */ /* 0x040fe2000bf63270 */
[----:B------:R-:W-:Y:S01]  /*acf0*/  IMAD.MOV.U32 R11, RZ, RZ, R19 ;  /* 0x000000ffff0b7224 */ /* 0x000fe200078e0013 */
[C---:B------:R-:W-:Y:S01]  /*ad00*/  ISETP.LT.AND P4, PT, R18.reuse, UR7, PT ;  /* 0x0000000712007c0c */ /* 0x040fe2000bf81270 */
[----:B--2---:R-:W-:Y:S01]  /*ad10*/  IMAD.WIDE R12, R13, 0x4, R8 ;  /* 0x000000040d0c7825 */ /* 0x004fe200078e0208 */
[----:B------:R-:W-:-:S07]  /*ad20*/  ISETP.LT.AND P2, PT, R18, UR8, PT ;  /* 0x0000000812007c0c */ /* 0x000fce000bf41270 */
[----:B------:R-:W-:Y:S06]  /*ad30*/  @P1 BRA `(.L_x_1260) ;  /* 0x0000000000081947 */ /* 0x000fec0003800000 */
[----:B------:R-:W2:Y:S04]  /*ad40*/  LDG.E R7, desc[UR10][R12.64] ;  /* 0x0000000a0c077981 */ /* 0x000ea8000c1e1900 */
[----:B--2---:R1:W-:Y:S02]  /*ad50*/  STG.E desc[UR10][R10.64+-0x8], R7 ;  /* 0xfffff8070a007986 */ /* 0x0043e4000c10190a */
.L_x_1260:
[----:B------:R-:W-:Y:S05]  /*ad60*/  @P3 BRA `(.L_x_1261) ;  /* 0x0000000000083947 */ /* 0x000fea0003800000 */
[----:B-1----:R-:W2:Y:S04]  /*ad70*/  LDG.E R7, desc[UR10][R12.64+0x4] ;  /* 0x0000040a0c077981 */ /* 0x002ea8000c1e1900 */
[----:B--2---:R2:W-:Y:S02]  /*ad80*/  STG.E desc[UR10][R10.64+-0x4], R7 ;  /* 0xfffffc070a007986 */ /* 0x0045e4000c10190a */
.L_x_1261:
[----:B------:R-:W-:Y:S05]  /*ad90*/  @P4 BRA `(.L_x_1262) ;  /* 0x0000000000084947 */ /* 0x000fea0003800000 */
[----:B-12---:R-:W2:Y:S04]  /*ada0*/  LDG.E R7, desc[UR10][R12.64+0x8] ;  /* 0x0000080a0c077981 */ /* 0x006ea8000c1e1900 */
[----:B--2---:R3:W-:Y:S02]  /*adb0*/  STG.E desc[UR10][R10.64], R7 ;  /* 0x000000070a007986 */ /* 0x0047e4000c10190a */
.L_x_1262:
[----:B-123--:R1:W2:Y:S01]  /*adc0*/  @!P2 LDG.E R7, desc[UR10][R12.64+0xc] ;  /* 0x00000c0a0c07a981 */ /* 0x00e2a2000c1e1900 */
[----:B------:R-:W-:Y:S01]  /*add0*/  UIADD3 UR13, UPT, UPT, UR4, 0x4, URZ ;  /* 0x00000004040d7890 */ /* 0x000fe2000fffe0ff */
[----:B------:R-:W-:Y:S01]  /*ade0*/  IADD3 R14, PT, PT, R6, 0x4, RZ ;  /* 0x00000004060e7810 */ /* 0x000fe20007ffe0ff */
[----:B------:R-:W-:Y:S01]  /*adf0*/  UIADD3 UR7, UPT, UPT, UR4, 0x6, URZ ;  /* 0x0000000604077890 */ /* 0x000fe2000fffe0ff */
[----:B------:R-:W-:Y:S01]  /*ae00*/  VIADD R15, R5, 0x6 ;  /* 0x00000006050f7836 */ /* 0x000fe20000000000 */
[----:B------:R-:W-:Y:S02]  /*ae10*/  UIADD3 UR8, UPT, UPT, UR4, 0x7, URZ ;  /* 0x0000000704087890 */ /* 0x000fe4000fffe0ff */
[C---:B------:R-:W-:Y:S02]  /*ae20*/  ISETP.LT.AND P1, PT, R18.reuse, UR13, PT ;  /* 0x0000000d12007c0c */ /* 0x040fe4000bf21270 */
[----:B------:R-:W-:Y:S01]  /*ae30*/  ISETP.LE.AND P4, PT, R18, UR13, PT ;  /* 0x0000000d12007c0c */ /* 0x000fe2000bf83270 */
[----:B-1----:R-:W-:Y:S01]  /*ae40*/  IMAD.WIDE R12, R15, 0x4, R8 ;  /* 0x000000040f0c7825 */ /* 0x002fe200078e0208 */
[----:B------:R-:W-:-:S02]  /*ae50*/  ISETP.EQ.OR P1, PT, R14, 0x2, P1 ;  /* 0x000000020e00780c */ /* 0x000fc40000f22670 */
[C---:B------:R-:W-:Y:S02]  /*ae60*/  ISETP.LT.AND P5, PT, R18.reuse, UR7, PT ;  /* 0x0000000712007c0c */ /* 0x040fe4000bfa1270 */
[----:B------:R-:W-:Y:S01]  /*ae70*/  ISETP.LT.AND P3, PT, R18, UR8, PT ;  /* 0x0000000812007c0c */ /* 0x000fe2000bf61270 */
[----:B--2---:R1:W-:Y:S08]  /*ae80*/  @!P2 STG.E desc[UR10][R10.64+0x4], R7 ;  /* 0x000004070a00a986 */ /* 0x0043f0000c10190a */
[----:B------:R-:W-:Y:S05]  /*ae90*/  @P1 BRA `(.L_x_1263) ;  /* 0x0000000000081947 */ /* 0x000fea0003800000 */
[----:B-1----:R-:W2:Y:S04]  /*aea0*/  LDG.E R7, desc[UR10][R12.64] ;  /* 0x0000000a0c077981 */ /* 0x002ea8000c1e1900 */
[----:B--2---:R2:W-:Y:S02]  /*aeb0*/  STG.E desc[UR10][R10.64+0x8], R7 ;  /* 0x000008070a007986 */ /* 0x0045e4000c10190a */
.L_x_1263:
[----:B------:R-:W-:Y:S05]  /*aec0*/  @P4 BRA `(.L_x_1264) ;  /* 0x0000000000084947 */ /* 0x000fea0003800000 */
[----:B-12---:R-:W2:Y:S04]  /*aed0*/  LDG.E R7, desc[UR10][R12.64+0x4] ;  /* 0x0000040a0c077981 */ /* 0x006ea8000c1e1900 */
[----:B--2---:R3:W-:Y:S02]  /*aee0*/  STG.E desc[UR10][R10.64+0xc], R7 ;  /* 0x00000c070a007986 */ /* 0x0047e4000c10190a */
.L_x_1264:
[----:B------:R-:W-:Y:S05]  /*aef0*/  @P5 BRA `(.L_x_1265) ;  /* 0x0000000000085947 */ /* 0x000fea0003800000 */
[----:B-123--:R-:W2:Y:S04]  /*af00*/  LDG.E R7, desc[UR10][R12.64+0x8] ;  /* 0x0000080a0c077981 */ /* 0x00eea8000c1e1900 */
[----:B--2---:R1:W-:Y:S02]  /*af10*/  STG.E desc[UR10][R10.64+0x10], R7 ;  /* 0x000010070a007986 */ /* 0x0043e4000c10190a */
.L_x_1265:
[----:B-123--:R1:W2:Y:S01]  /*af20*/  @!P3 LDG.E R7, desc[UR10][R12.64+0xc] ;  /* 0x00000c0a0c07b981 */ /* 0x00e2a2000c1e1900 */
[----:B------:R-:W-:Y:S01]  /*af30*/  UIADD3 UR13, UPT, UPT, UR4, 0x8, URZ ;  /* 0x00000008040d7890 */ /* 0x000fe2000fffe0ff */
[----:B------:R-:W-:Y:S01]  /*af40*/  VIADD R14, R6, 0x8 ;  /* 0x00000008060e7836 */ /* 0x000fe20000000000 */
        /* <DEDUP_REMOVED lines=13> */
.L_x_1266:
[----:B------:R-:W-:Y:S05]  /*b020*/  @P4 BRA `(.L_x_1267) ;  /* 0x0000000000084947 */ /* 0x000fea0003800000 */
[----:B-12---:R-:W2:Y:S04]  /*b030*/  LDG.E R7, desc[UR10][R12.64+0x4] ;  /* 0x0000040a0c077981 */ /* 0x006ea8000c1e1900 */
[----:B--2---:R3:W-:Y:S02]  /*b040*/  STG.E desc[UR10][R10.64+0x1c], R7 ;  /* 0x00001c070a007986 */ /* 0x0047e4000c10190a */
.L_x_1267:
[----:B------:R-:W-:Y:S05]  /*b050*/  @P5 BRA `(.L_x_1268) ;  /* 0x0000000000085947 */ /* 0x000fea0003800000 */
[----:B-123--:R-:W2:Y:S04]  /*b060*/  LDG.E R7, desc[UR10][R12.64+0x8] ;  /* 0x0000080a0c077981 */ /* 0x00eea8000c1e1900 */
[----:B--2---:R1:W-:Y:S02]  /*b070*/  STG.E desc[UR10][R10.64+0x20], R7 ;  /* 0x000020070a007986 */ /* 0x0043e4000c10190a */
.L_x_1268:
[----:B------:R-:W5:Y:S01]  /*b080*/  @!P2 LDG.E R13, desc[UR10][R12.64+0xc] ;  /* 0x00000c0a0c0da981 */ /* 0x000f62000c1e1900 */
[----:B------:R-:W-:Y:S01]  /*b090*/  UIADD3 UR8, UPT, UPT, UR4, 0xc, URZ ;  /* 0x0000000c04087890 */ /* 0x000fe2000fffe0ff */
[----:B-123--:R-:W-:Y:S01]  /*b0a0*/  VIADD R7, R6, 0xc ;  /* 0x0000000c06077836 */ /* 0x00efe20000000000 */
[----:B------:R-:W-:Y:S01]  /*b0b0*/  UIADD3 UR7, UPT, UPT, UR4, 0xe, URZ ;  /* 0x0000000e04077890 */ /* 0x000fe2000fffe0ff */
[----:B------:R-:W-:-:S03]  /*b0c0*/  IADD3 R15, PT, PT, R5, 0xe, RZ ;  /* 0x0000000e050f7810 */ /* 0x000fc60007ffe0ff */
[C---:B------:R-:W-:Y:S02]  /*b0d0*/  ISETP.LT.AND P1, PT, R18.reuse, UR8, PT ;  /* 0x0000000812007c0c */ /* 0x040fe4000bf21270 */
[C---:B------:R-:W-:Y:S01]  /*b0e0*/  ISETP.LE.AND P3, PT, R18.reuse, UR8, PT ;  /* 0x0000000812007c0c */ /* 0x040fe2000bf63270 */
[----:B------:R-:W-:Y:S01]  /*b0f0*/  IMAD.WIDE R14, R15, 0x4, R8 ;  /* 0x000000040f0e7825 */ /* 0x000fe200078e0208 */
[----:B------:R-:W-:Y:S02]  /*b100*/  ISETP.EQ.OR P1, PT, R7, 0x2, P1 ;  /* 0x000000020700780c */ /* 0x000fe40000f22670 */
[----:B------:R-:W-:Y:S01]  /*b110*/  ISETP.LT.AND P4, PT, R18, UR7, PT ;  /* 0x0000000712007c0c */ /* 0x000fe2000bf81270 */
[----:B-----5:R1:W-:Y:S10]  /*b120*/  @!P2 STG.E desc[UR10][R10.64+0x24], R13 ;  /* 0x0000240d0a00a986 */ /* 0x0203f4000c10190a */
[----:B------:R-:W-:Y:S05]  /*b130*/  @P1 BRA `(.L_x_1269) ;  /* 0x0000000000081947 */ /* 0x000fea0003800000 */
[----:B------:R-:W2:Y:S04]  /*b140*/  LDG.E R7, desc[UR10][R14.64] ;  /* 0x0000000a0e077981 */ /* 0x000ea8000c1e1900 */
[----:B--2---:R2:W-:Y:S02]  /*b150*/  STG.E desc[UR10][R10.64+0x28], R7 ;  /* 0x000028070a007986 */ /* 0x0045e4000c10190a */
.L_x_1269:
[----:B------:R-:W-:Y:S05]  /*b160*/  @P3 BRA `(.L_x_1270) ;  /* 0x0000000000083947 */ /* 0x000fea0003800000 */
[----:B--2---:R-:W2:Y:S04]  /*b170*/  LDG.E R7, desc[UR10][R14.64+0x4] ;  /* 0x0000040a0e077981 */ /* 0x004ea8000c1e1900 */
[----:B--2---:R3:W-:Y:S02]  /*b180*/  STG.E desc[UR10][R10.64+0x2c], R7 ;  /* 0x00002c070a007986 */ /* 0x0047e4000c10190a */
.L_x_1270:
[----:B------:R-:W-:Y:S05]  /*b190*/  @P4 BRA `(.L_x_1271) ;  /* 0x0000000000084947 */ /* 0x000fea0003800000 */
[----:B--23--:R-:W2:Y:S04]  /*b1a0*/  LDG.E R7, desc[UR10][R14.64+0x8] ;  /* 0x0000080a0e077981 */ /* 0x00cea8000c1e1900 */
[----:B--2---:R2:W-:Y:S02]  /*b1b0*/  STG.E desc[UR10][R10.64+0x30], R7 ;  /* 0x000030070a007986 */ /* 0x0045e4000c10190a */
.L_x_1271:
        /* <DEDUP_REMOVED lines=11> */
.L_x_1259:
[----:B--23--:R-:W-:-:S05]  /*b270*/  VIADD R7, R0, -UR4 ;  /* 0x8000000400077c36 */ /* 0x00cfca0008000000 */
[----:B------:R-:W-:-:S13]  /*b280*/  ISETP.GT.AND P1, PT, R7, 0x4, PT ;  /* 0x000000040700780c */ /* 0x000fda0003f24270 */
[----:B------:R-:W-:Y:S05]  /*b290*/  @!P1 BRA `(.L_x_1273) ;  /* 0x0000000000e89947 */ /* 0x000fea0003800000 */
[----:B------:R-:W2:Y:S01]  /*b2a0*/  LDC R18, c[0x3][RZ] ;  /* 0x00c00000ff127b82 */ /* 0x000ea20000000800 */
[----:B------:R-:W-:Y:S01]  /*b2b0*/  UIADD3 UR7, UPT, UPT, UR4, 0x2, URZ ;  /* 0x0000000204077890 */ /* 0x000fe2000fffe0ff */
[----:B------:R-:W-:Y:S01]  /*b2c0*/  IADD3 R9, PT, PT, R5, 0x2, RZ ;  /* 0x0000000205097810 */ /* 0x000fe20007ffe0ff */
[----:B------:R-:W-:-:S05]  /*b2d0*/  UIADD3 UR8, UPT, UPT, UR4, 0x3, URZ ;  /* 0x0000000304087890 */ /* 0x000fca000fffe0ff */
[----:B-1----:R-:W1:Y:S01]  /*b2e0*/  LDC.64 R10, c[0x0][0x398] ;  /* 0x0000e600ff0a7b82 */ /* 0x002e620000000a00 */
[C---:B--2---:R-:W-:Y:S02]  /*b2f0*/  ISETP.LT.AND P0, PT, R18.reuse, UR4, PT ;  /* 0x0000000412007c0c */ /* 0x044fe4000bf01270 */
[----:B------:R-:W-:Y:S02]  /*b300*/  ISETP.LE.AND P1, PT, R18, UR4, PT ;  /* 0x0000000412007c0c */ /* 0x000fe4000bf23270 */
[----:B------:R-:W-:Y:S02]  /*b310*/  ISETP.EQ.OR P0, PT, R6, 0x2, P0 ;  /* 0x000000020600780c */ /* 0x000fe40000702670 */
[C---:B------:R-:W-:Y:S02]  /*b320*/  ISETP.LT.AND P2, PT, R18.reuse, UR7, PT ;  /* 0x0000000712007c0c */ /* 0x040fe4000bf41270 */
[----:B------:R-:W-:Y:S01]  /*b330*/  ISETP.LT.AND P3, PT, R18, UR8, PT ;  /* 0x0000000812007c0c */ /* 0x000fe2000bf61270 */
[----:B-1----:R-:W-:-:S08]  /*b340*/  IMAD.WIDE R8, R9, 0x4, R10 ;  /* 0x0000000409087825 */ /* 0x002fd000078e020a */
[----:B------:R-:W-:Y:S05]  /*b350*/  @P0 BRA `(.L_x_1274) ;  /* 0x00000000000c0947 */ /* 0x000fea0003800000 */
[----:B------:R-:W2:Y:S01]  /*b360*/  LDG.E R7, desc[UR10][R8.64] ;  /* 0x0000000a08077981 */ /* 0x000ea2000c1e1900 */
[----:B------:R-:W-:-:S05]  /*b370*/  IMAD.MOV.U32 R13, RZ, RZ, R19 ;  /* 0x000000ffff0d7224 */ /* 0x000fca00078e0013 */
[----:B--2---:R1:W-:Y:S02]  /*b380*/  STG.E desc[UR10][R12.64+-0x8], R7 ;  /* 0xfffff8070c007986 */ /* 0x0043e4000c10190a */
.L_x_1274:
[----:B------:R-:W-:Y:S05]  /*b390*/  @P1 BRA `(.L_x_1275) ;  /* 0x00000000000c1947 */ /* 0x000fea0003800000 */
[----:B-1----:R-:W2:Y:S01]  /*b3a0*/  LDG.E R7, desc[UR10][R8.64+0x4] ;  /* 0x0000040a08077981 */ /* 0x002ea2000c1e1900 */
[----:B------:R-:W-:-:S05]  /*b3b0*/  IMAD.MOV.U32 R13, RZ, RZ, R19 ;  /* 0x000000ffff0d7224 */ /* 0x000fca00078e0013 */
[----:B--2---:R2:W-:Y:S02]  /*b3c0*/  STG.E desc[UR10][R12.64+-0x4], R7 ;  /* 0xfffffc070c007986 */ /* 0x0045e4000c10190a */
.L_x_1275:
[----:B------:R-:W-:Y:S05]  /*b3d0*/  @P2 BRA `(.L_x_1276) ;  /* 0x00000000000c2947 */ /* 0x000fea0003800000 */
[----:B-12---:R-:W2:Y:S01]  /*b3e0*/  LDG.E R7, desc[UR10][R8.64+0x8] ;  /* 0x0000080a08077981 */ /* 0x006ea2000c1e1900 */
[----:B------:R-:W-:-:S05]  /*b3f0*/  IMAD.MOV.U32 R13, RZ, RZ, R19 ;  /* 0x000000ffff0d7224 */ /* 0x000fca00078e0013 */
[----:B--2---:R3:W-:Y:S02]  /*b400*/  STG.E desc[UR10][R12.64], R7 ;  /* 0x000000070c007986 */ /* 0x0047e4000c10190a */
.L_x_1276:
[----:B-123--:R-:W2:Y:S01]  /*b410*/  @!P3 LDG.E R13, desc[UR10][R8.64+0xc] ;  /* 0x00000c0a080db981 */ /* 0x00eea2000c1e1900 */
[----:B------:R-:W-:Y:S01]  /*b420*/  UIADD3 UR4, UPT, UPT, UR4, 0x4, URZ ;  /* 0x0000000404047890 */ /* 0x000fe2000fffe0ff */
[----:B------:R-:W-:Y:S01]  /*b430*/  VIADD R14, R6, 0x4 ;  /* 0x00000004060e7836 */ /* 0x000fe20000000000 */
[----:B------:R-:W-:Y:S01]  /*b440*/  IADD3 R7, PT, PT, R5, 0x6, RZ ;  /* 0x0000000605077810 */ /* 0x000fe20007ffe0ff */
[----:B------:R-:W-:-:S03]  /*b450*/  @!P3 IMAD.MOV.U32 R6, RZ, RZ, R12 ;  /* 0x000000ffff06b224 */ /* 0x000fc600078e000c */
[----:B------:R-:W-:Y:S01]  /*b460*/  ISETP.LT.AND P0, PT, R18, UR4, PT ;  /* 0x0000000412007c0c */ /* 0x000fe2000bf01270 */
[----:B------:R-:W-:-:S03]  /*b470*/  IMAD.WIDE R10, R7, 0x4, R10 ;  /* 0x00000004070a7825 */ /* 0x000fc600078e020a */
[----:B------:R-:W-:Y:S01]  /*b480*/  ISETP.EQ.OR P0, PT, R14, 0x2, P0 ;  /* 0x000000020e00780c */ /* 0x000fe20000702670 */
[----:B------:R-:W-:-:S05]  /*b490*/  @!P3 IMAD.MOV.U32 R7, RZ, RZ, R19 ;  /* 0x000000ffff07b224 */ /* 0x000fca00078e0013 */
[----:B--2---:R1:W-:Y:S07]  /*b4a0*/  @!P3 STG.E desc[UR10][R6.64+0x4], R13 ;  /* 0x0000040d0600b986 */ /* 0x0043ee000c10190a */
[----:B------:R-:W2:Y:S01]  /*b4b0*/  @!P0 LDG.E R15, desc[UR10][R10.64] ;  /* 0x0000000a0a0f8981 */ /* 0x000ea2000c1e1900 */
[----:B------:R-:W-:Y:S01]  /*b4c0*/  ISETP.LE.AND P1, PT, R18, UR4, PT ;  /* 0x0000000412007c0c */ /* 0x000fe2000bf23270 */
[----:B-1----:R-:W-:Y:S02]  /*b4d0*/  @!P0 IMAD.MOV.U32 R6, RZ, RZ, R12 ;  /* 0x000000ffff068224 */ /* 0x002fe400078e000c */
[----:B------:R-:W-:-:S05]  /*b4e0*/  @!P0 IMAD.MOV.U32 R7, RZ, RZ, R19 ;  /* 0x000000ffff078224 */ /* 0x000fca00078e0013 */
[----:B--2---:R1:W-:Y:S05]  /*b4f0*/  @!P0 STG.E desc[UR10][R6.64+0x8], R15 ;  /* 0x0000080f06008986 */ /* 0x0043ea000c10190a */
[----:B------:R-:W2:Y:S01]  /*b500*/  @!P1 LDG.E R17, desc[UR10][R10.64+0x4] ;  /* 0x0000040a0a119981 */ /* 0x000ea2000c1e1900 */
[----:B------:R-:W-:Y:S01]  /*b510*/  IADD3 R8, P3, PT, R12, 0x10, RZ ;  /* 0x000000100c087810 */ /* 0x000fe20007f7e0ff */
[----:B------:R-:W-:Y:S02]  /*b520*/  UIADD3 UR7, UPT, UPT, UR4, 0x2, URZ ;  /* 0x0000000204077890 */ /* 0x000fe4000fffe0ff */
[----:B------:R-:W-:Y:S01]  /*b530*/  UIADD3 UR8, UPT, UPT, UR4, 0x3, URZ ;  /* 0x0000000304087890 */ /* 0x000fe2000fffe0ff */
[----:B------:R-:W-:-:S03]  /*b540*/  IADD3.X R9, PT, PT, RZ, R19, RZ, P3, !PT ;  /* 0x00000013ff097210 */ /* 0x000fc60001ffe4ff */
[C---:B------:R-:W-:Y:S02]  /*b550*/  ISETP.LT.AND P0, PT, R18.reuse, UR7, PT ;  /* 0x0000000712007c0c */ /* 0x040fe4000bf01270 */
[----:B------:R-:W-:Y:S01]  /*b560*/  ISETP.LT.AND P2, PT, R18, UR8, PT ;  /* 0x0000000812007c0c */ /* 0x000fe2000bf41270 */
[----:B--2---:R1:W-:Y:S10]  /*b570*/  @!P1 STG.E desc[UR10][R8.64+-0x4], R17 ;  /* 0xfffffc1108009986 */ /* 0x0043f4000c10190a */
[----:B------:R-:W-:Y:S05]  /*b580*/  @P0 BRA `(.L_x_1277) ;  /* 0x0000000000080947 */ /* 0x000fea0003800000 */
[----:B-1----:R-:W2:Y:S04]  /*b590*/  LDG.E R7, desc[UR10][R10.64+0x8] ;  /* 0x0000080a0a077981 */ /* 0x002ea8000c1e1900 */
[----:B--2---:R2:W-:Y:S02]  /*b5a0*/  STG.E desc[UR10][R8.64], R7 ;  /* 0x0000000708007986 */ /* 0x0045e4000c10190a */
.L_x_1277:
[----:B------:R-:W3:Y:S01]  /*b5b0*/  @!P2 LDG.E R11, desc[UR10][R10.64+0xc] ;  /* 0x00000c0a0a0ba981 */ /* 0x000ee2000c1e1900 */
[----:B------:R-:W-:Y:S01]  /*b5c0*/  IADD3 R12, P1, PT, R8, 0x10, RZ ;  /* 0x00000010080c7810 */ /* 0x000fe20007f3e0ff */
[----:B------:R-:W-:Y:S01]  /*b5d0*/  VIADD R5, R5, 0x4 ;  /* 0x0000000405057836 */ /* 0x000fe20000000000 */
[----:B------:R-:W-:Y:S01]  /*b5e0*/  PLOP3.LUT P0, PT, PT, PT, PT, 0x8, 0x80 ;  /* 0x000000000080781c */ /* 0x000fe20003f0e170 */
[----:B-1----:R-:W-:Y:S01]  /*b5f0*/  VIADD R6, R14, 0x4 ;  /* 0x000000040e067836 */ /* 0x002fe20000000000 */
[----:B------:R-:W-:Y:S01]  /*b600*/  UIADD3 UR4, UPT, UPT, UR4, 0x4, URZ ;  /* 0x0000000404047890 */ /* 0x000fe2000fffe0ff */
[----:B------:R-:W-:Y:S02]  /*b610*/  VIADD R5, R5, 0x4 ;  /* 0x0000000405057836 */ /* 0x000fe40000000000 */
[----:B------:R-:W-:Y:S01]  /*b620*/  IMAD.X R19, RZ, RZ, R9, P1 ;  /* 0x000000ffff137224 */ /* 0x000fe200008e0609 */
[----:B---3--:R3:W-:Y:S08]  /*b630*/  @!P2 STG.E desc[UR10][R8.64+0x4], R11 ;  /* 0x0000040b0800a986 */ /* 0x0087f0000c10190a */
.L_x_1273:
[----:B------:R-:W-:-:S13]  /*b640*/  ISETP.NE.OR P0, PT, R0, UR4, P0 ;  /* 0x0000000400007c0c */ /* 0x000fda0008705670 */
[----:B------:R-:W-:Y:S05]  /*b650*/  @!P0 BRA `(.L_x_1257) ;  /* 0x0000000000748947 */ /* 0x000fea0003800000 */
.L_x_1258:
[----:B----4-:R-:W-:Y:S01]  /*b660*/  ISETP.LT.AND P0, PT, R16, UR4, PT ;  /* 0x0000000410007c0c */ /* 0x010fe2000bf01270 */
[----:B------:R-:W-:Y:S01]  /*b670*/  UIADD3 UR7, UPT, UPT, UR4, 0x2, URZ ;  /* 0x0000000204077890 */ /* 0x000fe2000fffe0ff */
[----:B--23--:R-:W-:Y:S01]  /*b680*/  IADD3 R9, PT, PT, R5, 0x2, RZ ;  /* 0x0000000205097810 */ /* 0x00cfe20007ffe0ff */
[----:B01----:R-:W-:Y:S01]  /*b690*/  IMAD.MOV.U32 R10, RZ, RZ, R12 ;  /* 0x000000ffff0a7224 */ /* 0x003fe200078e000c */
[----:B------:R-:W-:Y:S01]  /*b6a0*/  ISETP.EQ.OR P0, PT, R6, 0x2, P0 ;  /* 0x000000020600780c */ /* 0x000fe20000702670 */
[----:B------:R-:W-:Y:S01]  /*b6b0*/  IMAD.MOV.U32 R11, RZ, RZ, R19 ;  /* 0x000000ffff0b7224 */ /* 0x000fe200078e0013 */
[C---:B------:R-:W-:Y:S01]  /*b6c0*/  ISETP.LE.AND P1, PT, R16.reuse, UR4, PT ;  /* 0x0000000410007c0c */ /* 0x040fe2000bf23270 */
[----:B0-----:R-:W-:Y:S01]  /*b6d0*/  IMAD.WIDE R8, R9, 0x4, R2 ;  /* 0x0000000409087825 */ /* 0x001fe200078e0202 */
[----:B------:R-:W-:-:S09]  /*b6e0*/  ISETP.LT.AND P2, PT, R16, UR7, PT ;  /* 0x0000000710007c0c */ /* 0x000fd2000bf41270 */
[----:B------:R-:W-:Y:S05]  /*b6f0*/  @P0 BRA `(.L_x_1278) ;  /* 0x0000000000080947 */ /* 0x000fea0003800000 */
[----:B------:R-:W2:Y:S04]  /*b700*/  LDG.E R7, desc[UR10][R8.64] ;  /* 0x0000000a08077981 */ /* 0x000ea8000c1e1900 */
[----:B--2---:R0:W-:Y:S02]  /*b710*/  STG.E desc[UR10][R10.64+-0x8], R7 ;  /* 0xfffff8070a007986 */ /* 0x0041e4000c10190a */
.L_x_1278:
[----:B------:R-:W-:Y:S05]  /*b720*/  @P1 BRA `(.L_x_1279) ;  /* 0x0000000000081947 */ /* 0x000fea0003800000 */
[----:B0-----:R-:W2:Y:S04]  /*b730*/  LDG.E R7, desc[UR10][R8.64+0x4] ;  /* 0x0000040a08077981 */ /* 0x001ea8000c1e1900 */
[----:B--2---:R1:W-:Y:S02]  /*b740*/  STG.E desc[UR10][R10.64+-0x4], R7 ;  /* 0xfffffc070a007986 */ /* 0x0043e4000c10190a */
.L_x_1279:
[----:B------:R-:W-:Y:S05]  /*b750*/  @P2 BRA `(.L_x_1280) ;  /* 0x0000000000082947 */ /* 0x000fea0003800000 */
[----:B01----:R-:W2:Y:S04]  /*b760*/  LDG.E R7, desc[UR10][R8.64+0x8] ;  /* 0x0000080a08077981 */ /* 0x003ea8000c1e1900 */
[----:B--2---:R2:W-:Y:S02]  /*b770*/  STG.E desc[UR10][R10.64], R7 ;  /* 0x000000070a007986 */ /* 0x0045e4000c10190a */
.L_x_1280:
[----:B------:R-:W-:-:S06]  /*b780*/  UIADD3 UR7, UPT, UPT, UR4, 0x3, URZ ;  /* 0x0000000304077890 */ /* 0x000fcc000fffe0ff */
[----:B------:R-:W-:-:S13]  /*b790*/  ISETP.LT.AND P0, PT, R16, UR7, PT ;  /* 0x0000000710007c0c */ /* 0x000fda000bf01270 */
[----:B------:R-:W3:Y:S01]  /*b7a0*/  @!P0 LDG.E R9, desc[UR10][R8.64+0xc] ;  /* 0x00000c0a08098981 */ /* 0x000ee2000c1e1900 */
[----:B------:R-:W-:Y:S01]  /*b7b0*/  UIADD3 UR4, UPT, UPT, UR4, 0x4, URZ ;  /* 0x0000000404047890 */ /* 0x000fe2000fffe0ff */
[----:B------:R-:W-:Y:S01]  /*b7c0*/  IADD3 R12, P1, PT, R10, 0x10, RZ ;  /* 0x000000100a0c7810 */ /* 0x000fe20007f3e0ff */
[----:B------:R-:W-:Y:S01]  /*b7d0*/  VIADD R5, R5, 0x4 ;  /* 0x0000000405057836 */ /* 0x000fe20000000000 */
[----:B------:R-:W-:-:S03]  /*b7e0*/  IADD3 R6, PT, PT, R6, 0x4, RZ ;  /* 0x0000000406067810 */ /* 0x000fc60007ffe0ff */
[----:B------:R-:W-:Y:S01]  /*b7f0*/  IMAD.X R19, RZ, RZ, R11, P1 ;  /* 0x000000ffff137224 */ /* 0x000fe200008e060b */
[----:B---3--:R3:W-:Y:S01]  /*b800*/  @!P0 STG.E desc[UR10][R10.64+0x4], R9 ;  /* 0x000004090a008986 */ /* 0x0087e2000c10190a */
[----:B------:R-:W-:-:S13]  /*b810*/  ISETP.NE.AND P0, PT, R0, UR4, PT ;  /* 0x0000000400007c0c */ /* 0x000fda000bf05270 */
[----:B---3--:R-:W-:Y:S05]  /*b820*/  @P0 BRA `(.L_x_1258) ;  /* 0xfffffffc008c0947 */ /* 0x008fea000383ffff */
.L_x_1257:
[----:B------:R-:W-:-:S13]  /*b830*/  ISETP.NE.AND P0, PT, R4, RZ, PT ;  /* 0x000000ff0400720c */ /* 0x000fda0003f05270 */
[----:B------:R-:W-:Y:S05]  /*b840*/  @!P0 BRA `(.L_x_1249) ;  /* 0x00000000005c8947 */ /* 0x000fea0003800000 */
[----:B0-2---:R-:W0:Y:S01]  /*b850*/  LDC.64 R2, c[0x0][0x398] ;  /* 0x0000e600ff027b82 */ /* 0x005e220000000a00 */
[----:B------:R-:W2:Y:S01]  /*b860*/  LDCU UR4, c[0x3][URZ] ;  /* 0x00c00000ff0477ac */ /* 0x000ea20008000800 */
[----:B------:R-:W-:Y:S01]  /*b870*/  IMAD.MOV R4, RZ, RZ, -R4 ;  /* 0x000000ffff047224 */ /* 0x000fe200078e0a04 */
[----:B------:R-:W0:Y:S05]  /*b880*/  LDCU UR7, c[0x3][URZ] ;  /* 0x00c00000ff0777ac */ /* 0x000e2a0008000800 */
[----:B-1----:R-:W1:Y:S01]  /*b890*/  LDC.64 R6, c[0x0][0x398] ;  /* 0x0000e600ff067b82 */ /* 0x002e620000000a00 */
[C---:B--2---:R-:W-:Y:S01]  /*b8a0*/  IADD3.X R5, PT, PT, R0.reuse, UR4, RZ, PT, PT ;  /* 0x0000000400057c10 */ /* 0x044fe2000bfee4ff */
[----:B0-----:R-:W-:-:S04]  /*b8b0*/  IMAD.WIDE.U32 R2, R0, 0x4, R2 ;  /* 0x0000000400027825 */ /* 0x001fc800078e0002 */
[----:B---3--:R-:W-:Y:S02]  /*b8c0*/  IMAD.MOV.U32 R8, RZ, RZ, R2 ;  /* 0x000000ffff087224 */ /* 0x008fe400078e0002 */
[----:B------:R-:W-:-:S07]  /*b8d0*/  IMAD.MOV.U32 R11, RZ, RZ, R3 ;  /* 0x000000ffff0b7224 */ /* 0x000fce00078e0003 */
.L_x_1281:
[----:B------:R-:W-:Y:S01]  /*b8e0*/  ISETP.GT.AND P0, PT, R0, UR7, PT ;  /* 0x0000000700007c0c */ /* 0x000fe2000bf04270 */
[----:B01----:R-:W-:-:S03]  /*b8f0*/  IMAD.WIDE R2, R5, 0x4, R6 ;  /* 0x0000000405027825 */ /* 0x003fc600078e0206 */
        /* <DEDUP_REMOVED lines=9> */
[----:B------:R-:W-:-:S05]  /*b990*/  IADD3 R8, P0, PT, R8, 0x4, RZ ;  /* 0x0000000408087810 */ /* 0x000fca0007f1e0ff */
[----:B------:R-:W-:Y:S01]  /*b9a0*/  IMAD.X R11, RZ, RZ, R11, P0 ;  /* 0x000000ffff0b7224 */ /* 0x000fe200000e060b */
[----:B------:R-:W-:Y:S07]  /*b9b0*/  @P1 BRA `(.L_x_1281) ;  /* 0xfffffffc00c81947 */ /* 0x000fee000383ffff */
.L_x_1249:
[----:B012---:R-:W0:Y:S08]  /*b9c0*/  LDC R7, c[0x3][RZ] ;  /* 0x00c00000ff077b82 */ /* 0x007e300000000800 */
[----:B------:R-:W0:Y:S08]  /*b9d0*/  LDC.64 R2, c[0x0][0x398] ;  /* 0x0000e600ff027b82 */ /* 0x000e300000000a00 */
[----:B------:R-:W1:Y:S01]  /*b9e0*/  LDC.64 R4, c[0x0][0x398] ;  /* 0x0000e600ff047b82 */ /* 0x000e620000000a00 */
[----:B0-----:R-:W-:-:S06]  /*b9f0*/  IMAD.WIDE R2, R7, 0x4, R2 ;  /* 0x0000000407027825 */ /* 0x001fcc00078e0202 */
[----:B------:R-:W2:Y:S04]  /*ba00*/  LDG.E R3, desc[UR10][R2.64+0x8] ;  /* 0x0000080a02037981 */ /* 0x000ea8000c1e1900 */
[----:B-1----:R-:W2:Y:S02]  /*ba10*/  LDG.E R0, desc[UR10][R4.64+0x4] ;  /* 0x0000040a04007981 */ /* 0x002ea4000c1e1900 */
[----:B--2---:R-:W-:-:S04]  /*ba20*/  FADD R0, R0, R3 ;  /* 0x0000000300007221 */ /* 0x004fc80000000000 */
[----:B------:R-:W-:-:S05]  /*ba30*/  FMUL R7, R0, 0.5 ;  /* 0x3f00000000077820 */ /* 0x000fca0000400000 */
[----:B------:R-:W-:Y:S01]  /*ba40*/  STG.E desc[UR10][R4.64], R7 ;  /* 0x0000000704007986 */ /* 0x000fe2000c10190a */
[----:B------:R-:W-:Y:S05]  /*ba50*/  EXIT ;  /* 0x000000000000794d */ /* 0x000fea0003800000 */
.L_x_1240:
[----:B------:R-:W-:Y:S01]  /*ba60*/  UIADD3 UR4, UPT, UPT, UR5, -0x1, URZ ;  /* 0xffffffff05047890 */ /* 0x000fe2000fffe0ff */
[----:B------:R-:W-:Y:S01]  /*ba70*/  BSSY.RECONVERGENT B0, `(.L_x_1282) ;  /* 0x00003b4000007945 */ /* 0x000fe20003800200 */
[----:B------:R-:W-:-:S04]  /*ba80*/  IADD3 R0, PT, PT, R17, 0x1, RZ ;  /* 0x0000000111007810 */ /* 0x000fc80007ffe0ff */
        /* <DEDUP_REMOVED lines=8> */
[----:B0-2---:R-:W-:Y:S02]  /*bb10*/  IMAD.U32 R2, RZ, RZ, UR9 ;  /* 0x00000009ff027e24 */ /* 0x005fe4000f8e00ff */
[----:B------:R-:W-:-:S03]  /*bb20*/  IMAD.MOV.U32 R4, RZ, RZ, RZ ;  /* 0x000000ffff047224 */ /* 0x000fc600078e00ff */
[----:B------:R-:W-:-:S07]  /*bb30*/  LOP3.LUT R2, R2, 0x3, RZ, 0xc0, !PT ;  /* 0x0000000302027812 */ /* 0x000fce00078ec0ff */
[----:B------:R-:W-:Y:S05]  /*bb40*/  @!P0 BRA `(.L_x_1286) ;  /* 0x0000000400988947 */ /* 0x000fea0003800000 */
[----:B---3--:R-:W0:Y:S01]  /*bb50*/  LDC R12, c[0x3][RZ] ;  /* 0x00c00000ff0c7b82 */ /* 0x008e220000000800 */
[----:B------:R-:W-:Y:S01]  /*bb60*/  IMAD.U32 R4, RZ, RZ, UR9 ;  /* 0x00000009ff047e24 */ /* 0x000fe2000f8e00ff */
[----:B------:R-:W-:Y:S01]  /*bb70*/  IADD3 R7, PT, PT, R17, 0x3, RZ ;  /* 0x0000000311077810 */ /* 0x000fe20007ffe0ff */
[----:B------:R-:W-:Y:S02]  /*bb80*/  IMAD R5, R19, UR12, RZ ;  /* 0x0000000c13057c24 */ /* 0x000fe4000f8e02ff */
[----:B------:R-:W-:Y:S01]  /*bb90*/  VIADD R6, R17, 0x2 ;  /* 0x0000000211067836 */ /* 0x000fe20000000000 */
[----:B------:R-:W-:Y:S01]  /*bba0*/  LOP3.LUT R4, R4, 0xfffffffc, RZ, 0xc0, !PT ;  /* 0xfffffffc04047812 */ /* 0x000fe200078ec0ff */
[----:B------:R-:W-:Y:S02]  /*bbb0*/  IMAD R5, R5, UR9, RZ ;  /* 0x0000000905057c24 */ /* 0x000fe4000f8e02ff */
[----:B------:R-:W-:Y:S02]  /*bbc0*/  IMAD R3, R0, UR12, RZ ;  /* 0x0000000c00037c24 */ /* 0x000fe4000f8e02ff */
[----:B------:R-:W-:-:S02]  /*bbd0*/  IMAD R6, R6, UR12, RZ ;  /* 0x0000000c06067c24 */ /* 0x000fc4000f8e02ff */
[----:B------:R-:W-:Y:S02]  /*bbe0*/  IMAD R7, R7, UR12, RZ ;  /* 0x0000000c07077c24 */ /* 0x000fe4000f8e02ff */
[----:B------:R-:W-:Y:S01]  /*bbf0*/  IMAD.MOV R16, RZ, RZ, -R4 ;  /* 0x000000ffff107224 */ /* 0x000fe200078e0a04 */
[----:B0-----:R-:W-:Y:S01]  /*bc00*/  LEA R8, R12, 0x8, 0x2 ;  /* 0x000000080c087811 */ /* 0x001fe200078e10ff */
[--C-:B------:R-:W-:Y:S01]  /*bc10*/  IMAD.IADD R9, R3, 0x1, R12.reuse ;  /* 0x0000000103097824 */ /* 0x100fe200078e020c */
[--C-:B------:R-:W-:Y:S01]  /*bc20*/  SHF.R.S32.HI R10, RZ, 0x1f, R12.reuse ;  /* 0x0000001fff0a7819 */ /* 0x100fe2000001140c */
[--C-:B------:R-:W-:Y:S01]  /*bc30*/  IMAD.IADD R11, R6, 0x1, R12.reuse ;  /* 0x00000001060b7824 */ /* 0x100fe200078e020c */
[----:B------:R-:W-:Y:S01]  /*bc40*/  IADD3 R19, PT, PT, R5, R12, RZ ;  /* 0x0000000c05137210 */ /* 0x000fe20007ffe0ff */
[----:B------:R-:W-:-:S07]  /*bc50*/  IMAD.IADD R13, R7, 0x1, R12 ;  /* 0x00000001070d7824 */ /* 0x000fce00078e020c */
.L_x_1295:
[----:B0-----:R-:W0:Y:S01]  /*bc60*/  LDC R12, c[0x3][RZ] ;  /* 0x00c00000ff0c7b82 */ /* 0x001e220000000800 */
[C---:B------:R-:W-:Y:S01]  /*bc70*/  VIADD R27, R0.reuse, 0xffffffff ;  /* 0xffffffff001b7836 */ /* 0x040fe20000000000 */
[----:B------:R-:W-:Y:S01]  /*bc80*/  BSSY.RECONVERGENT B1, `(.L_x_1287) ;  /* 0x0000019000017945 */ /* 0x000fe20003800200 */
[C---:B------:R-:W-:Y:S02]  /*bc90*/  VIADD R23, R0.reuse, 0x1 ;  /* 0x0000000100177836 */ /* 0x040fe40000000000 */
[C---:B-123--:R-:W-:Y:S01]  /*bca0*/  VIADD R25, R0.reuse, 0x2 ;  /* 0x0000000200197836 */ /* 0x04efe20000000000 */
[CC--:B0-----:R-:W-:Y:S02]  /*bcb0*/  ISETP.GT.AND P0, PT, R27.reuse, R12.reuse, PT ;  /* 0x0000000c1b00720c */ /* 0x0c1fe40003f04270 */
        /* <DEDUP_REMOVED lines=12> */
[----:B------:R-:W3:Y:S01]  /*bd80*/  LDG.E R22, desc[UR10][R22.64] ;  /* 0x0000000a16167981 */ /* 0x000ee2000c1e1900 */
[----:B--2---:R-:W-:Y:S02]  /*bd90*/  ISETP.NE.AND P4, PT, R18, 0x1, PT ;  /* 0x000000011200780c */ /* 0x004fe40003f85270 */
[----:B------:R-:W-:-:S04]  /*bda0*/  IADD3 R18, P3, PT, R5, R12, RZ ;  /* 0x0000000c05127210 */ /* 0x000fc80007f7e0ff */
[----:B------:R-:W-:Y:S02]  /*bdb0*/  LEA.HI.X.SX32 R25, R5, R10, 0x1, P3 ;  /* 0x0000000a05197211 */ /* 0x000fe400018f0eff */
[----:B-1----:R-:W-:-:S04]  /*bdc0*/  LEA R24, P3, R18, UR14, 0x2 ;  /* 0x0000000e12187c11 */ /* 0x002fc8000f8610ff */
[----:B------:R-:W-:Y:S01]  /*bdd0*/  LEA.HI.X R25, R18, UR15, R25, 0x2, P3 ;  /* 0x0000000f12197c11 */ /* 0x000fe200098f1419 */
[----:B---3--:R-:W-:Y:S01]  /*bde0*/  @!P4 FADD R27, -R22, -RZ ;  /* 0x800000ff161bc221 */ /* 0x008fe20000000100 */
[----:B------:R-:W-:-:S05]  /*bdf0*/  @P4 IMAD.MOV.U32 R27, RZ, RZ, R22 ;  /* 0x000000ffff1b4224 */ /* 0x000fca00078e0016 */
[----:B------:R0:W-:Y:S02]  /*be00*/  STG.E desc[UR10][R24.64+0x4], R27 ;  /* 0x0000041b18007986 */ /* 0x0001e4000c10190a */
.L_x_1288:
[----:B------:R-:W-:Y:S05]  /*be10*/  BSYNC.RECONVERGENT B1 ;  /* 0x0000000000017941 */ /* 0x000fea0003800200 */
.L_x_1287:
[----:B------:R-:W-:Y:S04]  /*be20*/  BSSY.RECONVERGENT B1, `(.L_x_1289) ;  /* 0x000000e000017945 */ /* 0x000fe80003800200 */
[----:B------:R-:W-:Y:S05]  /*be30*/  @P0 BRA `(.L_x_1290) ;  /* 0x0000000000300947 */ /* 0x000fea0003800000 */
[----:B------:R-:W1:Y:S01]  /*be40*/  LDC.64 R22, c[0x0][0x398] ;  /* 0x0000e600ff167b82 */ /* 0x000e620000000a00 */
[----:B------:R-:W2:Y:S07]  /*be50*/  LDCU.64 UR14, c[0x0][0x398] ;  /* 0x00007300ff0e77ac */ /* 0x000eae0008000a00 */
[----:B------:R-:W3:Y:S01]  /*be60*/  LDC R18, c[0x0][0x380] ;  /* 0x0000e000ff127b82 */ /* 0x000ee20000000800 */
[----:B-1----:R-:W-:-:S06]  /*be70*/  IMAD.WIDE R22, R9, 0x4, R22 ;  /* 0x0000000409167825 */ /* 0x002fcc00078e0216 */
[----:B------:R-:W4:Y:S01]  /*be80*/  LDG.E R22, desc[UR10][R22.64] ;  /* 0x0000000a16167981 */ /* 0x000f22000c1e1900 */
[----:B---3--:R-:W-:Y:S02]  /*be90*/  ISETP.NE.AND P0, PT, R18, 0x1, PT ;  /* 0x000000011200780c */ /* 0x008fe40003f05270 */
[----:B------:R-:W-:-:S04]  /*bea0*/  IADD3 R18, P3, PT, R3, R12, RZ ;  /* 0x0000000c03127210 */ /* 0x000fc80007f7e0ff */
[----:B0-----:R-:W-:Y:S02]  /*beb0*/  LEA.HI.X.SX32 R25, R3, R10, 0x1, P3 ;  /* 0x0000000a03197211 */ /* 0x001fe400018f0eff */
[----:B--2---:R-:W-:-:S04]  /*bec0*/  LEA R24, P3, R18, UR14, 0x2 ;  /* 0x0000000e12187c11 */ /* 0x004fc8000f8610ff */
[----:B------:R-:W-:Y:S01]  /*bed0*/  LEA.HI.X R25, R18, UR15, R25, 0x2, P3 ;  /* 0x0000000f12197c11 */ /* 0x000fe200098f1419 */
[----:B----4-:R-:W-:-:S05]  /*bee0*/  @!P0 FADD R22, -R22, -RZ ;  /* 0x800000ff16168221 */ /* 0x010fca0000000100 */
[----:B------:R1:W-:Y:S03]  /*bef0*/  STG.E desc[UR10][R24.64+0x4], R22 ;  /* 0x0000041618007986 */ /* 0x0003e6000c10190a */
.L_x_1290:
[----:B------:R-:W-:Y:S05]  /*bf00*/  BSYNC.RECONVERGENT B1 ;  /* 0x0000000000017941 */ /* 0x000fea0003800200 */
.L_x_1289:
[----:B------:R-:W-:Y:S04]  /*bf10*/  BSSY.RECONVERGENT B1, `(.L_x_1291) ;  /* 0x000000e000017945 */ /* 0x000fe80003800200 */
[----:B------:R-:W-:Y:S05]  /*bf20*/  @P1 BRA `(.L_x_1292) ;  /* 0x0000000000301947 */ /* 0x000fea0003800000 */
[----:B-1----:R-:W1:Y:S01]  /*bf30*/  LDC.64 R22, c[0x0][0x398] ;  /* 0x0000e600ff167b82 */ /* 0x002e620000000a00 */
        /* <DEDUP_REMOVED lines=11> */
.L_x_1292:
[----:B------:R-:W-:Y:S05]  /*bff0*/  BSYNC.RECONVERGENT B1 ;  /* 0x0000000000017941 */ /* 0x000fea0003800200 */
.L_x_1291:
[----:B------:R-:W-:Y:S04]  /*c000*/  BSSY.RECONVERGENT B1, `(.L_x_1293) ;  /* 0x000000e000017945 */ /* 0x000fe80003800200 */
[----:B------:R-:W-:Y:S05]  /*c010*/  @P2 BRA `(.L_x_1294) ;  /* 0x0000000000302947 */ /* 0x000fea0003800000 */
[----:B-12---:R-:W1:Y:S01]  /*c020*/  LDC.64 R22, c[0x0][0x398] ;  /* 0x0000e600ff167b82 */ /* 0x006e620000000a00 */
[----:B------:R-:W2:Y:S07]  /*c030*/  LDCU.64 UR14, c[0x0][0x398] ;  /* 0x00007300ff0e77ac */ /* 0x000eae0008000a00 */
[----:B------:R-:W3:Y:S01]  /*c040*/  LDC R18, c[0x0][0x380] ;  /* 0x0000e000ff127b82 */ /* 0x000ee20000000800 */
[----:B-1----:R-:W-:-:S06]  /*c050*/  IMAD.WIDE R22, R13, 0x4, R22 ;  /* 0x000000040d167825 */ /* 0x002fcc00078e0216 */
[----:B------:R-:W4:Y:S01]  /*c060*/  LDG.E R22, desc[UR10][R22.64] ;  /* 0x0000000a16167981 */ /* 0x000f22000c1e1900 */
[C---:B------:R-:W-:Y:S02]  /*c070*/  IADD3 R12, P0, PT, R7.reuse, R12, RZ ;  /* 0x0000000c070c7210 */ /* 0x040fe40007f1e0ff */
[----:B---3--:R-:W-:Y:S02]  /*c080*/  ISETP.NE.AND P1, PT, R18, 0x1, PT ;  /* 0x000000011200780c */ /* 0x008fe40003f25270 */
[----:B0-----:R-:W-:Y:S02]  /*c090*/  LEA.HI.X.SX32 R25, R7, R10, 0x1, P0 ;  /* 0x0000000a07197211 */ /* 0x001fe400000f0eff */
[----:B--2---:R-:W-:-:S04]  /*c0a0*/  LEA R24, P0, R12, UR14, 0x2 ;  /* 0x0000000e0c187c11 */ /* 0x004fc8000f8010ff */
[----:B------:R-:W-:-:S05]  /*c0b0*/  LEA.HI.X R25, R12, UR15, R25, 0x2, P0 ;  /* 0x0000000f0c197c11 */ /* 0x000fca00080f1419 */
[----:B----4-:R-:W-:-:S05]  /*c0c0*/  @!P1 FADD R22, -R22, -RZ ;  /* 0x800000ff16169221 */ /* 0x010fca0000000100 */
[----:B------:R3:W-:Y:S02]  /*c0d0*/  STG.E desc[UR10][R24.64+0x4], R22 ;  /* 0x0000041618007986 */ /* 0x0007e4000c10190a */
.L_x_1294:
[----:B------:R-:W-:Y:S05]  /*c0e0*/  BSYNC.RECONVERGENT B1 ;  /* 0x0000000000017941 */ /* 0x000fea0003800200 */
.L_x_1293:
[----:B------:R-:W-:Y:S01]  /*c0f0*/  IADD3 R16, PT, PT, R16, 0x4, RZ ;  /* 0x0000000410107810 */ /* 0x000fe20007ffe0ff */
[----:B------:R-:W-:Y:S01]  /*c100*/  VIADD R0, R0, 0x4 ;  /* 0x0000000400007836 */ /* 0x000fe20000000000 */
[C---:B------:R-:W-:Y:S01]  /*c110*/  IADD3 R11, PT, PT, R8.reuse, R11, RZ ;  /* 0x0000000b080b7210 */ /* 0x040fe20007ffe0ff */
[----:B------:R-:W-:Y:S01]  /*c120*/  IMAD.IADD R3, R8, 0x1, R3 ;  /* 0x0000000108037824 */ /* 0x000fe200078e0203 */
[----:B------:R-:W-:Y:S01]  /*c130*/  ISETP.NE.AND P0, PT, R16, RZ, PT ;  /* 0x000000ff1000720c */ /* 0x000fe20003f05270 */
[C---:B------:R-:W-:Y:S02]  /*c140*/  IMAD.IADD R9, R8.reuse, 0x1, R9 ;  /* 0x0000000108097824 */ /* 0x040fe400078e0209 */
[C---:B------:R-:W-:Y:S02]  /*c150*/  IMAD.IADD R6, R8.reuse, 0x1, R6 ;  /* 0x0000000108067824 */ /* 0x040fe400078e0206 */
[C---:B------:R-:W-:Y:S02]  /*c160*/  IMAD.IADD R7, R8.reuse, 0x1, R7 ;  /* 0x0000000108077824 */ /* 0x040fe400078e0207 */
[----:B------:R-:W-:-:S02]  /*c170*/  IMAD.IADD R13, R8, 0x1, R13 ;  /* 0x00000001080d7824 */ /* 0x000fc400078e020d */
[C---:B------:R-:W-:Y:S02]  /*c180*/  IMAD.IADD R5, R8.reuse, 0x1, R5 ;  /* 0x0000000108057824 */ /* 0x040fe400078e0205 */
[----:B------:R-:W-:Y:S02]  /*c190*/  IMAD.IADD R19, R8, 0x1, R19 ;  /* 0x0000000108137824 */ /* 0x000fe400078e0213 */
[----:B------:R-:W-:Y:S05]  /*c1a0*/  @P0 BRA `(.L_x_1295) ;  /* 0xfffffff800ac0947 */ /* 0x000fea000383ffff */
.L_x_1286:
[----:B------:R-:W-:-:S13]  /*c1b0*/  ISETP.NE.AND P0, PT, R2, RZ, PT ;  /* 0x000000ff0200720c */ /* 0x000fda0003f05270 */
[----:B------:R-:W-:Y:S05]  /*c1c0*/  @!P0 BRA `(.L_x_1285) ;  /* 0x0000000000788947 */ /* 0x000fea0003800000 */
[----:B------:R-:W4:Y:S01]  /*c1d0*/  LDC R11, c[0x3][RZ] ;  /* 0x00c00000ff0b7b82 */ /* 0x000f220000000800 */
[----:B------:R-:W-:Y:S01]  /*c1e0*/  IADD3 R17, PT, PT, R17, R4, RZ ;  /* 0x0000000411117210 */ /* 0x000fe20007ffe0ff */
[----:B------:R-:W-:-:S04]  /*c1f0*/  IMAD.MOV R8, RZ, RZ, -R2 ;  /* 0x000000ffff087224 */ /* 0x000fc800078e0a02 */
[----:B------:R-:W-:Y:S02]  /*c200*/  IMAD R0, R17, UR12, RZ ;  /* 0x0000000c11007c24 */ /* 0x000fe4000f8e02ff */
[----:B---3--:R-:W3:Y:S08]  /*c210*/  LDC R12, c[0x3][RZ] ;  /* 0x00c00000ff0c7b82 */ /* 0x008ef00000000800 */
[----:B------:R-:W0:Y:S08]  /*c220*/  LDC R13, c[0x0][0x380] ;  /* 0x0000e000ff0d7b82 */ /* 0x000e300000000800 */
[----:B------:R-:W0:Y:S01]  /*c230*/  LDC.64 R6, c[0x0][0x398] ;  /* 0x0000e600ff067b82 */ /* 0x000e220000000a00 */
[----:B----4-:R-:W-:-:S07]  /*c240*/  IMAD.IADD R9, R0, 0x1, R11 ;  /* 0x0000000100097824 */ /* 0x010fce00078e020b */
.L_x_1298:
[C---:B---3--:R-:W-:Y:S01]  /*c250*/  ISETP.GT.AND P0, PT, R17.reuse, R12, PT ;  /* 0x0000000c1100720c */ /* 0x048fe20003f04270 */
        /* <DEDUP_REMOVED lines=8> */
[----:B------:R-:W3:Y:S01]  /*c2e0*/  LDG.E R2, desc[UR10][R2.64] ;  /* 0x0000000a02027981 */ /* 0x000ee2000c1e1900 */
[----:B------:R-:W-:Y:S02]  /*c2f0*/  ISETP.NE.AND P2, PT, R13, 0x1, PT ;  /* 0x000000010d00780c */ /* 0x000fe40003f45270 */
[----:B------:R-:W-:Y:S02]  /*c300*/  SHF.R.S32.HI R4, RZ, 0x1f, R0 ;  /* 0x0000001fff047819 */ /* 0x000fe40000011400 */
[----:B------:R-:W-:-:S04]  /*c310*/  IADD3 R5, P0, PT, R0, R12, RZ ;  /* 0x0000000c00057210 */ /* 0x000fc80007f1e0ff */
[----:B------:R-:W-:Y:S02]  /*c320*/  LEA.HI.X.SX32 R10, R11, R4, 0x1, P0 ;  /* 0x000000040b0a7211 */ /* 0x000fe400000f0eff */
[----:B0-----:R-:W-:-:S04]  /*c330*/  LEA R4, P0, R5, UR14, 0x2 ;  /* 0x0000000e05047c11 */ /* 0x001fc8000f8010ff */
[----:B------:R-:W-:Y:S01]  /*c340*/  LEA.HI.X R5, R5, UR15, R10, 0x2, P0 ;  /* 0x0000000f05057c11 */ /* 0x000fe200080f140a */
[----:B---3--:R-:W-:-:S05]  /*c350*/  @!P2 FADD R2, -R2, -RZ ;  /* 0x800000ff0202a221 */ /* 0x008fca0000000100 */
[----:B------:R3:W-:Y:S03]  /*c360*/  STG.E desc[UR10][R4.64+0x4], R2 ;  /* 0x0000040204007986 */ /* 0x0007e6000c10190a */
.L_x_1297:
[----:B------:R-:W-:Y:S05]  /*c370*/  BSYNC.RECONVERGENT B1 ;  /* 0x0000000000017941 */ /* 0x000fea0003800200 */
.L_x_1296:
[----:B------:R-:W-:Y:S01]  /*c380*/  IADD3 R0, PT, PT, R0, UR12, RZ ;  /* 0x0000000c00007c10 */ /* 0x000fe2000fffe0ff */
[----:B------:R-:W-:Y:S01]  /*c390*/  VIADD R9, R9, UR12 ;  /* 0x0000000c09097c36 */ /* 0x000fe20008000000 */
[----:B------:R-:W-:Y:S06]  /*c3a0*/  @P1 BRA `(.L_x_1298) ;  /* 0xfffffffc00a81947 */ /* 0x000fec000383ffff */
.L_x_1285:
[----:B------:R-:W-:-:S13]  /*c3b0*/  ISETP.GT.U32.AND P0, PT, R21, 0x7ffffffe, PT ;  /* 0x7ffffffe1500780c */ /* 0x000fda0003f04070 */
[----:B------:R-:W-:Y:S05]  /*c3c0*/  @P0 BRA `(.L_x_1299) ;  /* 0x0000000400700947 */ /* 0x000fea0003800000 */
[----:B------:R-:W0:Y:S01]  /*c3d0*/  LDC R0, c[0x3][RZ] ;  /* 0x00c00000ff007b82 */ /* 0x000e220000000800 */
[----:B------:R-:W-:Y:S01]  /*c3e0*/  ISETP.GE.U32.AND P0, PT, R21, 0x3, PT ;  /* 0x000000031500780c */ /* 0x000fe20003f06070 */
[----:B--2---:R-:W-:Y:S01]  /*c3f0*/  IMAD.MOV.U32 R11, RZ, RZ, RZ ;  /* 0x000000ffff0b7224 */ /* 0x004fe200078e00ff */
[----:B------:R-:W-:Y:S01]  /*c400*/  LOP3.LUT R10, R15, 0x3, RZ, 0xc0, !PT ;  /* 0x000000030f0a7812 */ /* 0x000fe200078ec0ff */
[----:B0-----:R-:W-:-:S04]  /*c410*/  VIADD R3, R0, 0x2 ;  /* 0x0000000200037836 */ /* 0x001fc80000000000 */
[----:B------:R-:W-:-:S06]  /*c420*/  IMAD R0, R3, R0, R3 ;  /* 0x0000000003007224 */ /* 0x000fcc00078e0203 */
[----:B------:R-:W-:Y:S05]  /*c430*/  @!P0 BRA `(.L_x_1300) ;  /* 0x0000000000dc8947 */ /* 0x000fea0003800000 */
[----:B---3--:R-:W0:Y:S01]  /*c440*/  LDC R12, c[0x3][RZ] ;  /* 0x00c00000ff0c7b82 */ /* 0x008e220000000800 */
[----:B------:R-:W-:Y:S01]  /*c450*/  LOP3.LUT R11, R15, 0xfffffffc, RZ, 0xc0, !PT ;  /* 0xfffffffc0f0b7812 */ /* 0x000fe200078ec0ff */
[----:B------:R-:W-:-:S03]  /*c460*/  IMAD.MOV.U32 R9, RZ, RZ, RZ ;  /* 0x000000ffff097224 */ /* 0x000fc600078e00ff */
[----:B------:R-:W-:-:S03]  /*c470*/  IADD3 R15, PT, PT, -R11, RZ, RZ ;  /* 0x000000ff0b0f7210 */ /* 0x000fc60007ffe1ff */
[----:B------:R-:W2:Y:S08]  /*c480*/  LDC R16, c[0x0][0x380] ;  /* 0x0000e000ff107b82 */ /* 0x000eb00000000800 */
[----:B------:R-:W3:Y:S02]  /*c490*/  LDC.64 R6, c[0x0][0x398] ;  /* 0x0000e600ff067b82 */ /* 0x000ee40000000a00 */
.L_x_1309:
[----:B0-234-:R-:W-:Y:S01]  /*c4a0*/  IMAD.IADD R5, R14, 0x1, R9 ;  /* 0x000000010e057824 */ /* 0x01dfe200078e0209 */
[----:B------:R-:W-:Y:S01]  /*c4b0*/  IADD3 R15, PT, PT, R15, 0x4, RZ ;  /* 0x000000040f0f7810 */ /* 0x000fe20007ffe0ff */
[----:B------:R-:W-:Y:S02]  /*c4c0*/  BSSY.RECONVERGENT B1, `(.L_x_1301) ;  /* 0x0000017000017945 */ /* 0x000fe40003800200 */
[C---:B------:R-:W-:Y:S01]  /*c4d0*/  VIADD R2, R5.reuse, 0x1 ;  /* 0x0000000105027836 */ /* 0x040fe20000000000 */
[CC--:B0-----:R-:W-:Y:S01]  /*c4e0*/  ISETP.GT.AND P1, PT, R5.reuse, R12.reuse, PT ;  /* 0x0000000c0500720c */ /* 0x0c1fe20003f24270 */
[C---:B------:R-:W-:Y:S02]  /*c4f0*/  VIADD R3, R5.reuse, 0x2 ;  /* 0x0000000205037836 */ /* 0x040fe40000000000 */
[C---:B------:R-:W-:Y:S01]  /*c500*/  VIADD R4, R5.reuse, 0x3 ;  /* 0x0000000305047836 */ /* 0x040fe20000000000 */
[----:B------:R-:W-:Y:S02]  /*c510*/  ISETP.GT.AND P3, PT, R2, R12, PT ;  /* 0x0000000c0200720c */ /* 0x000fe40003f64270 */
[----:B------:R-:W-:-:S02]  /*c520*/  ISETP.LT.OR P2, PT, R5, 0x1, P1 ;  /* 0x000000010500780c */ /* 0x000fc40000f41670 */
[----:B------:R-:W-:Y:S01]  /*c530*/  ISETP.GT.U32.OR P3, PT, R5, 0x7ffffffe, P3 ;  /* 0x7ffffffe0500780c */ /* 0x000fe20001f64470 */
[----:B------:R-:W-:Y:S01]  /*c540*/  IMAD.IADD R5, R0, 0x1, R5 ;  /* 0x0000000100057824 */ /* 0x000fe200078e0205 */
[CC--:B------:R-:W-:Y:S02]  /*c550*/  ISETP.GT.AND P0, PT, R3.reuse, R12.reuse, PT ;  /* 0x0000000c0300720c */ /* 0x0c0fe40003f04270 */
[C---:B------:R-:W-:Y:S02]  /*c560*/  ISETP.GT.AND P4, PT, R4.reuse, R12, PT ;  /* 0x0000000c0400720c */ /* 0x040fe40003f84270 */
[----:B------:R-:W-:Y:S02]  /*c570*/  ISETP.LT.OR P0, PT, R3, 0x1, P0 ;  /* 0x000000010300780c */ /* 0x000fe40000701670 */
[C---:B------:R-:W-:Y:S02]  /*c580*/  IADD3 R3, PT, PT, R5.reuse, -0x2, -R12 ;  /* 0xfffffffe05037810 */ /* 0x040fe40007ffe80c */
[----:B------:R-:W-:Y:S01]  /*c590*/  ISETP.LT.OR P1, PT, R4, 0x1, P4 ;  /* 0x000000010400780c */ /* 0x000fe20002721670 */
[----:B---3--:R-:W-:Y:S01]  /*c5a0*/  IMAD.WIDE R4, R5, 0x4, R6 ;  /* 0x0000000405047825 */ /* 0x008fe200078e0206 */
[----:B------:R-:W-:-:S03]  /*c5b0*/  ISETP.NE.AND P4, PT, R15, RZ, PT ;  /* 0x000000ff0f00720c */ /* 0x000fc60003f85270 */
[----:B------:R-:W-:Y:S01]  /*c5c0*/  IMAD.WIDE R2, R3, 0x4, R6 ;  /* 0x0000000403027825 */ /* 0x000fe200078e0206 */
[----:B------:R-:W-:Y:S09]  /*c5d0*/  @P2 BRA `(.L_x_1302) ;  /* 0x0000000000142947 */ /* 0x000ff20003800000 */
[----:B------:R-:W3:Y:S01]  /*c5e0*/  LDG.E R8, desc[UR10][R2.64] ;  /* 0x0000000a02087981 */ /* 0x000ee2000c1e1900 */
[----:B--2---:R-:W-:-:S13]  /*c5f0*/  ISETP.NE.AND P2, PT, R16, 0x2, PT ;  /* 0x000000021000780c */ /* 0x004fda0003f45270 */
[----:B---3--:R-:W-:Y:S01]  /*c600*/  @!P2 FADD R13, -R8, -RZ ;  /* 0x800000ff080da221 */ /* 0x008fe20000000100 */
[----:B------:R-:W-:-:S05]  /*c610*/  @P2 IMAD.MOV.U32 R13, RZ, RZ, R8 ;  /* 0x000000ffff0d2224 */ /* 0x000fca00078e0008 */
[----:B------:R0:W-:Y:S02]  /*c620*/  STG.E desc[UR10][R4.64], R13 ;  /* 0x0000000d04007986 */ /* 0x0001e4000c10190a */
.L_x_1302:
[----:B------:R-:W-:Y:S05]  /*c630*/  BSYNC.RECONVERGENT B1 ;  /* 0x0000000000017941 */ /* 0x000fea0003800200 */
.L_x_1301:
[----:B------:R-:W-:Y:S04]  /*c640*/  BSSY.RECONVERGENT B1, `(.L_x_1303) ;  /* 0x0000006000017945 */ /* 0x000fe80003800200 */
[----:B------:R-:W-:Y:S05]  /*c650*/  @P3 BRA `(.L_x_1304) ;  /* 0x0000000000103947 */ /* 0x000fea0003800000 */
[----:B------:R-:W3:Y:S01]  /*c660*/  LDG.E R8, desc[UR10][R2.64+0x4] ;  /* 0x0000040a02087981 */ /* 0x000ee2000c1e1900 */
[----:B--2---:R-:W-:-:S13]  /*c670*/  ISETP.NE.AND P2, PT, R16, 0x2, PT ;  /* 0x000000021000780c */ /* 0x004fda0003f45270 */
[----:B---3--:R-:W-:-:S05]  /*c680*/  @!P2 FADD R8, -R8, -RZ ;  /* 0x800000ff0808a221 */ /* 0x008fca0000000100 */
[----:B------:R3:W-:Y:S02]  /*c690*/  STG.E desc[UR10][R4.64+0x4], R8 ;  /* 0x0000040804007986 */ /* 0x0007e4000c10190a */
.L_x_1304:
[----:B------:R-:W-:Y:S05]  /*c6a0*/  BSYNC.RECONVERGENT B1 ;  /* 0x0000000000017941 */ /* 0x000fea0003800200 */
.L_x_1303:
[----:B------:R-:W-:Y:S04]  /*c6b0*/  BSSY.RECONVERGENT B1, `(.L_x_1305) ;  /* 0x0000006000017945 */ /* 0x000fe80003800200 */
[----:B------:R-:W-:Y:S05]  /*c6c0*/  @P0 BRA `(.L_x_1306) ;  /* 0x0000000000100947 */ /* 0x000fea0003800000 */
[----:B---3--:R-:W3:Y:S01]  /*c6d0*/  LDG.E R8, desc[UR10][R2.64+0x8] ;  /* 0x0000080a02087981 */ /* 0x008ee2000c1e1900 */
[----:B--2---:R-:W-:-:S13]  /*c6e0*/  ISETP.NE.AND P0, PT, R16, 0x2, PT ;  /* 0x000000021000780c */ /* 0x004fda0003f05270 */
[----:B---3--:R-:W-:-:S05]  /*c6f0*/  @!P0 FADD R8, -R8, -RZ ;  /* 0x800000ff08088221 */ /* 0x008fca0000000100 */
[----:B------:R4:W-:Y:S02]  /*c700*/  STG.E desc[UR10][R4.64+0x8], R8 ;  /* 0x0000080804007986 */ /* 0x0009e4000c10190a */
.L_x_1306:
[----:B------:R-:W-:Y:S05]  /*c710*/  BSYNC.RECONVERGENT B1 ;  /* 0x0000000000017941 */ /* 0x000fea0003800200 */
.L_x_1305:
[----:B------:R-:W-:Y:S04]  /*c720*/  BSSY.RECONVERGENT B1, `(.L_x_1307) ;  /* 0x0000006000017945 */ /* 0x000fe80003800200 */
[----:B------:R-:W-:Y:S05]  /*c730*/  @P1 BRA `(.L_x_1308) ;  /* 0x0000000000101947 */ /* 0x000fea0003800000 */
[----:B------:R-:W5:Y:S01]  /*c740*/  LDG.E R2, desc[UR10][R2.64+0xc] ;  /* 0x00000c0a02027981 */ /* 0x000f62000c1e1900 */
[----:B--2---:R-:W-:-:S13]  /*c750*/  ISETP.NE.AND P0, PT, R16, 0x2, PT ;  /* 0x000000021000780c */ /* 0x004fda0003f05270 */
[----:B-----5:R-:W-:-:S05]  /*c760*/  @!P0 FADD R2, -R2, -RZ ;  /* 0x800000ff02028221 */ /* 0x020fca0000000100 */
[----:B------:R2:W-:Y:S02]  /*c770*/  STG.E desc[UR10][R4.64+0xc], R2 ;  /* 0x00000c0204007986 */ /* 0x0005e4000c10190a */
.L_x_1308:
[----:B------:R-:W-:Y:S05]  /*c780*/  BSYNC.RECONVERGENT B1 ;  /* 0x0000000000017941 */ /* 0x000fea0003800200 */
.L_x_1307:
[----:B------:R-:W-:Y:S01]  /*c790*/  VIADD R9, R9, 0x4 ;  /* 0x0000000409097836 */ /* 0x000fe20000000000 */
[----:B------:R-:W-:Y:S06]  /*c7a0*/  @P4 BRA `(.L_x_1309) ;  /* 0xfffffffc003c4947 */ /* 0x000fec000383ffff */
.L_x_1300:
[----:B------:R-:W-:-:S13]  /*c7b0*/  ISETP.NE.AND P0, PT, R10, RZ, PT ;  /* 0x000000ff0a00720c */ /* 0x000fda0003f05270 */
[----:B------:R-:W-:Y:S05]  /*c7c0*/  @!P0 BRA `(.L_x_1299) ;  /* 0x0000000000708947 */ /* 0x000fea0003800000 */
[----:B---3--:R-:W3:Y:S01]  /*c7d0*/  LDC R12, c[0x3][RZ] ;  /* 0x00c00000ff0c7b82 */ /* 0x008ee20000000800 */
[----:B------:R-:W-:-:S07]  /*c7e0*/  IMAD.MOV R10, RZ, RZ, -R10 ;  /* 0x000000ffff0a7224 */ /* 0x000fce00078e0a0a */
[----:B--2---:R-:W2:Y:S08]  /*c7f0*/  LDC R16, c[0x0][0x380] ;  /* 0x0000e000ff107b82 */ /* 0x004eb00000000800 */
[----:B----4-:R-:W4:Y:S02]  /*c800*/  LDC.64 R8, c[0x0][0x398] ;  /* 0x0000e600ff087b82 */ /* 0x010f240000000a00 */
.L_x_1312:
[----:B------:R-:W-:Y:S01]  /*c810*/  IADD3 R3, PT, PT, R14, R11, RZ ;  /* 0x0000000b0e037210 */ /* 0x000fe20007ffe0ff */
[----:B------:R-:W-:Y:S01]  /*c820*/  VIADD R10, R10, 0x1 ;  /* 0x000000010a0a7836 */ /* 0x000fe20000000000 */
[----:B------:R-:W-:Y:S02]  /*c830*/  BSSY.RECONVERGENT B1, `(.L_x_1310) ;  /* 0x0000013000017945 */ /* 0x000fe40003800200 */
[C---:B---3--:R-:W-:Y:S02]  /*c840*/  ISETP.GT.AND P0, PT, R3.reuse, R12, PT ;  /* 0x0000000c0300720c */ /* 0x048fe40003f04270 */
[----:B------:R-:W-:Y:S02]  /*c850*/  ISETP.NE.AND P1, PT, R10, RZ, PT ;  /* 0x000000ff0a00720c */ /* 0x000fe40003f25270 */
[----:B------:R-:W-:-:S13]  /*c860*/  ISETP.LT.OR P0, PT, R3, 0x1, P0 ;  /* 0x000000010300780c */ /* 0x000fda0000701670 */
[----:B------:R-:W-:Y:S05]  /*c870*/  @P0 BRA `(.L_x_1311) ;  /* 0x0000000000380947 */ /* 0x000fea0003800000 */
[----:B--2---:R-:W-:Y:S01]  /*c880*/  ISETP.NE.AND P0, PT, R16, 0x2, PT ;  /* 0x000000021000780c */ /* 0x004fe20003f05270 */
[----:B------:R-:W-:-:S05]  /*c890*/  IMAD.IADD R15, R0, 0x1, R3 ;  /* 0x00000001000f7824 */ /* 0x000fca00078e0203 */
[----:B------:R-:W-:-:S07]  /*c8a0*/  IADD3 R7, PT, PT, R15, -0x2, -R12 ;  /* 0xfffffffe0f077810 */ /* 0x000fce0007ffe80c */
[----:B0---4-:R-:W-:Y:S02]  /*c8b0*/  @P0 IMAD.MOV.U32 R4, RZ, RZ, R8 ;  /* 0x000000ffff040224 */ /* 0x011fe400078e0008 */
        /* <DEDUP_REMOVED lines=10> */
.L_x_1311:
[----:B------:R-:W-:Y:S05]  /*c960*/  BSYNC.RECONVERGENT B1 ;  /* 0x0000000000017941 */ /* 0x000fea0003800200 */
.L_x_1310:
[----:B------:R-:W-:Y:S01]  /*c970*/  VIADD R11, R11, 0x1 ;  /* 0x000000010b0b7836 */ /* 0x000fe20000000000 */
[----:B------:R-:W-:Y:S06]  /*c980*/  @P1 BRA `(.L_x_1312) ;  /* 0xfffffffc00a01947 */ /* 0x000fec000383ffff */
.L_x_1299:
[----:B---34-:R-:W0:Y:S02]  /*c990*/  LDC R8, c[0x3][RZ] ;  /* 0x00c00000ff087b82 */ /* 0x018e240000000800 */
[C---:B0-----:R-:W-:Y:S02]  /*c9a0*/  VIADD R7, R8.reuse, 0x1 ;  /* 0x0000000108077836 */ /* 0x041fe40000000000 */
[----:B------:R-:W-:-:S03]  /*c9b0*/  VIADD R3, R8, 0x2 ;  /* 0x0000000208037836 */ /* 0x000fc60000000000 */
[----:B------:R-:W-:Y:S01]  /*c9c0*/  ISETP.NE.AND P0, PT, R7, RZ, PT ;  /* 0x000000ff0700720c */ /* 0x000fe20003f05270 */
[----:B------:R-:W-:-:S05]  /*c9d0*/  IMAD R9, R3, R8, R3 ;  /* 0x0000000803097224 */ /* 0x000fca00078e0203 */
[----:B------:R-:W-:-:S07]  /*c9e0*/  IADD3 R7, PT, PT, R7, R9, RZ ;  /* 0x0000000907077210 */ /* 0x000fce0007ffe0ff */
[----:B------:R-:W-:Y:S05]  /*c9f0*/  @P0 BRA `(.L_x_1313) ;  /* 0x00000000001c0947 */ /* 0x000fea0003800000 */
[----:B--2---:R-:W0:Y:S02]  /*ca00*/  LDC.64 R2, c[0x0][0x398] ;  /* 0x0000e600ff027b82 */ /* 0x004e240000000a00 */
[----:B0-----:R-:W-:-:S05]  /*ca10*/  IMAD.WIDE.U32 R2, R7, 0x4, R2 ;  /* 0x0000000407027825 */ /* 0x001fca00078e0002 */
[----:B------:R-:W2:Y:S02]  /*ca20*/  LDG.E R0, desc[UR10][R2.64+0x4] ;  /* 0x0000040a02007981 */ /* 0x000ea4000c1e1900 */
[----:B--2---:R-:W-:-:S04]  /*ca30*/  FADD R0, R0, R0 ;  /* 0x0000000000007221 */ /* 0x004fc80000000000 */
[----:B------:R-:W-:-:S05]  /*ca40*/  FMUL R5, R0, 0.5 ;  /* 0x3f00000000057820 */ /* 0x000fca0000400000 */
[----:B------:R-:W-:Y:S01]  /*ca50*/  STG.E desc[UR10][R2.64], R5 ;  /* 0x0000000502007986 */ /* 0x000fe2000c10190a */
[----:B------:R-:W-:Y:S05]  /*ca60*/  EXIT ;  /* 0x000000000000794d */ /* 0x000fea0003800000 */
.L_x_1313:
[----:B--2---:R-:W0:Y:S01]  /*ca70*/  LDC.64 R4, c[0x0][0x398] ;  /* 0x0000e600ff047b82 */ /* 0x004e220000000a00 */
[--C-:B------:R-:W-:Y:S01]  /*ca80*/  IMAD.IADD R3, R9, 0x1, R8.reuse ;  /* 0x0000000109037824 */ /* 0x100fe200078e0208 */
[----:B------:R-:W-:-:S06]  /*ca90*/  IADD3 R7, PT, PT, R7, -0x2, -R8 ;  /* 0xfffffffe07077810 */ /* 0x000fcc0007ffe808 */
[----:B------:R-:W2:Y:S01]  /*caa0*/  LDC.64 R10, c[0x0][0x398] ;  /* 0x0000e600ff0a7b82 */ /* 0x000ea20000000a00 */
[----:B0-----:R-:W-:-:S04]  /*cab0*/  IMAD.WIDE R2, R3, 0x4, R4 ;  /* 0x0000000403027825 */ /* 0x001fc800078e0204 */
[----:B------:R-:W-:Y:S02]  /*cac0*/  IMAD.WIDE R4, R7, 0x4, R4 ;  /* 0x0000000407047825 */ /* 0x000fe400078e0204 */
[----:B------:R-:W3:Y:S04]  /*cad0*/  LDG.E R2, desc[UR10][R2.64] ;  /* 0x0000000a02027981 */ /* 0x000ee8000c1e1900 */
[----:B------:R-:W3:Y:S01]  /*cae0*/  LDG.E R5, desc[UR10][R4.64] ;  /* 0x0000000a04057981 */ /* 0x000ee2000c1e1900 */
[----:B------:R-:W-:Y:S02]  /*caf0*/  SHF.R.S32.HI R0, RZ, 0x1f, R9 ;  /* 0x0000001fff007819 */ /* 0x000fe40000011409 */
[----:B------:R-:W-:-:S04]  /*cb00*/  IADD3 R7, P0, PT, R9, R8, RZ ;  /* 0x0000000809077210 */ /* 0x000fc80007f1e0ff */
[----:B------:R-:W-:Y:S02]  /*cb10*/  LEA.HI.X.SX32 R8, R8, R0, 0x1, P0 ;  /* 0x0000000008087211 */ /* 0x000fe400000f0eff */
[----:B--2---:R-:W-:-:S04]  /*cb20*/  LEA R6, P0, R7, R10, 0x2 ;  /* 0x0000000a07067211 */ /* 0x004fc800078010ff */
[----:B------:R-:W-:Y:S01]  /*cb30*/  LEA.HI.X R7, R7, R11, R8, 0x2, P0 ;  /* 0x0000000b07077211 */ /* 0x000fe200000f1408 */
[----:B---3--:R-:W-:-:S04]  /*cb40*/  FADD R0, R2, R5 ;  /* 0x0000000502007221 */ /* 0x008fc80000000000 */
[----:B------:R-:W-:-:S05]  /*cb50*/  FMUL R9, R0, 0.5 ;  /* 0x3f00000000097820 */ /* 0x000fca0000400000 */
[----:B------:R-:W-:Y:S01]  /*cb60*/  STG.E desc[UR10][R6.64+0x4], R9 ;  /* 0x0000040906007986 */ /* 0x000fe2000c10190a */
[----:B------:R-:W-:Y:S05]  /*cb70*/  EXIT ;  /* 0x000000000000794d */ /* 0x000fea0003800000 */
.L_x_1284:
[----:B------:R-:W-:Y:S02]  /*cb80*/  ISETP.NE.AND P2, PT, R19, RZ, PT ;  /* 0x000000ff1300720c */ /* 0x000fe40003f45270 */
[----:B------:R-:W-:-:S11]  /*cb90*/  PLOP3.LUT P0, PT, PT, PT, PT, 0x8, 0x80 ;  /* 0x000000000080781c */ /* 0x000fd60003f0e170 */
[----:B------:R-:W-:Y:S05]  /*cba0*/  @P2 BRA `(.L_x_1314) ;  /* 0x0000002800802947 */ /* 0x000fea0003800000 */
[----:B------:R-:W-:-:S13]  /*cbb0*/  ISETP.GT.U32.AND P0, PT, R21, 0x7ffffffe, PT ;  /* 0x7ffffffe1500780c */ /* 0x000fda0003f04070 */
[----:B------:R-:W-:Y:S05]  /*cbc0*/  @P0 BRA `(.L_x_1315) ;  /* 0x0000001c00fc0947 */ /* 0x000fea0003800000 */
[----:B------:R-:W1:Y:S02]  /*cbd0*/  LDCU UR4, c[0x0][0x380] ;  /* 0x00007000ff0477ac */ /* 0x000e640008000800 */
[----:B-1----:R-:W-:-:S09]  /*cbe0*/  UISETP.NE.AND UP0, UPT, UR4, 0x2, UPT ;  /* 0x000000020400788c */ /* 0x002fd2000bf05270 */
[----:B------:R-:W-:Y:S05]  /*cbf0*/  BRA.U UP0, `(.L_x_1316) ;  /* 0x0000001100347547 */ /* 0x000fea000b800000 */
[----:B------:R-:W-:Y:S01]  /*cc00*/  ISETP.GE.U32.AND P0, PT, R21, 0x3, PT ;  /* 0x000000031500780c */ /* 0x000fe20003f06070 */
[----:B------:R-:W-:Y:S01]  /*cc10*/  IMAD.MOV.U32 R5, RZ, RZ, RZ ;  /* 0x000000ffff057224 */ /* 0x000fe200078e00ff */
[----:B------:R-:W-:-:S11]  /*cc20*/  LOP3.LUT R0, R15, 0x3, RZ, 0xc0, !PT ;  /* 0x000000030f007812 */ /* 0x000fd600078ec0ff */
[----:B------:R-:W-:Y:S05]  /*cc30*/  @!P0 BRA `(.L_x_1317) ;  /* 0x0000000c00d48947 */ /* 0x000fea0003800000 */
[----:B------:R-:W-:Y:S01]  /*cc40*/  LOP3.LUT R5, R15, 0xfffffffc, RZ, 0xc0, !PT ;  /* 0xfffffffc0f057812 */ /* 0x000fe200078ec0ff */
[----:B0-2---:R-:W0:Y:S01]  /*cc50*/  LDC.64 R2, c[0x0][0x398] ;  /* 0x0000e600ff027b82 */ /* 0x005e220000000a00 */
[----:B------:R-:W1:Y:S01]  /*cc60*/  LDCU UR7, c[0x3][URZ] ;  /* 0x00c00000ff0777ac */ /* 0x000e620008000800 */
[----:B------:R-:W-:Y:S02]  /*cc70*/  IMAD.MOV.U32 R7, RZ, RZ, RZ ;  /* 0x000000ffff077224 */ /* 0x000fe400078e00ff */
[----:B------:R-:W-:-:S05]  /*cc80*/  IMAD.MOV R4, RZ, RZ, -R5 ;  /* 0x000000ffff047224 */ /* 0x000fca00078e0a05 */
[----:B------:R-:W-:-:S13]  /*cc90*/  ISETP.GE.AND P0, PT, R4, RZ, PT ;  /* 0x000000ff0400720c */ /* 0x000fda0003f06270 */
[----:B-1----:R-:W-:Y:S05]  /*cca0*/  @P0 BRA `(.L_x_1318) ;  /* 0x0000000c00300947 */ /* 0x002fea0003800000 */
[----:B------:R-:W-:Y:S02]  /*ccb0*/  IADD3 R6, PT, PT, -R4, RZ, RZ ;  /* 0x000000ff04067210 */ /* 0x000fe40007ffe1ff */
[----:B------:R-:W-:Y:S02]  /*ccc0*/  PLOP3.LUT P0, PT, PT, PT, PT, 0x80, 0x8 ;  /* 0x000000000008781c */ /* 0x000fe40003f0f070 */
[----:B------:R-:W-:-:S13]  /*ccd0*/  ISETP.GT.AND P1, PT, R6, 0xc, PT ;  /* 0x0000000c0600780c */ /* 0x000fda0003f24270 */
[----:B------:R-:W-:Y:S05]  /*cce0*/  @!P1 BRA `(.L_x_1319) ;  /* 0x0000000800009947 */ /* 0x000fea0003800000 */
[----:B------:R-:W1:Y:S01]  /*ccf0*/  LDC.64 R8, c[0x0][0x398] ;  /* 0x0000e600ff087b82 */ /* 0x000e620000000a00 */
[----:B------:R-:W-:Y:S01]  /*cd00*/  PLOP3.LUT P0, PT, PT, PT, PT, 0x8, 0x80 ;  /* 0x000000000080781c */ /* 0x000fe20003f0e170 */
[----:B------:R-:W2:Y:S01]  /*cd10*/  LDCU UR4, c[0x3][URZ] ;  /* 0x00c00000ff0477ac */ /* 0x000ea20008000800 */
[----:B------:R-:W-:-:S11]  /*cd20*/  NOP ;  /* 0x0000000000007918 */ /* 0x000fd60000000000 */
.L_x_1320:
[----:B----4-:R-:W-:-:S04]  /*cd30*/  IMAD.IADD R11, R14, 0x1, R7 ;  /* 0x000000010e0b7824 */ /* 0x010fc800078e0207 */
[C---:B------:R-:W-:Y:S01]  /*cd40*/  VIADD R23, R11.reuse, UR12 ;  /* 0x0000000c0b177c36 */ /* 0x040fe20008000000 */
[----:B--2---:R-:W-:-:S03]  /*cd50*/  ISETP.GT.AND P1, PT, R11, UR4, PT ;  /* 0x000000040b007c0c */ /* 0x004fc6000bf24270 */
[----:B-1----:R-:W-:Y:S01]  /*cd60*/  IMAD.WIDE R22, R23, 0x4, R8 ;  /* 0x0000000417167825 */ /* 0x002fe200078e0208 */
[----:B------:R-:W-:-:S13]  /*cd70*/  ISETP.LT.OR P1, PT, R11, 0x1, P1 ;  /* 0x000000010b00780c */ /* 0x000fda0000f21670 */
[----:B------:R-:W2:Y:S01]  /*cd80*/  @!P1 LDG.E R6, desc[UR10][R22.64] ;  /* 0x0000000a16069981 */ /* 0x000ea2000c1e1900 */
[C---:B------:R-:W-:Y:S02]  /*cd90*/  VIADD R21, R11.reuse, 0x1 ;  /* 0x000000010b157836 */ /* 0x040fe40000000000 */
[----:B---3--:R-:W-:-:S03]  /*cda0*/  @!P1 IMAD.WIDE.U32 R12, R11, 0x4, R8 ;  /* 0x000000040b0c9825 */ /* 0x008fc600078e0008 */
        /* <DEDUP_REMOVED lines=11> */
[----:B------:R-:W3:Y:S01]  /*ce60*/  @!P1 LDG.E R6, desc[UR10][R22.64+0x8] ;  /* 0x0000080a16069981 */ /* 0x000ee2000c1e1900 */
[----:B------:R-:W-:Y:S01]  /*ce70*/  IADD3 R27, PT, PT, R11, 0x3, RZ ;  /* 0x000000030b1b7810 */ /* 0x000fe20007ffe0ff */
[----:B-1----:R-:W-:-:S03]  /*ce80*/  @!P1 IMAD.WIDE.U32 R12, R25, 0x4, R8 ;  /* 0x00000004190c9825 */ /* 0x002fc600078e0008 */
[----:B------:R-:W-:-:S04]  /*ce90*/  ISETP.GT.AND P2, PT, R27, UR4, PT ;  /* 0x000000041b007c0c */ /* 0x000fc8000bf44270 */
[----:B------:R-:W-:Y:S01]  /*cea0*/  ISETP.LT.OR P2, PT, R27, 0x1, P2 ;  /* 0x000000011b00780c */ /* 0x000fe20001741670 */
[----:B---3--:R-:W-:-:S05]  /*ceb0*/  @!P1 FADD R15, -R6, -RZ ;  /* 0x800000ff060f9221 */ /* 0x008fca0000000100 */
[----:B------:R1:W-:Y:S07]  /*cec0*/  @!P1 STG.E desc[UR10][R12.64], R15 ;  /* 0x0000000f0c009986 */ /* 0x0003ee000c10190a */
[----:B------:R-:W3:Y:S01]  /*ced0*/  @!P2 LDG.E R6, desc[UR10][R22.64+0xc] ;  /* 0x00000c0a1606a981 */ /* 0x000ee2000c1e1900 */
[----:B------:R-:W-:Y:S01]  /*cee0*/  IADD3 R29, PT, PT, R14, 0x4, R7 ;  /* 0x000000040e1d7810 */ /* 0x000fe20007ffe007 */
[----:B--2---:R-:W-:-:S03]  /*cef0*/  @!P2 IMAD.WIDE.U32 R20, R27, 0x4, R8 ;  /* 0x000000041b14a825 */ /* 0x004fc600078e0008 */
[C---:B------:R-:W-:Y:S01]  /*cf00*/  ISETP.GT.AND P1, PT, R29.reuse, UR4, PT ;  /* 0x000000041d007c0c */ /* 0x040fe2000bf24270 */
[----:B------:R-:W-:-:S03]  /*cf10*/  VIADD R25, R29, UR12 ;  /* 0x0000000c1d197c36 */ /* 0x000fc60008000000 */
[----:B------:R-:W-:Y:S01]  /*cf20*/  ISETP.LT.OR P1, PT, R29, 0x1, P1 ;  /* 0x000000011d00780c */ /* 0x000fe20000f21670 */
[----:B------:R-:W-:-:S04]  /*cf30*/  IMAD.WIDE R24, R25, 0x4, R8 ;  /* 0x0000000419187825 */ /* 0x000fc800078e0208 */
[----:B---3--:R-:W-:-:S05]  /*cf40*/  @!P2 FADD R19, -R6, -RZ ;  /* 0x800000ff0613a221 */ /* 0x008fca0000000100 */
[----:B------:R2:W-:Y:S04]  /*cf50*/  @!P2 STG.E desc[UR10][R20.64], R19 ;  /* 0x000000131400a986 */ /* 0x0005e8000c10190a */
[----:B------:R-:W3:Y:S01]  /*cf60*/  @!P1 LDG.E R6, desc[UR10][R24.64] ;  /* 0x0000000a18069981 */ /* 0x000ee2000c1e1900 */
[----:B------:R-:W-:Y:S02]  /*cf70*/  VIADD R27, R11, 0x5 ;  /* 0x000000050b1b7836 */ /* 0x000fe40000000000 */
[----:B-1----:R-:W-:-:S03]  /*cf80*/  @!P1 IMAD.WIDE.U32 R12, R29, 0x4, R8 ;  /* 0x000000041d0c9825 */ /* 0x002fc600078e0008 */
[----:B------:R-:W-:-:S04]  /*cf90*/  ISETP.GT.AND P2, PT, R27, UR4, PT ;  /* 0x000000041b007c0c */ /* 0x000fc8000bf44270 */
[----:B------:R-:W-:Y:S01]  /*cfa0*/  ISETP.GT.U32.OR P2, PT, R29, 0x7ffffffe, P2 ;  /* 0x7ffffffe1d00780c */ /* 0x000fe20001744470 */
[----:B---3--:R-:W-:-:S05]  /*cfb0*/  @!P1 FADD R15, -R6, -RZ ;  /* 0x800000ff060f9221 */ /* 0x008fca0000000100 */
[----:B------:R1:W-:Y:S07]  /*cfc0*/  @!P1 STG.E desc[UR10][R12.64], R15 ;  /* 0x0000000f0c009986 */ /* 0x0003ee000c10190a */
[----:B------:R-:W3:Y:S01]  /*cfd0*/  @!P2 LDG.E R6, desc[UR10][R24.64+0x4] ;  /* 0x0000040a1806a981 */ /* 0x000ee2000c1e1900 */
[----:B------:R-:W-:Y:S02]  /*cfe0*/  VIADD R23, R11, 0x6 ;  /* 0x000000060b177836 */ /* 0x000fe40000000000 */
[----:B--2---:R-:W-:-:S03]  /*cff0*/  @!P2 IMAD.WIDE.U32 R20, R27, 0x4, R8 ;  /* 0x000000041b14a825 */ /* 0x004fc600078e0008 */
[----:B------:R-:W-:-:S04]  /*d000*/  ISETP.GT.AND P1, PT, R23, UR4, PT ;  /* 0x0000000417007c0c */ /* 0x000fc8000bf24270 */
[----:B------:R-:W-:Y:S01]  /*d010*/  ISETP.LT.OR P1, PT, R23, 0x1, P1 ;  /* 0x000000011700780c */ /* 0x000fe20000f21670 */
[----:B---3--:R-:W-:-:S05]  /*d020*/  @!P2 FADD R19, -R6, -RZ ;  /* 0x800000ff0613a221 */ /* 0x008fca0000000100 */
[----:B------:R2:W-:Y:S07]  /*d030*/  @!P2 STG.E desc[UR10][R20.64], R19 ;  /* 0x000000131400a986 */ /* 0x0005ee000c10190a */
[----:B------:R-:W3:Y:S01]  /*d040*/  @!P1 LDG.E R6, desc[UR10][R24.64+0x8] ;  /* 0x0000080a18069981 */ /* 0x000ee2000c1e1900 */
[----:B------:R-:W-:Y:S02]  /*d050*/  VIADD R27, R11, 0x7 ;  /* 0x000000070b1b7836 */ /* 0x000fe40000000000 */
        /* <DEDUP_REMOVED lines=8> */
[C---:B------:R-:W-:Y:S02]  /*d0e0*/  ISETP.GT.AND P1, PT, R29.reuse, UR4, PT ;  /* 0x000000041d007c0c */ /* 0x040fe4000bf24270 */
[C---:B------:R-:W-:Y:S02]  /*d0f0*/  IADD3 R23, PT, PT, R29.reuse, UR12, RZ ;  /* 0x0000000c1d177c10 */ /* 0x040fe4000fffe0ff */
[----:B------:R-:W-:-:S03]  /*d100*/  ISETP.LT.OR P1, PT, R29, 0x1, P1 ;  /* 0x000000011d00780c */ /* 0x000fc60000f21670 */
        /* <DEDUP_REMOVED lines=34> */
[----:B------:R-:W-:Y:S01]  /*d330*/  IADD3 R27, PT, PT, R11, 0xd, RZ ;  /* 0x0000000d0b1b7810 */ /* 0x000fe20007ffe0ff */
[----:B-1----:R-:W-:-:S03]  /*d340*/  @!P1 IMAD.WIDE.U32 R12, R29, 0x4, R8 ;  /* 0x000000041d0c9825 */ /* 0x002fc600078e0008 */
[----:B------:R-:W-:-:S04]  /*d350*/  ISETP.GT.AND P2, PT, R27, UR4, PT ;  /* 0x000000041b007c0c */ /* 0x000fc8000bf44270 */
[----:B------:R-:W-:Y:S01]  /*d360*/  ISETP.GT.U32.OR P2, PT, R29, 0x7ffffffe, P2 ;  /* 0x7ffffffe1d00780c */ /* 0x000fe20001744470 */
[----:B------:R-:W-:Y:S02]  /*d370*/  VIADD R23, R11, 0xe ;  /* 0x0000000e0b177836 */ /* 0x000fe40000000000 */
[----:B---3--:R-:W-:-:S05]  /*d380*/  @!P1 FADD R15, -R6, -RZ ;  /* 0x800000ff060f9221 */ /* 0x008fca0000000100 */
[----:B------:R1:W-:Y:S05]  /*d390*/  @!P1 STG.E desc[UR10][R12.64], R15 ;  /* 0x0000000f0c009986 */ /* 0x0003ea000c10190a */
[----:B------:R-:W3:Y:S01]  /*d3a0*/  @!P2 LDG.E R6, desc[UR10][R24.64+0x4] ;  /* 0x0000040a1806a981 */ /* 0x000ee2000c1e1900 */
[----:B------:R-:W-:Y:S01]  /*d3b0*/  ISETP.GT.AND P1, PT, R23, UR4, PT ;  /* 0x0000000417007c0c */ /* 0x000fe2000bf24270 */
[----:B--2---:R-:W-:-:S03]  /*d3c0*/  @!P2 IMAD.WIDE.U32 R20, R27, 0x4, R8 ;  /* 0x000000041b14a825 */ /* 0x004fc600078e0008 */
[----:B------:R-:W-:Y:S01]  /*d3d0*/  ISETP.LT.OR P1, PT, R23, 0x1, P1 ;  /* 0x000000011700780c */ /* 0x000fe20000f21670 */
[----:B------:R-:W-:Y:S02]  /*d3e0*/  VIADD R27, R11, 0xf ;  /* 0x0000000f0b1b7836 */ /* 0x000fe40000000000 */
[----:B---3--:R-:W-:-:S05]  /*d3f0*/  @!P2 FADD R19, -R6, -RZ ;  /* 0x800000ff0613a221 */ /* 0x008fca0000000100 */
[----:B------:R4:W-:Y:S05]  /*d400*/  @!P2 STG.E desc[UR10][R20.64], R19 ;  /* 0x000000131400a986 */ /* 0x0009ea000c10190a */
[----:B------:R-:W1:Y:S01]  /*d410*/  @!P1 LDG.E R6, desc[UR10][R24.64+0x8] ;  /* 0x0000080a18069981 */ /* 0x000e62000c1e1900 */
[----:B------:R-:W-:Y:S01]  /*d420*/  ISETP.GT.AND P2, PT, R27, UR4, PT ;  /* 0x000000041b007c0c */ /* 0x000fe2000bf44270 */
[----:B------:R-:W-:-:S03]  /*d430*/  @!P1 IMAD.WIDE.U32 R10, R23, 0x4, R8 ;  /* 0x00000004170a9825 */ /* 0x000fc600078e0008 */
[----:B------:R-:W-:Y:S01]  /*d440*/  ISETP.LT.OR P2, PT, R27, 0x1, P2 ;  /* 0x000000011b00780c */ /* 0x000fe20001741670 */
[----:B-1----:R-:W-:-:S05]  /*d450*/  @!P1 FADD R15, -R6, -RZ ;  /* 0x800000ff060f9221 */ /* 0x002fca0000000100 */
[----:B------:R4:W-:Y:S07]  /*d460*/  @!P1 STG.E desc[UR10][R10.64], R15 ;  /* 0x0000000f0a009986 */ /* 0x0009ee000c10190a */
[----:B------:R-:W2:Y:S01]  /*d470*/  @!P2 LDG.E R6, desc[UR10][R24.64+0xc] ;  /* 0x00000c0a1806a981 */ /* 0x000ea2000c1e1900 */
[----:B------:R-:W-:-:S04]  /*d480*/  @!P2 IMAD.WIDE.U32 R12, R27, 0x4, R8 ;  /* 0x000000041b0ca825 */ /* 0x000fc800078e0008 */
[----:B------:R-:W-:Y:S02]  /*d490*/  VIADD R4, R4, 0x10 ;  /* 0x0000001004047836 */ /* 0x000fe40000000000 */
[----:B------:R-:W-:-:S03]  /*d4a0*/  VIADD R7, R7, 0x10 ;  /* 0x0000001007077836 */ /* 0x000fc60000000000 */
[----:B------:R-:W-:Y:S01]  /*d4b0*/  ISETP.GE.AND P1, PT, R4, -0xc, PT ;  /* 0xfffffff40400780c */ /* 0x000fe20003f26270 */
[----:B--2---:R-:W-:-:S05]  /*d4c0*/  @!P2 FADD R23, -R6, -RZ ;  /* 0x800000ff0617a221 */ /* 0x004fca0000000100 */
[----:B------:R4:W-:Y:S07]  /*d4d0*/  @!P2 STG.E desc[UR10][R12.64], R23 ;  /* 0x000000170c00a986 */ /* 0x0009ee000c10190a */
[----:B------:R-:W-:Y:S05]  /*d4e0*/  @!P1 BRA `(.L_x_1320) ;  /* 0xfffffff800109947 */ /* 0x000fea000383ffff */
.L_x_1319:
[----:B------:R-:W-:-:S04]  /*d4f0*/  IADD3 R6, PT, PT, -R4, RZ, RZ ;  /* 0x000000ff04067210 */ /* 0x000fc80007ffe1ff */
[----:B------:R-:W-:-:S13]  /*d500*/  ISETP.GT.AND P1, PT, R6, 0x4, PT ;  /* 0x000000040600780c */ /* 0x000fda0003f24270 */
[----:B------:R-:W-:Y:S05]  /*d510*/  @!P1 BRA `(.L_x_1321) ;  /* 0x00000004000c9947 */ /* 0x000fea0003800000 */
[----:B------:R-:W1:Y:S01]  /*d520*/  LDCU UR4, c[0x3][URZ] ;  /* 0x00c00000ff0477ac */ /* 0x000e620008000800 */
[----:B------:R-:W2:Y:S01]  /*d530*/  LDC.64 R8, c[0x0][0x398] ;  /* 0x0000e600ff087b82 */ /* 0x000ea20000000a00 */
[----:B----4-:R-:W-:-:S04]  /*d540*/  IMAD.IADD R23, R14, 0x1, R7 ;  /* 0x000000010e177824 */ /* 0x010fc800078e0207 */
[C---:B------:R-:W-:Y:S01]  /*d550*/  VIADD R21, R23.reuse, UR12 ;  /* 0x0000000c17157c36 */ /* 0x040fe20008000000 */
[----:B-1----:R-:W-:-:S04]  /*d560*/  ISETP.GT.AND P0, PT, R23, UR4, PT ;  /* 0x0000000417007c0c */ /* 0x002fc8000bf04270 */
[----:B------:R-:W-:Y:S01]  /*d570*/  ISETP.LT.OR P0, PT, R23, 0x1, P0 ;  /* 0x000000011700780c */ /* 0x000fe20000701670 */
[----:B--2---:R-:W-:-:S12]  /*d580*/  IMAD.WIDE R20, R21, 0x4, R8 ;  /* 0x0000000415147825 */ /* 0x004fd800078e0208 */
        /* <DEDUP_REMOVED lines=9> */
[----:B---3--:R-:W-:-:S03]  /*d620*/  @!P1 IMAD.WIDE.U32 R12, R13, 0x4, R8 ;  /* 0x000000040d0c9825 */ /* 0x008fc600078e0008 */
        /* <DEDUP_REMOVED lines=9> */
[----:B------:R-:W-:Y:S02]  /*d6c0*/  VIADD R25, R7, 0x4 ;  /* 0x0000000407197836 */ /* 0x000fe40000000000 */
[----:B---3--:R-:W-:-:S05]  /*d6d0*/  @!P0 FADD R23, -R6, -RZ ;  /* 0x800000ff06178221 */ /* 0x008fca0000000100 */
[----:B------:R1:W-:Y:S05]  /*d6e0*/  @!P0 STG.E desc[UR10][R10.64], R23 ;  /* 0x000000170a008986 */ /* 0x0003ea000c10190a */
[----:B------:R-:W3:Y:S01]  /*d6f0*/  @!P1 LDG.E R15, desc[UR10][R20.64+0xc] ;  /* 0x00000c0a140f9981 */ /* 0x000ee2000c1e1900 */
[----:B------:R-:W-:Y:S02]  /*d700*/  IMAD.IADD R29, R14, 0x1, R25 ;  /* 0x000000010e1d7824 */ /* 0x000fe400078e0219 */
[----:B------:R-:W-:-:S03]  /*d710*/  @!P1 IMAD.WIDE.U32 R6, R27, 0x4, R8 ;  /* 0x000000041b069825 */ /* 0x000fc600078e0008 */
[C---:B------:R-:W-:Y:S01]  /*d720*/  ISETP.GT.AND P0, PT, R29.reuse, UR4, PT ;  /* 0x000000041d007c0c */ /* 0x040fe2000bf04270 */
[----:B--2---:R-:W-:-:S03]  /*d730*/  VIADD R13, R29, UR12 ;  /* 0x0000000c1d0d7c36 */ /* 0x004fc60008000000 */
[----:B------:R-:W-:Y:S01]  /*d740*/  ISETP.LT.OR P0, PT, R29, 0x1, P0 ;  /* 0x000000011d00780c */ /* 0x000fe20000701670 */
[----:B------:R-:W-:-:S04]  /*d750*/  IMAD.WIDE R12, R13, 0x4, R8 ;  /* 0x000000040d0c7825 */ /* 0x000fc800078e0208 */
[----:B---3--:R-:W-:-:S05]  /*d760*/  @!P1 FADD R19, -R15, -RZ ;  /* 0x800000ff0f139221 */ /* 0x008fca0000000100 */
[----:B------:R2:W-:Y:S04]  /*d770*/  @!P1 STG.E desc[UR10][R6.64], R19 ;  /* 0x0000001306009986 */ /* 0x0005e8000c10190a */
[----:B------:R-:W3:Y:S01]  /*d780*/  @!P0 LDG.E R15, desc[UR10][R12.64] ;  /* 0x0000000a0c0f8981 */ /* 0x000ee2000c1e1900 */
[C---:B-1----:R-:W-:Y:S02]  /*d790*/  VIADD R23, R29.reuse, 0x1 ;  /* 0x000000011d177836 */ /* 0x042fe40000000000 */
[----:B------:R-:W-:-:S03]  /*d7a0*/  @!P0 IMAD.WIDE.U32 R10, R29, 0x4, R8 ;  /* 0x000000041d0a8825 */ /* 0x000fc600078e0008 */
[----:B------:R-:W-:-:S04]  /*d7b0*/  ISETP.GT.AND P1, PT, R23, UR4, PT ;  /* 0x0000000417007c0c */ /* 0x000fc8000bf24270 */
[----:B------:R-:W-:Y:S01]  /*d7c0*/  ISETP.GT.U32.OR P1, PT, R29, 0x7ffffffe, P1 ;  /* 0x7ffffffe1d00780c */ /* 0x000fe20000f24470 */
[----:B---3--:R-:W-:-:S05]  /*d7d0*/  @!P0 FADD R21, -R15, -RZ ;  /* 0x800000ff0f158221 */ /* 0x008fca0000000100 */
[----:B------:R1:W-:Y:S07]  /*d7e0*/  @!P0 STG.E desc[UR10][R10.64], R21 ;  /* 0x000000150a008986 */ /* 0x0003ee000c10190a */
[----:B------:R-:W3:Y:S01]  /*d7f0*/  @!P1 LDG.E R15, desc[UR10][R12.64+0x4] ;  /* 0x0000040a0c0f9981 */ /* 0x000ee2000c1e1900 */
[----:B------:R-:W-:Y:S01]  /*d800*/  IADD3 R27, PT, PT, R29, 0x2, RZ ;  /* 0x000000021d1b7810 */ /* 0x000fe20007ffe0ff */
[----:B--2---:R-:W-:-:S03]  /*d810*/  @!P1 IMAD.WIDE.U32 R6, R23, 0x4, R8 ;  /* 0x0000000417069825 */ /* 0x004fc600078e0008 */
[----:B------:R-:W-:-:S04]  /*d820*/  ISETP.GT.AND P0, PT, R27, UR4, PT ;  /* 0x000000041b007c0c */ /* 0x000fc8000bf04270 */
[----:B------:R-:W-:Y:S01]  /*d830*/  ISETP.LT.OR P0, PT, R27, 0x1, P0 ;  /* 0x000000011b00780c */ /* 0x000fe20000701670 */
[----:B------:R-:W-:Y:S02]  /*d840*/  VIADD R29, R29, 0x3 ;  /* 0x000000031d1d7836 */ /* 0x000fe40000000000 */
[----:B---3--:R-:W-:-:S05]  /*d850*/  @!P1 FADD R19, -R15, -RZ ;  /* 0x800000ff0f139221 */ /* 0x008fca0000000100 */
[----:B------:R2:W-:Y:S05]  /*d860*/  @!P1 STG.E desc[UR10][R6.64], R19 ;  /* 0x0000001306009986 */ /* 0x0005ea000c10190a */
[----:B------:R-:W3:Y:S01]  /*d870*/  @!P0 LDG.E R15, desc[UR10][R12.64+0x8] ;  /* 0x0000080a0c0f8981 */ /* 0x000ee2000c1e1900 */
[----:B------:R-:W-:Y:S01]  /*d880*/  ISETP.GT.AND P1, PT, R29, UR4, PT ;  /* 0x000000041d007c0c */ /* 0x000fe2000bf24270 */
[----:B-1----:R-:W-:-:S03]  /*d890*/  @!P0 IMAD.WIDE.U32 R10, R27, 0x4, R8 ;  /* 0x000000041b0a8825 */ /* 0x002fc600078e0008 */
[----:B------:R-:W-:Y:S01]  /*d8a0*/  ISETP.LT.OR P1, PT, R29, 0x1, P1 ;  /* 0x000000011d00780c */ /* 0x000fe20000f21670 */
[----:B---3--:R-:W-:-:S05]  /*d8b0*/  @!P0 FADD R21, -R15, -RZ ;  /* 0x800000ff0f158221 */ /* 0x008fca0000000100 */
[----:B------:R1:W-:Y:S07]  /*d8c0*/  @!P0 STG.E desc[UR10][R10.64], R21 ;  /* 0x000000150a008986 */ /* 0x0003ee000c10190a */
[----:B------:R-:W3:Y:S01]  /*d8d0*/  @!P1 LDG.E R15, desc[UR10][R12.64+0xc] ;  /* 0x00000c0a0c0f9981 */ /* 0x000ee2000c1e1900 */
[----:B------:R-:W-:Y:S01]  /*d8e0*/  @!P1 IMAD.WIDE.U32 R8, R29, 0x4, R8 ;  /* 0x000000041d089825 */ /* 0x000fe200078e0008 */
[----:B------:R-:W-:-:S03]  /*d8f0*/  PLOP3.LUT P0, PT, PT, PT, PT, 0x8, 0x80 ;  /* 0x000000000080781c */ /* 0x000fc60003f0e170 */
[----:B------:R-:W-:Y:S02]  /*d900*/  VIADD R4, R4, 0x4 ;  /* 0x0000000404047836 */ /* 0x000fe40000000000 */
[----:B--2---:R-:W-:Y:S02]  /*d910*/  VIADD R7, R25, 0x4 ;  /* 0x0000000419077836 */ /* 0x004fe40000000000 */
[----:B------:R-:W-:Y:S02]  /*d920*/  VIADD R4, R4, 0x4 ;  /* 0x0000000404047836 */ /* 0x000fe40000000000 */
[----:B---3--:R-:W-:-:S05]  /*d930*/  @!P1 FADD R15, -R15, -RZ ;  /* 0x800000ff0f0f9221 */ /* 0x008fca0000000100 */
[----:B------:R1:W-:Y:S02]  /*d940*/  @!P1 STG.E desc[UR10][R8.64], R15 ;  /* 0x0000000f08009986 */ /* 0x0003e4000c10190a */
.L_x_1321:
[----:B------:R-:W-:-:S13]  /*d950*/  ISETP.NE.OR P0, PT, R4, RZ, P0 ;  /* 0x000000ff0400720c */ /* 0x000fda0000705670 */
[----:B------:R-:W-:Y:S05]  /*d960*/  @!P0 BRA `(.L_x_1317) ;  /* 0x0000000000888947 */ /* 0x000fea0003800000 */
.L_x_1318:
[----:B-1--4-:R-:W-:-:S04]  /*d970*/  IADD3 R19, PT, PT, R14, R7, RZ ;  /* 0x000000070e137210 */ /* 0x012fc80007ffe0ff */
[C---:B------:R-:W-:Y:S01]  /*d980*/  ISETP.GT.AND P0, PT, R19.reuse, UR7, PT ;  /* 0x0000000713007c0c */ /* 0x040fe2000bf04270 */
[----:B-1----:R-:W-:-:S03]  /*d990*/  VIADD R21, R19, UR12 ;  /* 0x0000000c13157c36 */ /* 0x002fc60008000000 */
[----:B------:R-:W-:Y:S01]  /*d9a0*/  ISETP.LT.OR P0, PT, R19, 0x1, P0 ;  /* 0x000000011300780c */ /* 0x000fe20000701670 */
[----:B0-----:R-:W-:-:S12]  /*d9b0*/  IMAD.WIDE R20, R21, 0x4, R2 ;  /* 0x0000000415147825 */ /* 0x001fd800078e0202 */
        /* <DEDUP_REMOVED lines=22> */
[----:B---3--:R-:W-:Y:S01]  /*db20*/  @!P1 IMAD.WIDE.U32 R12, R25, 0x4, R2 ;  /* 0x00000004190c9825 */ /* 0x008fe200078e0002 */
[----:B------:R-:W-:-:S03]  /*db30*/  IADD3 R4, PT, PT, R4, 0x4, RZ ;  /* 0x0000000404047810 */ /* 0x000fc60007ffe0ff */
[----:B------:R-:W-:Y:S01]  /*db40*/  VIADD R7, R7, 0x4 ;  /* 0x0000000407077836 */ /* 0x000fe20000000000 */
[----:B------:R-:W-:Y:S01]  /*db50*/  ISETP.NE.AND P0, PT, R4, RZ, PT ;  /* 0x000000ff0400720c */ /* 0x000fe20003f05270 */
[----:B--2---:R-:W-:-:S05]  /*db60*/  @!P1 FADD R23, -R6, -RZ ;  /* 0x800000ff06179221 */ /* 0x004fca0000000100 */
[----:B------:R1:W-:Y:S07]  /*db70*/  @!P1 STG.E desc[UR10][R12.64], R23 ;  /* 0x000000170c009986 */ /* 0x0003ee000c10190a */
[----:B------:R-:W-:Y:S05]  /*db80*/  @P0 BRA `(.L_x_1318) ;  /* 0xfffffffc00780947 */ /* 0x000fea000383ffff */
.L_x_1317:
[----:B------:R-:W-:-:S13]  /*db90*/  ISETP.NE.AND P0, PT, R0, RZ, PT ;  /* 0x000000ff0000720c */ /* 0x000fda0003f05270 */
[----:B------:R-:W-:Y:S05]  /*dba0*/  @!P0 BRA `(.L_x_1315) ;  /* 0x0000001000048947 */ /* 0x000fea0003800000 */
[----:B------:R-:W-:Y:S01]  /*dbb0*/  IMAD.MOV R0, RZ, RZ, -R0 ;  /* 0x000000ffff007224 */ /* 0x000fe200078e0a00 */
[----:B------:R-:W0:Y:S01]  /*dbc0*/  LDCU UR4, c[0x3][URZ] ;  /* 0x00c00000ff0477ac */ /* 0x000e220008000800 */
[----:B------:R-:W-:-:S05]  /*dbd0*/  NOP ;  /* 0x0000000000007918 */ /* 0x000fca0000000000 */
.L_x_1322:
[----:B-1----:R-:W-:-:S05]  /*dbe0*/  IMAD.IADD R9, R14, 0x1, R5 ;  /* 0x000000010e097824 */ /* 0x002fca00078e0205 */
[----:B0-----:R-:W-:-:S04]  /*dbf0*/  ISETP.GT.AND P0, PT, R9, UR4, PT ;  /* 0x0000000409007c0c */ /* 0x001fc8000bf04270 */
[----:B------:R-:W-:-:S13]  /*dc00*/  ISETP.LT.OR P0, PT, R9, 0x1, P0 ;  /* 0x000000010900780c */ /* 0x000fda0000701670 */
[----:B------:R-:W2:Y:S01]  /*dc10*/  @!P0 LDC.64 R6, c[0x0][0x398] ;  /* 0x0000e600ff068b82 */ /* 0x000ea20000000a00 */
[----:B------:R-:W-:-:S04]  /*dc20*/  @!P0 VIADD R3, R9, UR12 ;  /* 0x0000000c09038c36 */ /* 0x000fc80008000000 */
[----:B--2---:R-:W-:-:S06]  /*dc30*/  @!P0 IMAD.WIDE R2, R3, 0x4, R6 ;  /* 0x0000000403028825 */ /* 0x004fcc00078e0206 */
[----:B------:R-:W2:Y:S01]  /*dc40*/  @!P0 LDG.E R2, desc[UR10][R2.64] ;  /* 0x0000000a02028981 */ /* 0x000ea2000c1e1900 */
[----:B------:R-:W-:Y:S01]  /*dc50*/  @!P0 IMAD.WIDE.U32 R6, R9, 0x4, R6 ;  /* 0x0000000409068825 */ /* 0x000fe200078e0006 */
[----:B------:R-:W-:-:S03]  /*dc60*/  IADD3 R0, PT, PT, R0, 0x1, RZ ;  /* 0x0000000100007810 */ /* 0x000fc60007ffe0ff */
[----:B--2---:R-:W-:-:S05]  /*dc70*/  @!P0 FADD R9, -R2, -RZ ;  /* 0x800000ff02098221 */ /* 0x004fca0000000100 */
[----:B------:R0:W-:Y:S01]  /*dc80*/  @!P0 STG.E desc[UR10][R6.64], R9 ;  /* 0x0000000906008986 */ /* 0x0001e2000c10190a */
[----:B------:R-:W-:-:S13]  /*dc90*/  ISETP.NE.AND P0, PT, R0, RZ, PT ;  /* 0x000000ff0000720c */ /* 0x000fda0003f05270 */
[----:B0-----:R-:W-:Y:S05]  /*dca0*/  @!P0 BRA `(.L_x_1315) ;  /* 0x0000000c00c48947 */ /* 0x001fea0003800000 */
[----:B------:R-:W-:Y:S01]  /*dcb0*/  VIADD R5, R5, 0x1 ;  /* 0x0000000105057836 */ /* 0x000fe20000000000 */
[----:B------:R-:W-:Y:S06]  /*dcc0*/  BRA `(.L_x_1322) ;  /* 0xfffffffc00c47947 */ /* 0x000fec000383ffff */
.L_x_1316:
        /* <DEDUP_REMOVED lines=19> */
.L_x_1326:
        /* <DEDUP_REMOVED lines=9> */
[C---:B------:R-:W-:Y:S01]  /*de90*/  ISETP.GT.U32.OR P2, PT, R11.reuse, 0x7ffffffe, P2 ;  /* 0x7ffffffe0b00780c */ /* 0x040fe20001744470 */
[----:B------:R-:W-:Y:S01]  /*dea0*/  VIADD R25, R11, 0x2 ;  /* 0x000000020b197836 */ /* 0x000fe20000000000 */
[----:B--2---:R1:W-:Y:S11]  /*deb0*/  @!P1 STG.E desc[UR10][R12.64], R15 ;  /* 0x0000000f0c009986 */ /* 0x0043f6000c10190a */
[----:B------:R-:W2:Y:S01]  /*dec0*/  @!P2 LDG.E R19, desc[UR10][R22.64+0x4] ;  /* 0x0000040a1613a981 */ /* 0x000ea2000c1e1900 */
[----:B------:R-:W-:Y:S01]  /*ded0*/  ISETP.GT.AND P1, PT, R25, UR4, PT ;  /* 0x0000000419007c0c */ /* 0x000fe2000bf24270 */
[----:B------:R-:W-:-:S03]  /*dee0*/  @!P2 IMAD.WIDE.U32 R20, R21, 0x4, R8 ;  /* 0x000000041514a825 */ /* 0x000fc600078e0008 */
[----:B------:R-:W-:Y:S02]  /*def0*/  ISETP.LT.OR P1, PT, R25, 0x1, P1 ;  /* 0x000000011900780c */ /* 0x000fe40000f21670 */
[----:B------:R-:W-:Y:S01]  /*df00*/  IADD3 R29, PT, PT, R11, 0x3, RZ ;  /* 0x000000030b1d7810 */ /* 0x000fe20007ffe0ff */
[----:B--2---:R2:W-:Y:S10]  /*df10*/  @!P2 STG.E desc[UR10][R20.64], R19 ;  /* 0x000000131400a986 */ /* 0x0045f4000c10190a */
[----:B------:R-:W3:Y:S01]  /*df20*/  @!P1 LDG.E R27, desc[UR10][R22.64+0x8] ;  /* 0x0000080a161b9981 */ /* 0x000ee2000c1e1900 */
[----:B------:R-:W-:Y:S01]  /*df30*/  ISETP.GT.AND P2, PT, R29, UR4, PT ;  /* 0x000000041d007c0c */ /* 0x000fe2000bf44270 */
[----:B-1----:R-:W-:-:S03]  /*df40*/  @!P1 IMAD.WIDE.U32 R12, R25, 0x4, R8 ;  /* 0x00000004190c9825 */ /* 0x002fc600078e0008 */
[----:B------:R-:W-:Y:S02]  /*df50*/  ISETP.LT.OR P2, PT, R29, 0x1, P2 ;  /* 0x000000011d00780c */ /* 0x000fe40001741670 */
[----:B------:R-:W-:Y:S01]  /*df60*/  IADD3 R31, PT, PT, R14, 0x4, R7 ;  /* 0x000000040e1f7810 */ /* 0x000fe20007ffe007 */
[----:B---3--:R1:W-:Y:S10]  /*df70*/  @!P1 STG.E desc[UR10][R12.64], R27 ;  /* 0x0000001b0c009986 */ /* 0x0083f4000c10190a */
[----:B------:R-:W3:Y:S01]  /*df80*/  @!P2 LDG.E R15, desc[UR10][R22.64+0xc] ;  /* 0x00000c0a160fa981 */ /* 0x000ee2000c1e1900 */
[C---:B------:R-:W-:Y:S01]  /*df90*/  ISETP.GT.AND P1, PT, R31.reuse, UR4, PT ;  /* 0x000000041f007c0c */ /* 0x040fe2000bf24270 */
[----:B------:R-:W-:-:S02]  /*dfa0*/  VIADD R25, R31, UR12 ;  /* 0x0000000c1f197c36 */ /* 0x000fc40008000000 */
[----:B--2---:R-:W-:Y:S01]  /*dfb0*/  @!P2 IMAD.WIDE.U32 R20, R29, 0x4, R8 ;  /* 0x000000041d14a825 */ /* 0x004fe200078e0008 */
[----:B------:R-:W-:-:S03]  /*dfc0*/  ISETP.LT.OR P1, PT, R31, 0x1, P1 ;  /* 0x000000011f00780c */ /* 0x000fc60000f21670 */
[----:B------:R-:W-:-:S04]  /*dfd0*/  IMAD.WIDE R24, R25, 0x4, R8 ;  /* 0x0000000419187825 */ /* 0x000fc800078e0208 */
[----:B------:R-:W-:Y:S01]  /*dfe0*/  VIADD R29, R11, 0x5 ;  /* 0x000000050b1d7836 */ /* 0x000fe20000000000 */
[----:B---3--:R2:W-:Y:S05]  /*dff0*/  @!P2 STG.E desc[UR10][R20.64], R15 ;  /* 0x0000000f1400a986 */ /* 0x0085ea000c10190a */
[----:B------:R-:W3:Y:S01]  /*e000*/  @!P1 LDG.E R19, desc[UR10][R24.64] ;  /* 0x0000000a18139981 */ /* 0x000ee2000c1e1900 */
[----:B------:R-:W-:Y:S01]  /*e010*/  ISETP.GT.AND P2, PT, R29, UR4, PT ;  /* 0x000000041d007c0c */ /* 0x000fe2000bf44270 */
[----:B-1----:R-:W-:-:S03]  /*e020*/  @!P1 IMAD.WIDE.U32 R12, R31, 0x4, R8 ;  /* 0x000000041f0c9825 */ /* 0x002fc600078e0008 */
[----:B------:R-:W-:Y:S01]  /*e030*/  ISETP.GT.U32.OR P2, PT, R31, 0x7ffffffe, P2 ;  /* 0x7ffffffe1f00780c */ /* 0x000fe20001744470 */
[----:B------:R-:W-:Y:S01]  /*e040*/  VIADD R27, R11, 0x6 ;  /* 0x000000060b1b7836 */ /* 0x000fe20000000000 */
[----:B---3--:R1:W-:Y:S11]  /*e050*/  @!P1 STG.E desc[UR10][R12.64], R19 ;  /* 0x000000130c009986 */ /* 0x0083f6000c10190a */
[----:B------:R-:W3:Y:S01]  /*e060*/  @!P2 LDG.E R23, desc[UR10][R24.64+0x4] ;  /* 0x0000040a1817a981 */ /* 0x000ee2000c1e1900 */
[----:B------:R-:W-:Y:S01]  /*e070*/  ISETP.GT.AND P1, PT, R27, UR4, PT ;  /* 0x000000041b007c0c */ /* 0x000fe2000bf24270 */
[----:B--2---:R-:W-:-:S03]  /*e080*/  @!P2 IMAD.WIDE.U32 R20, R29, 0x4, R8 ;  /* 0x000000041d14a825 */ /* 0x004fc600078e0008 */
[----:B------:R-:W-:Y:S01]  /*e090*/  ISETP.LT.OR P1, PT, R27, 0x1, P1 ;  /* 0x000000011b00780c */ /* 0x000fe20000f21670 */
[----:B------:R-:W-:Y:S01]  /*e0a0*/  VIADD R29, R11, 0x7 ;  /* 0x000000070b1d7836 */ /* 0x000fe20000000000 */
[----:B---3--:R2:W-:Y:S11]  /*e0b0*/  @!P2 STG.E desc[UR10][R20.64], R23 ;  /* 0x000000171400a986 */ /* 0x0085f6000c10190a */
[----:B------:R-:W3:Y:S01]  /*e0c0*/  @!P1 LDG.E R15, desc[UR10][R24.64+0x8] ;  /* 0x0000080a180f9981 */ /* 0x000ee2000c1e1900 */
[----:B------:R-:W-:Y:S01]  /*e0d0*/  ISETP.GT.AND P2, PT, R29, UR4, PT ;  /* 0x000000041d007c0c */ /* 0x000fe2000bf44270 */
[----:B-1----:R-:W-:-:S03]  /*e0e0*/  @!P1 IMAD.WIDE.U32 R12, R27, 0x4, R8 ;  /* 0x000000041b0c9825 */ /* 0x002fc600078e0008 */
[----:B------:R-:W-:Y:S02]  /*e0f0*/  ISETP.LT.OR P2, PT, R29, 0x1, P2 ;  /* 0x000000011d00780c */ /* 0x000fe40001741670 */
[----:B------:R-:W-:Y:S01]  /*e100*/  IADD3 R31, PT, PT, R14, 0x8, R7 ;  /* 0x000000080e1f7810 */ /* 0x000fe20007ffe007 */
[----:B---3--:R1:W-:Y:S10]  /*e110*/  @!P1 STG.E desc[UR10][R12.64], R15 ;  /* 0x0000000f0c009986 */ /* 0x0083f4000c10190a */
[----:B------:R-:W3:Y:S01]  /*e120*/  @!P2 LDG.E R19, desc[UR10][R24.64+0xc] ;  /* 0x00000c0a1813a981 */ /* 0x000ee2000c1e1900 */
[----:B------:R-:W-:Y:S01]  /*e130*/  ISETP.GT.AND P1, PT, R31, UR4, PT ;  /* 0x000000041f007c0c */ /* 0x000fe2000bf24270 */
[----:B--2---:R-:W-:Y:S01]  /*e140*/  @!P2 IMAD.WIDE.U32 R20, R29, 0x4, R8 ;  /* 0x000000041d14a825 */ /* 0x004fe200078e0008 */
[----:B------:R-:W-:-:S02]  /*e150*/  IADD3 R23, PT, PT, R31, UR12, RZ ;  /* 0x0000000c1f177c10 */ /* 0x000fc4000fffe0ff */
        /* <DEDUP_REMOVED lines=27> */
[--C-:B------:R-:W-:Y:S01]  /*e310*/  IMAD.WIDE R24, R25, 0x4, R8.reuse ;  /* 0x0000000419187825 */ /* 0x100fe200078e0208 */
[----:B------:R-:W-:Y:S01]  /*e320*/  IADD3 R29, PT, PT, R11, 0xd, RZ ;  /* 0x0000000d0b1d7810 */ /* 0x000fe20007ffe0ff */
[----:B---3--:R2:W-:Y:S08]  /*e330*/  @!P2 STG.E desc[UR10][R20.64], R27 ;  /* 0x0000001b1400a986 */ /* 0x0085f0000c10190a */
        /* <DEDUP_REMOVED lines=12> */
[----:B------:R-:W2:Y:S01]  /*e400*/  @!P1 LDG.E R23, desc[UR10][R24.64+0x8] ;  /* 0x0000080a18179981 */ /* 0x000ea2000c1e1900 */
[----:B------:R-:W-:Y:S01]  /*e410*/  ISETP.GT.AND P2, PT, R27, UR4, PT ;  /* 0x000000041b007c0c */ /* 0x000fe2000bf44270 */
[----:B------:R-:W-:-:S03]  /*e420*/  @!P1 IMAD.WIDE.U32 R10, R31, 0x4, R8 ;  /* 0x000000041f0a9825 */ /* 0x000fc600078e0008 */
[C---:B------:R-:W-:Y:S02]  /*e430*/  ISETP.LT.OR P2, PT, R27.reuse, 0x1, P2 ;  /* 0x000000011b00780c */ /* 0x040fe40001741670 */
[----:B--2---:R4:W-:Y:S11]  /*e440*/  @!P1 STG.E desc[UR10][R10.64], R23 ;  /* 0x000000170a009986 */ /* 0x0049f6000c10190a */
[----:B-1----:R-:W2:Y:S01]  /*e450*/  @!P2 LDG.E R15, desc[UR10][R24.64+0xc] ;  /* 0x00000c0a180fa981 */ /* 0x002ea2000c1e1900 */
[----:B------:R-:W-:-:S04]  /*e460*/  @!P2 IMAD.WIDE.U32 R12, R27, 0x4, R8 ;  /* 0x000000041b0ca825 */ /* 0x000fc800078e0008 */
[----:B------:R-:W-:Y:S02]  /*e470*/  VIADD R4, R4, 0x10 ;  /* 0x0000001004047836 */ /* 0x000fe40000000000 */
[----:B------:R-:W-:-:S03]  /*e480*/  VIADD R7, R7, 0x10 ;  /* 0x0000001007077836 */ /* 0x000fc60000000000 */
[----:B------:R-:W-:Y:S01]  /*e490*/  ISETP.GE.AND P1, PT, R4, -0xc, PT ;  /* 0xfffffff40400780c */ /* 0x000fe20003f26270 */
[----:B--2---:R4:W-:-:S12]  /*e4a0*/  @!P2 STG.E desc[UR10][R12.64], R15 ;  /* 0x0000000f0c00a986 */ /* 0x0049d8000c10190a */
[----:B------:R-:W-:Y:S05]  /*e4b0*/  @!P1 BRA `(.L_x_1326) ;  /* 0xfffffff800509947 */ /* 0x000fea000383ffff */
.L_x_1325:
[----:B------:R-:W-:-:S04]  /*e4c0*/  IADD3 R6, PT, PT, -R4, RZ, RZ ;  /* 0x000000ff04067210 */ /* 0x000fc80007ffe1ff */
[----:B------:R-:W-:-:S13]  /*e4d0*/  ISETP.GT.AND P1, PT, R6, 0x4, PT ;  /* 0x000000040600780c */ /* 0x000fda0003f24270 */
[----:B------:R-:W-:Y:S05]  /*e4e0*/  @!P1 BRA `(.L_x_1327) ;  /* 0x0000000000ec9947 */ /* 0x000fea0003800000 */
[----:B------:R-:W1:Y:S01]  /*e4f0*/  LDCU UR4, c[0x3][URZ] ;  /* 0x00c00000ff0477ac */ /* 0x000e620008000800 */
[----:B------:R-:W2:Y:S01]  /*e500*/  LDC.64 R8, c[0x0][0x398] ;  /* 0x0000e600ff087b82 */ /* 0x000ea20000000a00 */
[----:B------:R-:W-:-:S04]  /*e510*/  IMAD.IADD R25, R14, 0x1, R7 ;  /* 0x000000010e197824 */ /* 0x000fc800078e0207 */
[C---:B----4-:R-:W-:Y:S01]  /*e520*/  VIADD R21, R25.reuse, UR12 ;  /* 0x0000000c19157c36 */ /* 0x050fe20008000000 */
[----:B-1----:R-:W-:-:S04]  /*e530*/  ISETP.GT.AND P0, PT, R25, UR4, PT ;  /* 0x0000000419007c0c */ /* 0x002fc8000bf04270 */
[----:B------:R-:W-:Y:S01]  /*e540*/  ISETP.LT.OR P0, PT, R25, 0x1, P0 ;  /* 0x000000011900780c */ /* 0x000fe20000701670 */
[----:B--2---:R-:W-:-:S12]  /*e550*/  IMAD.WIDE R20, R21, 0x4, R8 ;  /* 0x0000000415147825 */ /* 0x004fd800078e0208 */
[----:B------:R-:W2:Y:S01]  /*e560*/  @!P0 LDG.E R15, desc[UR10][R20.64] ;  /* 0x0000000a140f8981 */ /* 0x000ea2000c1e1900 */
[C---:B------:R-:W-:Y:S02]  /*e570*/  VIADD R13, R25.reuse, 0x1 ;  /* 0x00000001190d7836 */ /* 0x040fe40000000000 */
[----:B------:R-:W-:-:S03]  /*e580*/  @!P0 IMAD.WIDE.U32 R10, R25, 0x4, R8 ;  /* 0x00000004190a8825 */ /* 0x000fc600078e0008 */
[----:B------:R-:W-:-:S04]  /*e590*/  ISETP.GT.AND P1, PT, R13, UR4, PT ;  /* 0x000000040d007c0c */ /* 0x000fc8000bf24270 */
[C---:B------:R-:W-:Y:S01]  /*e5a0*/  ISETP.GT.U32.OR P1, PT, R25.reuse, 0x7ffffffe, P1 ;  /* 0x7ffffffe1900780c */ /* 0x040fe20000f24470 */
[----:B---3--:R-:W-:Y:S01]  /*e5b0*/  VIADD R27, R25, 0x2 ;  /* 0x00000002191b7836 */ /* 0x008fe20000000000 */
        /* <DEDUP_REMOVED lines=10> */
[----:B------:R-:W-:Y:S01]  /*e660*/  ISETP.LT.OR P1, PT, R25, 0x1, P1 ;  /* 0x000000011900780c */ /* 0x000fe20000f21670 */
[----:B------:R-:W-:-:S04]  /*e670*/  VIADD R27, R7, 0x4 ;  /* 0x00000004071b7836 */ /* 0x000fc80000000000 */
[----:B------:R-:W-:Y:S01]  /*e680*/  IMAD.IADD R29, R14, 0x1, R27 ;  /* 0x000000010e1d7824 */ /* 0x000fe200078e021b */
[----:B---3--:R1:W-:Y:S07]  /*e690*/  @!P0 STG.E desc[UR10][R10.64], R23 ;  /* 0x000000170a008986 */ /* 0x0083ee000c10190a */
[----:B------:R-:W3:Y:S01]  /*e6a0*/  @!P1 LDG.E R15, desc[UR10][R20.64+0xc] ;  /* 0x00000c0a140f9981 */ /* 0x000ee2000c1e1900 */
[C---:B------:R-:W-:Y:S01]  /*e6b0*/  ISETP.GT.AND P0, PT, R29.reuse, UR4, PT ;  /* 0x000000041d007c0c */ /* 0x040fe2000bf04270 */
[----:B--2---:R-:W-:-:S02]  /*e6c0*/  VIADD R13, R29, UR12 ;  /* 0x0000000c1d0d7c36 */ /* 0x004fc40008000000 */
[----:B------:R-:W-:Y:S01]  /*e6d0*/  @!P1 IMAD.WIDE.U32 R6, R25, 0x4, R8 ;  /* 0x0000000419069825 */ /* 0x000fe200078e0008 */
[----:B------:R-:W-:-:S03]  /*e6e0*/  ISETP.LT.OR P0, PT, R29, 0x1, P0 ;  /* 0x000000011d00780c */ /* 0x000fc60000701670 */
[----:B------:R-:W-:-:S04]  /*e6f0*/  IMAD.WIDE R12, R13, 0x4, R8 ;  /* 0x000000040d0c7825 */ /* 0x000fc800078e0208 */
[----:B-1----:R-:W-:Y:S01]  /*e700*/  VIADD R23, R29, 0x1 ;  /* 0x000000011d177836 */ /* 0x002fe20000000000 */
[----:B---3--:R1:W-:Y:S05]  /*e710*/  @!P1 STG.E desc[UR10][R6.64], R15 ;  /* 0x0000000f06009986 */ /* 0x0083ea000c10190a */
[----:B------:R-:W2:Y:S01]  /*e720*/  @!P0 LDG.E R19, desc[UR10][R12.64] ;  /* 0x0000000a0c138981 */ /* 0x000ea2000c1e1900 */
[----:B------:R-:W-:Y:S01]  /*e730*/  ISETP.GT.AND P1, PT, R23, UR4, PT ;  /* 0x0000000417007c0c */ /* 0x000fe2000bf24270 */
[----:B------:R-:W-:-:S03]  /*e740*/  @!P0 IMAD.WIDE.U32 R10, R29, 0x4, R8 ;  /* 0x000000041d0a8825 */ /* 0x000fc600078e0008 */
[C---:B------:R-:W-:Y:S02]  /*e750*/  ISETP.GT.U32.OR P1, PT, R29.reuse, 0x7ffffffe, P1 ;  /* 0x7ffffffe1d00780c */ /* 0x040fe40000f24470 */
[----:B------:R-:W-:Y:S01]  /*e760*/  IADD3 R25, PT, PT, R29, 0x2, RZ ;  /* 0x000000021d197810 */ /* 0x000fe20007ffe0ff */
[----:B--2---:R2:W-:Y:S10]  /*e770*/  @!P0 STG.E desc[UR10][R10.64], R19 ;  /* 0x000000130a008986 */ /* 0x0045f4000c10190a */
[----:B------:R-:W3:Y:S01]  /*e780*/  @!P1 LDG.E R21, desc[UR10][R12.64+0x4] ;  /* 0x0000040a0c159981 */ /* 0x000ee2000c1e1900 */
[----:B------:R-:W-:Y:S01]  /*e790*/  ISETP.GT.AND P0, PT, R25, UR4, PT ;  /* 0x0000000419007c0c */ /* 0x000fe2000bf04270 */
[----:B-1----:R-:W-:-:S03]  /*e7a0*/  @!P1 IMAD.WIDE.U32 R6, R23, 0x4, R8 ;  /* 0x0000000417069825 */ /* 0x002fc600078e0008 */
[----:B------:R-:W-:Y:S01]  /*e7b0*/  ISETP.LT.OR P0, PT, R25, 0x1, P0 ;  /* 0x000000011900780c */ /* 0x000fe20000701670 */
[----:B------:R-:W-:Y:S01]  /*e7c0*/  VIADD R29, R29, 0x3 ;  /* 0x000000031d1d7836 */ /* 0x000fe20000000000 */
[----:B---3--:R1:W-:Y:S11]  /*e7d0*/  @!P1 STG.E desc[UR10][R6.64], R21 ;  /* 0x0000001506009986 */ /* 0x0083f6000c10190a */
[----:B------:R-:W3:Y:S01]  /*e7e0*/  @!P0 LDG.E R15, desc[UR10][R12.64+0x8] ;  /* 0x0000080a0c0f8981 */ /* 0x000ee2000c1e1900 */
[----:B------:R-:W-:Y:S01]  /*e7f0*/  ISETP.GT.AND P1, PT, R29, UR4, PT ;  /* 0x000000041d007c0c */ /* 0x000fe2000bf24270 */
[----:B--2---:R-:W-:-:S03]  /*e800*/  @!P0 IMAD.WIDE.U32 R10, R25, 0x4, R8 ;  /* 0x00000004190a8825 */ /* 0x004fc600078e0008 */
[C---:B------:R-:W-:Y:S02]  /*e810*/  ISETP.LT.OR P1, PT, R29.reuse, 0x1, P1 ;  /* 0x000000011d00780c */ /* 0x040fe40000f21670 */
[----:B---3--:R2:W-:Y:S11]  /*e820*/  @!P0 STG.E desc[UR10][R10.64], R15 ;  /* 0x0000000f0a008986 */ /* 0x0085f6000c10190a */
[----:B------:R-:W3:Y:S01]  /*e830*/  @!P1 LDG.E R19, desc[UR10][R12.64+0xc] ;  /* 0x00000c0a0c139981 */ /* 0x000ee2000c1e1900 */
[----:B------:R-:W-:Y:S01]  /*e840*/  @!P1 IMAD.WIDE.U32 R8, R29, 0x4, R8 ;  /* 0x000000041d089825 */ /* 0x000fe200078e0008 */
[----:B------:R-:W-:-:S03]  /*e850*/  PLOP3.LUT P0, PT, PT, PT, PT, 0x8, 0x80 ;  /* 0x000000000080781c */ /* 0x000fc60003f0e170 */
[----:B------:R-:W-:Y:S02]  /*e860*/  VIADD R4, R4, 0x4 ;  /* 0x0000000404047836 */ /* 0x000fe40000000000 */
[----:B-1----:R-:W-:Y:S02]  /*e870*/  VIADD R7, R27, 0x4 ;  /* 0x000000041b077836 */ /* 0x002fe40000000000 */
[----:B------:R-:W-:Y:S01]  /*e880*/  VIADD R4, R4, 0x4 ;  /* 0x0000000404047836 */ /* 0x000fe20000000000 */
[----:B---3--:R2:W-:Y:S06]  /*e890*/  @!P1 STG.E desc[UR10][R8.64], R19 ;  /* 0x0000001308009986 */ /* 0x0085ec000c10190a */
.L_x_1327:
[----:B------:R-:W-:-:S13]  /*e8a0*/  ISETP.EQ.AND P1, PT, R4, RZ, PT ;  /* 0x000000ff0400720c */ /* 0x000fda0003f22270 */
[----:B------:R-:W-:Y:S05]  /*e8b0*/  @!P0 BRA P1, `(.L_x_1323) ;  /* 0x0000000000788947 */ /* 0x000fea0000800000 */
.L_x_1324:
[----:B-1--4-:R-:W-:-:S04]  /*e8c0*/  IADD3 R23, PT, PT, R14, R7, RZ ;  /* 0x000000070e177210 */ /* 0x012fc80007ffe0ff */
[C---:B------:R-:W-:Y:S01]  /*e8d0*/  ISETP.GT.AND P0, PT, R23.reuse, UR7, PT ;  /* 0x0000000717007c0c */ /* 0x040fe2000bf04270 */
[----:B------:R-:W-:-:S03]  /*e8e0*/  VIADD R21, R23, UR12 ;  /* 0x0000000c17157c36 */ /* 0x000fc60008000000 */
[----:B------:R-:W-:Y:S01]  /*e8f0*/  ISETP.LT.OR P0, PT, R23, 0x1, P0 ;  /* 0x000000011700780c */ /* 0x000fe20000701670 */
[----:B0-----:R-:W-:-:S12]  /*e900*/  IMAD.WIDE R20, R21, 0x4, R2 ;  /* 0x0000000415147825 */ /* 0x001fd800078e0202 */
[----:B------:R-:W4:Y:S01]  /*e910*/  @!P0 LDG.E R13, desc[UR10][R20.64] ;  /* 0x0000000a140d8981 */ /* 0x000f22000c1e1900 */
[C---:B--2---:R-:W-:Y:S02]  /*e920*/  VIADD R11, R23.reuse, 0x1 ;  /* 0x00000001170b7836 */ /* 0x044fe40000000000 */
[----:B------:R-:W-:-:S03]  /*e930*/  @!P0 IMAD.WIDE.U32 R8, R23, 0x4, R2 ;  /* 0x0000000417088825 */ /* 0x000fc600078e0002 */
[----:B------:R-:W-:-:S04]  /*e940*/  ISETP.GT.AND P1, PT, R11, UR7, PT ;  /* 0x000000070b007c0c */ /* 0x000fc8000bf24270 */
[C---:B------:R-:W-:Y:S01]  /*e950*/  ISETP.GT.U32.OR P1, PT, R23.reuse, 0x7ffffffe, P1 ;  /* 0x7ffffffe1700780c */ /* 0x040fe20000f24470 */
[----:B------:R-:W-:Y:S01]  /*e960*/  VIADD R25, R23, 0x2 ;  /* 0x0000000217197836 */ /* 0x000fe20000000000 */
[----:B----4-:R0:W-:Y:S11]  /*e970*/  @!P0 STG.E desc[UR10][R8.64], R13 ;  /* 0x0000000d08008986 */ /* 0x0101f6000c10190a */
[----:B------:R-:W2:Y:S01]  /*e980*/  @!P1 LDG.E R15, desc[UR10][R20.64+0x4] ;  /* 0x0000040a140f9981 */ /* 0x000ea2000c1e1900 */
[----:B------:R-:W-:Y:S01]  /*e990*/  ISETP.GT.AND P0, PT, R25, UR7, PT ;  /* 0x0000000719007c0c */ /* 0x000fe2000bf04270 */
[----:B------:R-:W-:-:S03]  /*e9a0*/  @!P1 IMAD.WIDE.U32 R10, R11, 0x4, R2 ;  /* 0x000000040b0a9825 */ /* 0x000fc600078e0002 */
[----:B------:R-:W-:Y:S01]  /*e9b0*/  ISETP.LT.OR P0, PT, R25, 0x1, P0 ;  /* 0x000000011900780c */ /* 0x000fe20000701670 */
[----:B---3--:R-:W-:Y:S01]  /*e9c0*/  VIADD R27, R23, 0x3 ;  /* 0x00000003171b7836 */ /* 0x008fe20000000000 */
        /* <DEDUP_REMOVED lines=13> */
.L_x_1323:
[----:B------:R-:W-:-:S13]  /*eaa0*/  ISETP.NE.AND P0, PT, R0, RZ, PT ;  /* 0x000000ff0000720c */ /* 0x000fda0003f05270 */
[----:B------:R-:W-:Y:S05]  /*eab0*/  @!P0 BRA `(.L_x_1315) ;  /* 0x0000000000408947 */ /* 0x000fea0003800000 */
[----:B------:R-:W-:Y:S01]  /*eac0*/  IMAD.MOV R0, RZ, RZ, -R0 ;  /* 0x000000ffff007224 */ /* 0x000fe200078e0a00 */
[----:B------:R-:W0:Y:S01]  /*ead0*/  LDCU UR4, c[0x3][URZ] ;  /* 0x00c00000ff0477ac */ /* 0x000e220008000800 */
[----:B------:R-:W-:-:S05]  /*eae0*/  NOP ;  /* 0x0000000000007918 */ /* 0x000fca0000000000 */
.L_x_1328:
[----:B-12---:R-:W-:-:S05]  /*eaf0*/  IMAD.IADD R9, R14, 0x1, R5 ;  /* 0x000000010e097824 */ /* 0x006fca00078e0205 */
[----:B0-----:R-:W-:-:S04]  /*eb00*/  ISETP.GT.AND P0, PT, R9, UR4, PT ;  /* 0x0000000409007c0c */ /* 0x001fc8000bf04270 */
[----:B------:R-:W-:-:S13]  /*eb10*/  ISETP.LT.OR P0, PT, R9, 0x1, P0 ;  /* 0x000000010900780c */ /* 0x000fda0000701670 */
[----:B------:R-:W0:Y:S01]  /*eb20*/  @!P0 LDC.64 R6, c[0x0][0x398] ;  /* 0x0000e600ff068b82 */ /* 0x000e220000000a00 */
[----:B------:R-:W-:-:S04]  /*eb30*/  @!P0 VIADD R3, R9, UR12 ;  /* 0x0000000c09038c36 */ /* 0x000fc80008000000 */
[----:B0-----:R-:W-:-:S06]  /*eb40*/  @!P0 IMAD.WIDE R2, R3, 0x4, R6 ;  /* 0x0000000403028825 */ /* 0x001fcc00078e0206 */
[----:B------:R-:W2:Y:S01]  /*eb50*/  @!P0 LDG.E R3, desc[UR10][R2.64] ;  /* 0x0000000a02038981 */ /* 0x000ea2000c1e1900 */
[----:B------:R-:W-:Y:S01]  /*eb60*/  @!P0 IMAD.WIDE.U32 R6, R9, 0x4, R6 ;  /* 0x0000000409068825 */ /* 0x000fe200078e0006 */
[----:B------:R-:W-:-:S03]  /*eb70*/  IADD3 R0, PT, PT, R0, 0x1, RZ ;  /* 0x0000000100007810 */ /* 0x000fc60007ffe0ff */
[----:B------:R-:W-:Y:S01]  /*eb80*/  VIADD R5, R5, 0x1 ;  /* 0x0000000105057836 */ /* 0x000fe20000000000 */
[----:B--2---:R0:W-:Y:S01]  /*eb90*/  @!P0 STG.E desc[UR10][R6.64], R3 ;  /* 0x0000000306008986 */ /* 0x0041e2000c10190a */
[----:B------:R-:W-:-:S13]  /*eba0*/  ISETP.NE.AND P0, PT, R0, RZ, PT ;  /* 0x000000ff0000720c */ /* 0x000fda0003f05270 */
[----:B0-----:R-:W-:Y:S05]  /*ebb0*/  @P0 BRA `(.L_x_1328) ;  /* 0xfffffffc00cc0947 */ /* 0x001fea000383ffff */
.L_x_1315:
[----:B------:R-:W-:-:S13]  /*ebc0*/  ISETP.GT.U32.AND P0, PT, R18, 0x7ffffffe, PT ;  /* 0x7ffffffe1200780c */ /* 0x000fda0003f04070 */
[----:B------:R-:W-:Y:S05]  /*ebd0*/  @P0 BRA `(.L_x_1329) ;  /* 0x0000000800280947 */ /* 0x000fea0003800000 */
[----:B------:R-:W5:Y:S01]  /*ebe0*/  LDCU UR4, c[0x3][URZ] ;  /* 0x00c00000ff0477ac */ /* 0x000f620008000800 */
[----:B------:R-:W-:Y:S01]  /*ebf0*/  ISETP.GE.U32.AND P0, PT, R18, 0x3, PT ;  /* 0x000000031200780c */ /* 0x000fe20003f06070 */
[----:B------:R-:W-:Y:S02]  /*ec00*/  IMAD.U32 R4, RZ, RZ, UR9 ;  /* 0x00000009ff047e24 */ /* 0x000fe4000f8e00ff */
[----:B------:R-:W-:-:S03]  /*ec10*/  IMAD.MOV.U32 R6, RZ, RZ, RZ ;  /* 0x000000ffff067224 */ /* 0x000fc600078e00ff */
[----:B------:R-:W-:Y:S01]  /*ec20*/  LOP3.LUT R4, R4, 0x3, RZ, 0xc0, !PT ;  /* 0x0000000304047812 */ /* 0x000fe200078ec0ff */
[----:B-----5:R-:W-:-:S05]  /*ec30*/  IMAD.U32 R5, RZ, RZ, UR4 ;  /* 0x00000004ff057e24 */ /* 0x020fca000f8e00ff */
[----:B------:R-:W-:Y:S01]  /*ec40*/  IADD3 R0, PT, PT, R5, 0x2, RZ ;  /* 0x0000000205007810 */ /* 0x000fe20007ffe0ff */
[----:B------:R-:W-:Y:S06]  /*ec50*/  @!P0 BRA `(.L_x_1330) ;  /* 0x0000000400888947 */ /* 0x000fec0003800000 */
[----:B------:R-:W3:Y:S01]  /*ec60*/  LDC R7, c[0x3][RZ] ;  /* 0x00c00000ff077b82 */ /* 0x000ee20000000800 */
[----:B------:R-:W5:Y:S01]  /*ec70*/  LDCU UR4, c[0x3][URZ] ;  /* 0x00c00000ff0477ac */ /* 0x000f620008000800 */
[----:B------:R-:W-:Y:S02]  /*ec80*/  IMAD.U32 R6, RZ, RZ, UR9 ;  /* 0x00000009ff067e24 */ /* 0x000fe4000f8e00ff */
[----:B------:R-:W-:Y:S02]  /*ec90*/  HFMA2 R16, -RZ, RZ, 0, 1.1920928955078125e-07 ;  /* 0x00000002ff107431 */ /* 0x000fe400000001ff */
[----:B-12---:R-:W-:Y:S01]  /*eca0*/  VIADD R8, R17, 0x2 ;  /* 0x0000000211087836 */ /* 0x006fe20000000000 */
[----:B------:R-:W-:Y:S01]  /*ecb0*/  LEA R9, R5, 0x8, 0x2 ;  /* 0x0000000805097811 */ /* 0x000fe200078e10ff */
[----:B0-----:R-:W-:Y:S01]  /*ecc0*/  VIADD R3, R17, 0x3 ;  /* 0x0000000311037836 */ /* 0x001fe20000000000 */
[----:B------:R-:W-:Y:S01]  /*ecd0*/  LOP3.LUT R6, R6, 0xfffffffc, RZ, 0xc0, !PT ;  /* 0xfffffffc06067812 */ /* 0x000fe200078ec0ff */
[C---:B---34-:R-:W-:Y:S01]  /*ece0*/  IMAD R12, R0.reuse, R8, RZ ;  /* 0x00000008000c7224 */ /* 0x058fe200078e02ff */
[----:B------:R-:W-:Y:S01]  /*ecf0*/  SHF.R.S32.HI R11, RZ, 0x1f, R5 ;  /* 0x0000001fff0b7819 */ /* 0x000fe20000011405 */
[----:B------:R-:W-:-:S02]  /*ed00*/  IMAD R14, R0, R3, RZ ;  /* 0x00000003000e7224 */ /* 0x000fc400078e02ff */
[----:B------:R-:W-:Y:S02]  /*ed10*/  IMAD.SHL.U32 R10, R5, 0x2, RZ ;  /* 0x00000002050a7824 */ /* 0x000fe400078e00ff */
[--C-:B------:R-:W-:Y:S02]  /*ed20*/  IMAD.IADD R13, R12, 0x1, R5.reuse ;  /* 0x000000010c0d7824 */ /* 0x100fe400078e0205 */
[----:B------:R-:W-:Y:S02]  /*ed30*/  IMAD.IADD R15, R14, 0x1, R5 ;  /* 0x000000010e0f7824 */ /* 0x000fe400078e0205 */
[----:B------:R-:W-:Y:S02]  /*ed40*/  IMAD.MOV R24, RZ, RZ, -R6 ;  /* 0x000000ffff187224 */ /* 0x000fe400078e0a06 */
[----:B-----5:R-:W-:-:S07]  /*ed50*/  IMAD.U32 R18, RZ, RZ, UR4 ;  /* 0x00000004ff127e24 */ /* 0x020fce000f8e00ff */
.L_x_1339:
[----:B------:R-:W-:Y:S01]  /*ed60*/  IMAD.MOV.U32 R5, RZ, RZ, R7 ;  /* 0x000000ffff057224 */ /* 0x000fe200078e0007 */
[C---:B-123--:R-:W-:Y:S01]  /*ed70*/  IADD3 R22, PT, PT, R8.reuse, -0x2, RZ ;  /* 0xfffffffe08167810 */ /* 0x04efe20007ffe0ff */
[----:B0---4-:R-:W0:Y:S01]  /*ed80*/  LDC.64 R2, c[0x0][0x398] ;  /* 0x0000e600ff027b82 */ /* 0x011e220000000a00 */
[----:B------:R-:W-:Y:S01]  /*ed90*/  VIADD R20, R8, 0x1 ;  /* 0x0000000108147836 */ /* 0x000fe20000000000 */
[----:B------:R-:W-:Y:S01]  /*eda0*/  BSSY.RECONVERGENT B1, `(.L_x_1331) ;  /* 0x0000015000017945 */ /* 0x000fe20003800200 */
[CC--:B------:R-:W-:Y:S02]  /*edb0*/  ISETP.GT.AND P0, PT, R22.reuse, R5.reuse, PT ;  /* 0x000000051600720c */ /* 0x0c0fe40003f04270 */
[CC--:B------:R-:W-:Y:S02]  /*edc0*/  ISETP.GE.AND P3, PT, R22.reuse, R5.reuse, PT ;  /* 0x000000051600720c */ /* 0x0c0fe40003f66270 */
[----:B------:R-:W-:Y:S02]  /*edd0*/  ISETP.LT.OR P0, PT, R22, 0x1, P0 ;  /* 0x000000011600780c */ /* 0x000fe40000701670 */
[----:B------:R-:W-:-:S02]  /*ede0*/  ISETP.GT.AND P1, PT, R20, R5, PT ;  /* 0x000000051400720c */ /* 0x000fc40003f24270 */
[----:B------:R-:W-:-:S09]  /*edf0*/  ISETP.GT.AND P2, PT, R8, R5, PT ;  /* 0x000000050800720c */ /* 0x000fd20003f44270 */
[----:B------:R-:W-:Y:S05]  /*ee00*/  @P0 BRA `(.L_x_1332) ;  /* 0x0000000000380947 */ /* 0x000fea0003800000 */
[----:B------:R-:W1:Y:S08]  /*ee10*/  LDC.64 R20, c[0x0][0x398] ;  /* 0x0000e600ff147b82 */ /* 0x000e700000000a00 */
[----:B------:R-:W2:Y:S08]  /*ee20*/  LDC R19, c[0x0][0x380] ;  /* 0x0000e000ff137b82 */ /* 0x000eb00000000800 */
[----:B------:R-:W3:Y:S01]  /*ee30*/  LDC.64 R28, c[0x0][0x398] ;  /* 0x0000e600ff1c7b82 */ /* 0x000ee20000000a00 */
[----:B-1----:R-:W-:-:S06]  /*ee40*/  IMAD.WIDE R20, R18, 0x4, R20 ;  /* 0x0000000412147825 */ /* 0x002fcc00078e0214 */
[----:B------:R-:W4:Y:S01]  /*ee50*/  LDG.E R20, desc[UR10][R20.64] ;  /* 0x0000000a14147981 */ /* 0x000f22000c1e1900 */
[----:B------:R-:W-:Y:S01]  /*ee60*/  VIADD R22, R16, 0xfffffffe ;  /* 0xfffffffe10167836 */ /* 0x000fe20000000000 */
[----:B--2---:R-:W-:-:S04]  /*ee70*/  ISETP.NE.AND P4, PT, R19, 0x1, PT ;  /* 0x000000011300780c */ /* 0x004fc80003f85270 */
[----:B------:R-:W-:-:S04]  /*ee80*/  IADD3 R23, P0, PT, R22, R5, RZ ;  /* 0x0000000516177210 */ /* 0x000fc80007f1e0ff */
[----:B------:R-:W-:Y:S02]  /*ee90*/  LEA.HI.X.SX32 R26, R22, R11, 0x1, P0 ;  /* 0x0000000b161a7211 */ /* 0x000fe400000f0eff */
[----:B---3--:R-:W-:-:S04]  /*eea0*/  LEA R22, P0, R23, R28, 0x2 ;  /* 0x0000001c17167211 */ /* 0x008fc800078010ff */
[----:B------:R-:W-:Y:S01]  /*eeb0*/  LEA.HI.X R23, R23, R29, R26, 0x2, P0 ;  /* 0x0000001d17177211 */ /* 0x000fe200000f141a */
[----:B----4-:R-:W-:Y:S01]  /*eec0*/  @!P4 FADD R19, -R20, -RZ ;  /* 0x800000ff1413c221 */ /* 0x010fe20000000100 */
[----:B------:R-:W-:-:S05]  /*eed0*/  @P4 IMAD.MOV.U32 R19, RZ, RZ, R20 ;  /* 0x000000ffff134224 */ /* 0x000fca00078e0014 */
[----:B------:R1:W-:Y:S02]  /*eee0*/  STG.E desc[UR10][R22.64+0x4], R19 ;  /* 0x0000041316007986 */ /* 0x0003e4000c10190a */
.L_x_1332:
[----:B------:R-:W-:Y:S05]  /*eef0*/  BSYNC.RECONVERGENT B1 ;  /* 0x0000000000017941 */ /* 0x000fea0003800200 */
.L_x_1331:
[----:B------:R-:W-:Y:S04]  /*ef00*/  BSSY.RECONVERGENT B1, `(.L_x_1333) ;  /* 0x0000010000017945 */ /* 0x000fe80003800200 */
[----:B------:R-:W-:Y:S05]  /*ef10*/  @P3 BRA `(.L_x_1334) ;  /* 0x0000000000383947 */ /* 0x000fea0003800000 */
[----:B------:R-:W2:Y:S01]  /*ef20*/  LDC.64 R20, c[0x0][0x398] ;  /* 0x0000e600ff147b82 */ /* 0x000ea20000000a00 */
[----:B-1----:R-:W-:-:S07]  /*ef30*/  IADD3 R19, PT, PT, R10, 0x2, RZ ;  /* 0x000000020a137810 */ /* 0x002fce0007ffe0ff */
[----:B------:R-:W1:Y:S01]  /*ef40*/  LDC.64 R28, c[0x0][0x398] ;  /* 0x0000e600ff1c7b82 */ /* 0x000e620000000a00 */
[----:B--2---:R-:W-:-:S07]  /*ef50*/  IMAD.WIDE R20, R19, 0x4, R20 ;  /* 0x0000000413147825 */ /* 0x004fce00078e0214 */
[----:B------:R-:W2:Y:S01]  /*ef60*/  LDC R19, c[0x0][0x380] ;  /* 0x0000e000ff137b82 */ /* 0x000ea20000000800 */
[----:B------:R-:W3:Y:S01]  /*ef70*/  LDG.E R20, desc[UR10][R20.64] ;  /* 0x0000000a14147981 */ /* 0x000ee2000c1e1900 */
[----:B------:R-:W-:Y:S01]  /*ef80*/  VIADD R22, R18, 0x2 ;  /* 0x0000000212167836 */ /* 0x000fe20000000000 */
[----:B--2---:R-:W-:-:S04]  /*ef90*/  ISETP.NE.AND P3, PT, R19, 0x1, PT ;  /* 0x000000011300780c */ /* 0x004fc80003f65270 */
[----:B------:R-:W-:-:S04]  /*efa0*/  IADD3 R19, P0, PT, R22, R5, RZ ;  /* 0x0000000516137210 */ /* 0x000fc80007f1e0ff */
[----:B------:R-:W-:Y:S02]  /*efb0*/  LEA.HI.X.SX32 R26, R22, R11, 0x1, P0 ;  /* 0x0000000b161a7211 */ /* 0x000fe400000f0eff */
[----:B-1----:R-:W-:-:S04]  /*efc0*/  LEA R22, P0, R19, R28, 0x2 ;  /* 0x0000001c13167211 */ /* 0x002fc800078010ff */
[----:B------:R-:W-:Y:S01]  /*efd0*/  LEA.HI.X R23, R19, R29, R26, 0x2, P0 ;  /* 0x0000001d13177211 */ /* 0x000fe200000f141a */
[----:B---3--:R-:W-:-:S05]  /*efe0*/  @!P3 FADD R20, -R20, -RZ ;  /* 0x800000ff1414b221 */ /* 0x008fca0000000100 */
[----:B------:R2:W-:Y:S03]  /*eff0*/  STG.E desc[UR10][R22.64+0x4], R20 ;  /* 0x0000041416007986 */ /* 0x0005e6000c10190a */
.L_x_1334:
[----:B------:R-:W-:Y:S05]  /*f000*/  BSYNC.RECONVERGENT B1 ;  /* 0x0000000000017941 */ /* 0x000fea0003800200 */
.L_x_1333:
[----:B------:R-:W-:Y:S04]  /*f010*/  BSSY.RECONVERGENT B1, `(.L_x_1335) ;  /* 0x000000d000017945 */ /* 0x000fe80003800200 */
[----:B------:R-:W-:Y:S05]  /*f020*/  @P2 BRA `(.L_x_1336) ;  /* 0x00000000002c2947 */ /* 0x000fea0003800000 */
[----:B0-2---:R-:W-:Y:S01]  /*f030*/  IMAD.WIDE R20, R13, 0x4, R2 ;  /* 0x000000040d147825 */ /* 0x005fe200078e0202 */
[----:B-1----:R-:W0:Y:S01]  /*f040*/  LDC R19, c[0x0][0x380] ;  /* 0x0000e000ff137b82 */ /* 0x002e220000000800 */
        /* <DEDUP_REMOVED lines=9> */
.L_x_1336:
[----:B------:R-:W-:Y:S05]  /*f0e0*/  BSYNC.RECONVERGENT B1 ;  /* 0x0000000000017941 */ /* 0x000fea0003800200 */
.L_x_1335:
[----:B------:R-:W-:Y:S04]  /*f0f0*/  BSSY.RECONVERGENT B1, `(.L_x_1337) ;  /* 0x000000d000017945 */ /* 0x000fe80003800200 */
[----:B------:R-:W-:Y:S05]  /*f100*/  @P1 BRA `(.L_x_1338) ;  /* 0x00000000002c1947 */ /* 0x000fea0003800000 */
[----:B0-----:R-:W-:Y:S01]  /*f110*/  IMAD.WIDE R2, R15, 0x4, R2 ;  /* 0x000000040f027825 */ /* 0x001fe200078e0202 */
[----:B-1----:R-:W0:Y:S01]  /*f120*/  LDC R19, c[0x0][0x380] ;  /* 0x0000e000ff137b82 */ /* 0x002e220000000800 */
[----:B------:R-:W1:Y:S04]  /*f130*/  LDCU.64 UR14, c[0x0][0x398] ;  /* 0x00007300ff0e77ac */ /* 0x000e680008000a00 */
[----:B------:R-:W4:Y:S01]  /*f140*/  LDG.E R2, desc[UR10][R2.64] ;  /* 0x0000000a02027981 */ /* 0x000f22000c1e1900 */
[----:B0-----:R-:W-:Y:S02]  /*f150*/  ISETP.NE.AND P1, PT, R19, 0x1, PT ;  /* 0x000000011300780c */ /* 0x001fe40003f25270 */
[----:B------:R-:W-:-:S04]  /*f160*/  IADD3 R19, P0, PT, R14, R5, RZ ;  /* 0x000000050e137210 */ /* 0x000fc80007f1e0ff */
[----:B--23--:R-:W-:Y:S02]  /*f170*/  LEA.HI.X.SX32 R22, R14, R11, 0x1, P0 ;  /* 0x0000000b0e167211 */ /* 0x00cfe400000f0eff */
[----:B-1----:R-:W-:-:S04]  /*f180*/  LEA R20, P0, R19, UR14, 0x2 ;  /* 0x0000000e13147c11 */ /* 0x002fc8000f8010ff */
[----:B------:R-:W-:Y:S01]  /*f190*/  LEA.HI.X R21, R19, UR15, R22, 0x2, P0 ;  /* 0x0000000f13157c11 */ /* 0x000fe200080f1416 */
[----:B----4-:R-:W-:-:S05]  /*f1a0*/  @!P1 FADD R2, -R2, -RZ ;  /* 0x800000ff02029221 */ /* 0x010fca0000000100 */
[----:B------:R4:W-:Y:S03]  /*f1b0*/  STG.E desc[UR10][R20.64+0x4], R2 ;  /* 0x0000040214007986 */ /* 0x0009e6000c10190a */
.L_x_1338:
[----:B------:R-:W-:Y:S05]  /*f1c0*/  BSYNC.RECONVERGENT B1 ;  /* 0x0000000000017941 */ /* 0x000fea0003800200 */
.L_x_1337:
[----:B------:R-:W-:Y:S01]  /*f1d0*/  VIADD R24, R24, 0x4 ;  /* 0x0000000418187836 */ /* 0x000fe20000000000 */
[C---:B------:R-:W-:Y:S01]  /*f1e0*/  IADD3 R13, PT, PT, R9.reuse, R13, RZ ;  /* 0x0000000d090d7210 */ /* 0x040fe20007ffe0ff */
[----:B------:R-:W-:Y:S01]  /*f1f0*/  VIADD R8, R8, 0x4 ;  /* 0x0000000408087836 */ /* 0x000fe20000000000 */
[C---:B------:R-:W-:Y:S01]  /*f200*/  IADD3 R16, PT, PT, R9.reuse, R16, RZ ;  /* 0x0000001009107210 */ /* 0x040fe20007ffe0ff */
[C---:B------:R-:W-:Y:S01]  /*f210*/  IMAD.IADD R12, R9.reuse, 0x1, R12 ;  /* 0x00000001090c7824 */ /* 0x040fe200078e020c */
[----:B------:R-:W-:Y:S01]  /*f220*/  ISETP.NE.AND P0, PT, R24, RZ, PT ;  /* 0x000000ff1800720c */ /* 0x000fe20003f05270 */
[C---:B------:R-:W-:Y:S02]  /*f230*/  IMAD.IADD R14, R9.reuse, 0x1, R14 ;  /* 0x00000001090e7824 */ /* 0x040fe400078e020e */
[C---:B------:R-:W-:Y:S02]  /*f240*/  IMAD.IADD R15, R9.reuse, 0x1, R15 ;  /* 0x00000001090f7824 */ /* 0x040fe400078e020f */
[----:B------:R-:W-:-:S02]  /*f250*/  IMAD.IADD R10, R9, 0x1, R10 ;  /* 0x00000001090a7824 */ /* 0x000fc400078e020a */
[----:B------:R-:W-:-:S06]  /*f260*/  IMAD.IADD R18, R9, 0x1, R18 ;  /* 0x0000000109127824 */ /* 0x000fcc00078e0212 */
[----:B------:R-:W-:Y:S05]  /*f270*/  @P0 BRA `(.L_x_1339) ;  /* 0xfffffff800b80947 */ /* 0x000fea000383ffff */
.L_x_1330:
[----:B------:R-:W-:-:S13]  /*f280*/  ISETP.NE.AND P0, PT, R4, RZ, PT ;  /* 0x000000ff0400720c */ /* 0x000fda0003f05270 */
[----:B------:R-:W-:Y:S05]  /*f290*/  @!P0 BRA `(.L_x_1329) ;  /* 0x0000000000788947 */ /* 0x000fea0003800000 */
[----:B-12-4-:R-:W1:Y:S01]  /*f2a0*/  LDC R13, c[0x3][RZ] ;  /* 0x00c00000ff0d7b82 */ /* 0x016e620000000800 */
[----:B------:R-:W-:Y:S01]  /*f2b0*/  IMAD.IADD R17, R17, 0x1, R6 ;  /* 0x0000000111117824 */ /* 0x000fe200078e0206 */
[----:B------:R-:W-:Y:S01]  /*f2c0*/  SHF.R.S32.HI R11, RZ, 0x1f, R5 ;  /* 0x0000001fff0b7819 */ /* 0x000fe20000011405 */
[----:B------:R-:W-:Y:S02]  /*f2d0*/  IMAD.MOV R10, RZ, RZ, -R4 ;  /* 0x000000ffff0a7224 */ /* 0x000fe400078e0a04 */
[----:B------:R-:W-:-:S03]  /*f2e0*/  IMAD R6, R0, R17, RZ ;  /* 0x0000001100067224 */ /* 0x000fc600078e02ff */
[----:B------:R-:W2:Y:S01]  /*f2f0*/  LDC R14, c[0x0][0x380] ;  /* 0x0000e000ff0e7b82 */ /* 0x000ea20000000800 */
[----:B------:R-:W-:-:S07]  /*f300*/  IMAD.IADD R7, R6, 0x1, R5 ;  /* 0x0000000106077824 */ /* 0x000fce00078e0205 */
[----:B------:R-:W4:Y:S02]  /*f310*/  LDC.64 R8, c[0x0][0x398] ;  /* 0x0000e600ff087b82 */ /* 0x000f240000000a00 */
.L_x_1342:
[C---:B-1----:R-:W-:Y:S01]  /*f320*/  ISETP.GT.AND P0, PT, R17.reuse, R13, PT ;  /* 0x0000000d1100720c */ /* 0x042fe20003f04270 */
[----:B------:R-:W-:Y:S01]  /*f330*/  VIADD R10, R10, 0x1 ;  /* 0x000000010a0a7836 */ /* 0x000fe20000000000 */
[----:B------:R-:W-:Y:S02]  /*f340*/  BSSY.RECONVERGENT B1, `(.L_x_1340) ;  /* 0x0000010000017945 */ /* 0x000fe40003800200 */
[C---:B------:R-:W-:Y:S02]  /*f350*/  ISETP.LT.OR P0, PT, R17.reuse, 0x1, P0 ;  /* 0x000000011100780c */ /* 0x040fe40000701670 */
[----:B------:R-:W-:Y:S02]  /*f360*/  ISETP.NE.AND P1, PT, R10, RZ, PT ;  /* 0x000000ff0a00720c */ /* 0x000fe40003f25270 */
[----:B------:R-:W-:-:S09]  /*f370*/  IADD3 R17, PT, PT, R17, 0x1, RZ ;  /* 0x0000000111117810 */ /* 0x000fd20007ffe0ff */
[----:B------:R-:W-:Y:S05]  /*f380*/  @P0 BRA `(.L_x_1341) ;  /* 0x00000000002c0947 */ /* 0x000fea0003800000 */
[----:B0---4-:R-:W-:Y:S01]  /*f390*/  IMAD.WIDE R2, R7, 0x4, R8 ;  /* 0x0000000407027825 */ /* 0x011fe200078e0208 */
[----:B------:R-:W0:Y:S05]  /*f3a0*/  LDCU.64 UR14, c[0x0][0x398] ;  /* 0x00007300ff0e77ac */ /* 0x000e2a0008000a00 */
[----:B------:R-:W4:Y:S01]  /*f3b0*/  LDG.E R2, desc[UR10][R2.64] ;  /* 0x0000000a02027981 */ /* 0x000f22000c1e1900 */
[----:B--2---:R-:W-:Y:S02]  /*f3c0*/  ISETP.NE.AND P2, PT, R14, 0x1, PT ;  /* 0x000000010e00780c */ /* 0x004fe40003f45270 */
[----:B------:R-:W-:Y:S02]  /*f3d0*/  SHF.R.S32.HI R4, RZ, 0x1f, R6 ;  /* 0x0000001fff047819 */ /* 0x000fe40000011406 */
[----:B------:R-:W-:-:S05]  /*f3e0*/  IADD3 R5, P0, PT, R6, R13, RZ ;  /* 0x0000000d06057210 */ /* 0x000fca0007f1e0ff */
[----:B---3--:R-:W-:Y:S01]  /*f3f0*/  IMAD.X R12, R11, 0x1, R4, P0 ;  /* 0x000000010b0c7824 */ /* 0x008fe200000e0604 */
[----:B0-----:R-:W-:-:S04]  /*f400*/  LEA R4, P0, R5, UR14, 0x2 ;  /* 0x0000000e05047c11 */ /* 0x001fc8000f8010ff */
[----:B------:R-:W-:Y:S01]  /*f410*/  LEA.HI.X R5, R5, UR15, R12, 0x2, P0 ;  /* 0x0000000f05057c11 */ /* 0x000fe200080f140c */
[----:B----4-:R-:W-:-:S05]  /*f420*/  @!P2 FADD R2, -R2, -RZ ;  /* 0x800000ff0202a221 */ /* 0x010fca0000000100 */
[----:B------:R1:W-:Y:S03]  /*f430*/  STG.E desc[UR10][R4.64+0x4], R2 ;  /* 0x0000040204007986 */ /* 0x0003e6000c10190a */
.L_x_1341:
[----:B------:R-:W-:Y:S05]  /*f440*/  BSYNC.RECONVERGENT B1 ;  /* 0x0000000000017941 */ /* 0x000fea0003800200 */
.L_x_1340:
[C---:B------:R-:W-:Y:S02]  /*f450*/  IMAD.IADD R6, R0.reuse, 0x1, R6 ;  /* 0x0000000100067824 */ /* 0x040fe400078e0206 */
[----:B------:R-:W-:Y:S01]  /*f460*/  IMAD.IADD R7, R0, 0x1, R7 ;  /* 0x0000000100077824 */ /* 0x000fe200078e0207 */
[----:B------:R-:W-:Y:S06]  /*f470*/  @P1 BRA `(.L_x_1342) ;  /* 0xfffffffc00a81947 */ /* 0x000fec000383ffff */
.L_x_1329:
[----:B------:R-:W5:Y:S02]  /*f480*/  LDC R7, c[0x3][RZ] ;  /* 0x00c00000ff077b82 */ /* 0x000f640000000800 */
[----:B-----5:R-:W-:-:S13]  /*f490*/  ISETP.NE.AND P0, PT, R7, -0x1, PT ;  /* 0xffffffff0700780c */ /* 0x020fda0003f05270 */
[----:B------:R-:W-:Y:S05]  /*f4a0*/  @P0 BRA `(.L_x_1343) ;  /* 0x0000000000180947 */ /* 0x000fea0003800000 */
[----:B012-4-:R-:W0:Y:S02]  /*f4b0*/  LDC.64 R2, c[0x0][0x398] ;  /* 0x0000e600ff027b82 */ /* 0x017e240000000a00 */
[----:B0-----:R-:W2:Y:S02]  /*f4c0*/  LDG.E R0, desc[UR10][R2.64+0x4] ;  /* 0x0000040a02007981 */ /* 0x001ea4000c1e1900 */
[----:B--2---:R-:W-:-:S04]  /*f4d0*/  FADD R0, R0, R0 ;  /* 0x0000000000007221 */ /* 0x004fc80000000000 */
[----:B------:R-:W-:-:S05]  /*f4e0*/  FMUL R5, R0, 0.5 ;  /* 0x3f00000000057820 */ /* 0x000fca0000400000 */
[----:B------:R-:W-:Y:S01]  /*f4f0*/  STG.E desc[UR10][R2.64], R5 ;  /* 0x0000000502007986 */ /* 0x000fe2000c10190a */
[----:B------:R-:W-:Y:S05]  /*f500*/  EXIT ;  /* 0x000000000000794d */ /* 0x000fea0003800000 */
.L_x_1343:
[----:B012-4-:R-:W0:Y:S02]  /*f510*/  LDC.64 R2, c[0x0][0x398] ;  /* 0x0000e600ff027b82 */ /* 0x017e240000000a00 */
        /* <DEDUP_REMOVED lines=8> */
.L_x_1283:
[----:B------:R-:W-:-:S13]  /*f5a0*/  ISETP.EQ.AND P0, PT, R19, RZ, PT ;  /* 0x000000ff1300720c */ /* 0x000fda0003f02270 */
.L_x_1314:
[----:B------:R-:W-:Y:S05]  /*f5b0*/  BSYNC.RECONVERGENT B0 ;  /* 0x0000000000007941 */ /* 0x000fea0003800200 */
.L_x_1282:
[----:B------:R-:W-:-:S13]  /*f5c0*/  ISETP.NE.AND P2, PT, R16, RZ, PT ;  /* 0x000000ff1000720c */ /* 0x000fda0003f45270 */
[----:B------:R-:W-:Y:S05]  /*f5d0*/  @P2 BRA `(.L_x_1344) ;  /* 0x0000001c00842947 */ /* 0x000fea0003800000 */
[----:B------:R-:W-:-:S06]  /*f5e0*/  UIADD3 UR4, UPT, UPT, UR6, -0x1, URZ ;  /* 0xffffffff06047890 */ /* 0x000fcc000fffe0ff */
[----:B------:R-:W-:-:S13]  /*f5f0*/  ISETP.NE.AND P0, PT, R19, UR4, PT ;  /* 0x0000000413007c0c */ /* 0x000fda000bf05270 */
[----:B------:R-:W-:Y:S05]  /*f600*/  @!P0 BRA `(.L_x_1345) ;  /* 0x0000000800708947 */ /* 0x000fea0003800000 */
[----:B------:R-:W-:-:S13]  /*f610*/  ISETP.GT.U32.AND P0, PT, R18, 0x7ffffffe, PT ;  /* 0x7ffffffe1200780c */ /* 0x000fda0003f04070 */
[----:B------:R-:W-:Y:S05]  /*f620*/  @P0 EXIT ;  /* 0x000000000000094d */ /* 0x000fea0003800000 */
[----:B------:R-:W1:Y:S02]  /*f630*/  LDCU UR4, c[0x0][0x380] ;  /* 0x00007000ff0477ac */ /* 0x000e640008000800 */
[----:B-1----:R-:W-:-:S09]  /*f640*/  UISETP.NE.AND UP0, UPT, UR4, 0x1, UPT ;  /* 0x000000010400788c */ /* 0x002fd2000bf05270 */
[----:B------:R-:W-:Y:S05]  /*f650*/  BRA.U UP0, `(.L_x_1346) ;  /* 0x0000000500387547 */ /* 0x000fea000b800000 */
[----:B------:R-:W-:Y:S01]  /*f660*/  ISETP.GE.U32.AND P0, PT, R18, 0x3, PT ;  /* 0x000000031200780c */ /* 0x000fe20003f06070 */
[----:B------:R-:W-:Y:S01]  /*f670*/  IMAD.U32 R14, RZ, RZ, UR9 ;  /* 0x00000009ff0e7e24 */ /* 0x000fe2000f8e00ff */
[----:B------:R-:W-:Y:S01]  /*f680*/  BSSY.RECONVERGENT B0, `(.L_x_1347) ;  /* 0x0000039000007945 */ /* 0x000fe20003800200 */
[----:B------:R-:W-:-:S03]  /*f690*/  HFMA2 R8, -RZ, RZ, 0, 0 ;  /* 0x00000000ff087431 */ /* 0x000fc600000001ff */
[----:B------:R-:W-:-:S04]  /*f6a0*/  LOP3.LUT R14, R14, 0x3, RZ, 0xc0, !PT ;  /* 0x000000030e0e7812 */ /* 0x000fc800078ec0ff */
[----:B------:R-:W-:-:S03]  /*f6b0*/  ISETP.NE.AND P2, PT, R14, RZ, PT ;  /* 0x000000ff0e00720c */ /* 0x000fc60003f45270 */
[----:B------:R-:W-:Y:S10]  /*f6c0*/  @!P0 BRA `(.L_x_1348) ;  /* 0x0000000000d08947 */ /* 0x000ff40003800000 */
[----:B0-2---:R-:W0:Y:S01]  /*f6d0*/  LDC R2, c[0x3][RZ] ;  /* 0x00c00000ff027b82 */ /* 0x005e220000000800 */
[----:B------:R-:W-:Y:S02]  /*f6e0*/  IMAD.U32 R8, RZ, RZ, UR9 ;  /* 0x00000009ff087e24 */ /* 0x000fe4000f8e00ff */
[----:B------:R-:W-:Y:S02]  /*f6f0*/  IMAD R19, R19, UR12, RZ ;  /* 0x0000000c13137c24 */ /* 0x000fe4000f8e02ff */
[C---:B------:R-:W-:Y:S01]  /*f700*/  VIADD R13, R17.reuse, 0x2 ;  /* 0x00000002110d7836 */ /* 0x040fe20000000000 */
[----:B------:R-:W-:Y:S01]  /*f710*/  LOP3.LUT R8, R8, 0xfffffffc, RZ, 0xc0, !PT ;  /* 0xfffffffc08087812 */ /* 0x000fe200078ec0ff */
[----:B------:R-:W-:Y:S02]  /*f720*/  VIADD R15, R17, 0x3 ;  /* 0x00000003110f7836 */ /* 0x000fe40000000000 */
[----:B------:R-:W-:Y:S02]  /*f730*/  IMAD R11, R0, UR12, RZ ;  /* 0x0000000c000b7c24 */ /* 0x000fe4000f8e02ff */
[----:B------:R-:W-:-:S02]  /*f740*/  IMAD R19, R19, UR9, RZ ;  /* 0x0000000913137c24 */ /* 0x000fc4000f8e02ff */
[----:B------:R-:W-:Y:S02]  /*f750*/  IMAD R13, R13, UR12, RZ ;  /* 0x0000000c0d0d7c24 */ /* 0x000fe4000f8e02ff */
[----:B------:R-:W-:Y:S02]  /*f760*/  IMAD R15, R15, UR12, RZ ;  /* 0x0000000c0f0f7c24 */ /* 0x000fe4000f8e02ff */
[----:B------:R-:W-:Y:S01]  /*f770*/  IMAD.MOV R9, RZ, RZ, -R8 ;  /* 0x000000ffff097224 */ /* 0x000fe200078e0a08 */
[----:B0-----:R-:W-:-:S07]  /*f780*/  LEA R16, R2, 0x8, 0x2 ;  /* 0x0000000802107811 */ /* 0x001fce00078e10ff */
.L_x_1349:
        /* <DEDUP_REMOVED lines=22> */
[----:B---3--:R-:W-:-:S05]  /*f8f0*/  VIADD R12, R0, 0x2 ;  /* 0x00000002000c7836 */ /* 0x008fca0000000000 */
[----:B------:R-:W-:-:S04]  /*f900*/  ISETP.GT.AND P1, PT, R12, UR4, PT ;  /* 0x000000040c007c0c */ /* 0x000fc8000bf24270 */
[----:B------:R-:W-:-:S13]  /*f910*/  ISETP.LT.OR P1, PT, R12, 0x1, P1 ;  /* 0x000000010c00780c */ /* 0x000fda0000f21670 */
[----:B0-----:R-:W0:Y:S02]  /*f920*/  @!P1 LDC.64 R2, c[0x0][0x398] ;  /* 0x0000e600ff029b82 */ /* 0x001e240000000a00 */
[----:B0-----:R-:W-:-:S04]  /*f930*/  @!P1 IMAD.WIDE R2, R15, 0x4, R2 ;  /* 0x000000040f029825 */ /* 0x001fc800078e0202 */
[----:B--2---:R-:W-:-:S05]  /*f940*/  @!P0 FADD R21, -R10, -RZ ;  /* 0x800000ff0a158221 */ /* 0x004fca0000000100 */
[----:B------:R1:W-:Y:S04]  /*f950*/  @!P0 STG.E desc[UR10][R6.64], R21 ;  /* 0x0000001506008986 */ /* 0x0003e8000c10190a */
[----:B------:R-:W2:Y:S01]  /*f960*/  @!P1 LDG.E R10, desc[UR10][R2.64+0x4] ;  /* 0x0000040a020a9981 */ /* 0x000ea2000c1e1900 */
[----:B------:R-:W-:Y:S01]  /*f970*/  VIADD R9, R9, 0x4 ;  /* 0x0000000409097836 */ /* 0x000fe20000000000 */
[----:B------:R-:W-:Y:S01]  /*f980*/  IADD3 R19, PT, PT, R16, R19, RZ ;  /* 0x0000001310137210 */ /* 0x000fe20007ffe0ff */
[----:B------:R-:W-:Y:S02]  /*f990*/  VIADD R0, R0, 0x4 ;  /* 0x0000000400007836 */ /* 0x000fe40000000000 */
[C---:B------:R-:W-:Y:S01]  /*f9a0*/  IMAD.IADD R11, R16.reuse, 0x1, R11 ;  /* 0x00000001100b7824 */ /* 0x040fe200078e020b */
[----:B------:R-:W-:Y:S01]  /*f9b0*/  ISETP.NE.AND P0, PT, R9, RZ, PT ;  /* 0x000000ff0900720c */ /* 0x000fe20003f05270 */
[----:B------:R-:W-:-:S02]  /*f9c0*/  IMAD.IADD R13, R16, 0x1, R13 ;  /* 0x00000001100d7824 */ /* 0x000fc400078e020d */
[----:B------:R-:W-:Y:S02]  /*f9d0*/  IMAD.IADD R15, R16, 0x1, R15 ;  /* 0x00000001100f7824 */ /* 0x000fe400078e020f */
[----:B--2---:R-:W-:-:S05]  /*f9e0*/  @!P1 FADD R25, -R10, -RZ ;  /* 0x800000ff0a199221 */ /* 0x004fca0000000100 */
[----:B------:R1:W-:Y:S03]  /*f9f0*/  @!P1 STG.E desc[UR10][R2.64], R25 ;  /* 0x0000001902009986 */ /* 0x0003e6000c10190a */
[----:B------:R-:W-:Y:S05]  /*fa00*/  @P0 BRA `(.L_x_1349) ;  /* 0xfffffffc00600947 */ /* 0x000fea000383ffff */
.L_x_1348:
[----:B------:R-:W-:Y:S05]  /*fa10*/  BSYNC.RECONVERGENT B0 ;  /* 0x0000000000007941 */ /* 0x000fea0003800200 */
.L_x_1347:
[----:B------:R-:W-:Y:S05]  /*fa20*/  @!P2 EXIT ;  /* 0x000000000000a94d */ /* 0x000fea0003800000 */
[----:B------:R-:W-:Y:S01]  /*fa30*/  IMAD.IADD R8, R17, 0x1, R8 ;  /* 0x0000000111087824 */ /* 0x000fe200078e0208 */
[----:B------:R-:W-:-:S03]  /*fa40*/  IADD3 R0, PT, PT, -R14, RZ, RZ ;  /* 0x000000ff0e007210 */ /* 0x000fc60007ffe1ff */
[----:B-1----:R-:W-:-:S07]  /*fa50*/  IMAD R5, R8, UR12, RZ ;  /* 0x0000000c08057c24 */ /* 0x002fce000f8e02ff */
.L_x_1350:
[----:B------:R-:W1:Y:S02]  /*fa60*/  LDCU UR4, c[0x3][URZ] ;  /* 0x00c00000ff0477ac */ /* 0x000e640008000800 */
[----:B-1----:R-:W-:-:S04]  /*fa70*/  ISETP.GT.AND P0, PT, R8, UR4, PT ;  /* 0x0000000408007c0c */ /* 0x002fc8000bf04270 */
[----:B------:R-:W-:-:S13]  /*fa80*/  ISETP.LT.OR P0, PT, R8, 0x1, P0 ;  /* 0x000000010800780c */ /* 0x000fda0000701670 */
[----:B0-2---:R-:W0:Y:S02]  /*fa90*/  @!P0 LDC.64 R2, c[0x0][0x398] ;  /* 0x0000e600ff028b82 */ /* 0x005e240000000a00 */
[----:B0-----:R-:W-:-:S05]  /*faa0*/  @!P0 IMAD.WIDE R2, R5, 0x4, R2 ;  /* 0x0000000405028825 */ /* 0x001fca00078e0202 */
[----:B------:R-:W2:Y:S01]  /*fab0*/  @!P0 LDG.E R4, desc[UR10][R2.64+0x4] ;  /* 0x0000040a02048981 */ /* 0x000ea2000c1e1900 */
[----:B------:R-:W-:-:S05]  /*fac0*/  VIADD R0, R0, 0x1 ;  /* 0x0000000100007836 */ /* 0x000fca0000000000 */
[----:B------:R-:W-:Y:S01]  /*fad0*/  ISETP.NE.AND P1, PT, R0, RZ, PT ;  /* 0x000000ff0000720c */ /* 0x000fe20003f25270 */
[----:B--2---:R-:W-:-:S05]  /*fae0*/  @!P0 FADD R7, -R4, -RZ ;  /* 0x800000ff04078221 */ /* 0x004fca0000000100 */
[----:B------:R0:W-:Y:S07]  /*faf0*/  @!P0 STG.E desc[UR10][R2.64], R7 ;  /* 0x0000000702008986 */ /* 0x0001ee000c10190a */
[----:B------:R-:W-:Y:S05]  /*fb00*/  @!P1 EXIT ;  /* 0x000000000000994d */ /* 0x000fea0003800000 */
[----:B------:R-:W-:Y:S02]  /*fb10*/  VIADD R8, R8, 0x1 ;  /* 0x0000000108087836 */ /* 0x000fe40000000000 */
[----:B------:R-:W-:Y:S01]  /*fb20*/  VIADD R5, R5, UR12 ;  /* 0x0000000c05057c36 */ /* 0x000fe20008000000 */
[----:B------:R-:W-:Y:S06]  /*fb30*/  BRA `(.L_x_1350) ;  /* 0xfffffffc00c87947 */ /* 0x000fec000383ffff */
.L_x_1346:
[----:B------:R-:W-:Y:S01]  /*fb40*/  ISETP.GE.U32.AND P0, PT, R18, 0x3, PT ;  /* 0x000000031200780c */ /* 0x000fe20003f06070 */
[----:B--23--:R-:W-:Y:S01]  /*fb50*/  IMAD.U32 R12, RZ, RZ, UR9 ;  /* 0x00000009ff0c7e24 */ /* 0x00cfe2000f8e00ff */
[----:B------:R-:W-:Y:S01]  /*fb60*/  BSSY.RECONVERGENT B0, `(.L_x_1351) ;  /* 0x0000035000007945 */ /* 0x000fe20003800200 */
[----:B------:R-:W-:-:S03]  /*fb70*/  MOV R8, RZ ;  /* 0x000000ff00087202 */ /* 0x000fc60000000f00 */
[----:B------:R-:W-:-:S04]  /*fb80*/  LOP3.LUT R12, R12, 0x3, RZ, 0xc0, !PT ;  /* 0x000000030c0c7812 */ /* 0x000fc800078ec0ff */
[----:B------:R-:W-:-:S03]  /*fb90*/  ISETP.NE.AND P2, PT, R12, RZ, PT ;  /* 0x000000ff0c00720c */ /* 0x000fc60003f45270 */
[----:B------:R-:W-:Y:S10]  /*fba0*/  @!P0 BRA `(.L_x_1352) ;  /* 0x0000000000c08947 */ /* 0x000ff40003800000 */
[----:B0-----:R-:W0:Y:S01]  /*fbb0*/  LDC R2, c[0x3][RZ] ;  /* 0x00c00000ff027b82 */ /* 0x001e220000000800 */
        /* <DEDUP_REMOVED lines=11> */
.L_x_1353:
        /* <DEDUP_REMOVED lines=30> */
[C---:B------:R-:W-:Y:S01]  /*fe50*/  IMAD.IADD R11, R14.reuse, 0x1, R11 ;  /* 0x000000010e0b7824 */ /* 0x040fe200078e020b */
[----:B------:R-:W-:Y:S01]  /*fe60*/  ISETP.NE.AND P0, PT, R9, RZ, PT ;  /* 0x000000ff0900720c */ /* 0x000fe20003f05270 */
[C---:B------:R-:W-:Y:S02]  /*fe70*/  IMAD.IADD R13, R14.reuse, 0x1, R13 ;  /* 0x000000010e0d7824 */ /* 0x040fe400078e020d */
[----:B------:R-:W-:Y:S01]  /*fe80*/  IMAD.IADD R15, R14, 0x1, R15 ;  /* 0x000000010e0f7824 */ /* 0x000fe200078e020f */
[----:B--2---:R1:W-:Y:S09]  /*fe90*/  @!P1 STG.E desc[UR10][R2.64], R21 ;  /* 0x0000001502009986 */ /* 0x0043f2000c10190a */
[----:B------:R-:W-:Y:S05]  /*fea0*/  @P0 BRA `(.L_x_1353) ;  /* 0xfffffffc00700947 */ /* 0x000fea000383ffff */
.L_x_1352:
[----:B------:R-:W-:Y:S05]  /*feb0*/  BSYNC.RECONVERGENT B0 ;  /* 0x0000000000007941 */ /* 0x000fea0003800200 */
.L_x_1351:
[----:B------:R-:W-:Y:S05]  /*fec0*/  @!P2 EXIT ;  /* 0x000000000000a94d */ /* 0x000fea0003800000 */
[----:B------:R-:W-:Y:S01]  /*fed0*/  IMAD.IADD R8, R17, 0x1, R8 ;  /* 0x0000000111087824 */ /* 0x000fe200078e0208 */
[----:B------:R-:W-:-:S03]  /*fee0*/  IADD3 R0, PT, PT, -R12, RZ, RZ ;  /* 0x000000ff0c007210 */ /* 0x000fc60007ffe1ff */
[----:B-1----:R-:W-:-:S07]  /*fef0*/  IMAD R5, R8, UR12, RZ ;  /* 0x0000000c08057c24 */ /* 0x002fce000f8e02ff */
.L_x_1354:
[----:B------:R-:W1:Y:S02]  /*ff00*/  LDCU UR4, c[0x3][URZ] ;  /* 0x00c00000ff0477ac */ /* 0x000e640008000800 */
[----:B-1----:R-:W-:-:S04]  /*ff10*/  ISETP.GT.AND P0, PT, R8, UR4, PT ;  /* 0x0000000408007c0c */ /* 0x002fc8000bf04270 */
[----:B------:R-:W-:-:S13]  /*ff20*/  ISETP.LT.OR P0, PT, R8, 0x1, P0 ;  /* 0x000000010800780c */ /* 0x000fda0000701670 */
[----:B0-----:R-:W0:Y:S02]  /*ff30*/  @!P0 LDC.64 R2, c[0x0][0x398] ;  /* 0x0000e600ff028b82 */ /* 0x001e240000000a00 */
[----:B0-----:R-:W-:-:S05]  /*ff40*/  @!P0 IMAD.WIDE R2, R5, 0x4, R2 ;  /* 0x0000000405028825 */ /* 0x001fca00078e0202 */
[----:B------:R-:W2:Y:S01]  /*ff50*/  @!P0 LDG.E R7, desc[UR10][R2.64+0x4] ;  /* 0x0000040a02078981 */ /* 0x000ea2000c1e1900 */
[----:B------:R-:W-:-:S05]  /*ff60*/  VIADD R0, R0, 0x1 ;  /* 0x0000000100007836 */ /* 0x000fca0000000000 */
[----:B------:R-:W-:Y:S01]  /*ff70*/  ISETP.NE.AND P1, PT, R0, RZ, PT ;  /* 0x000000ff0000720c */ /* 0x000fe20003f25270 */
[----:B--2---:R0:W-:-:S12]  /*ff80*/  @!P0 STG.E desc[UR10][R2.64], R7 ;  /* 0x0000000702008986 */ /* 0x0041d8000c10190a */
[----:B------:R-:W-:Y:S05]  /*ff90*/  @!P1 EXIT ;  /* 0x000000000000994d */ /* 0x000fea0003800000 */
[----:B------:R-:W-:Y:S02]  /*ffa0*/  VIADD R8, R8, 0x1 ;  /* 0x0000000108087836 */ /* 0x000fe40000000000 */
[----:B------:R-:W-:Y:S01]  /*ffb0*/  VIADD R5, R5, UR12 ;  /* 0x0000000c05057c36 */ /* 0x000fe20008000000 */
[----:B------:R-:W-:Y:S06]  /*ffc0*/  BRA `(.L_x_1354) ;  /* 0xfffffffc00cc7947 */ /* 0x000fec000383ffff */
.L_x_1345:
[----:B------:R-:W-:Y:S01]  /*ffd0*/  ISETP.GT.U32.AND P0, PT, R18, 0x7ffffffe, PT ;  /* 0x7ffffffe1200780c */ /* 0x000fe20003f04070 */
[----:B------:R-:W-:-:S12]  /*ffe0*/  BSSY.RECONVERGENT B0, `(.L_x_1355) ;  /* 0x000009e000007945 */ /* 0x000fd80003800200 */
[----:B------:R-:W-:Y:S05]  /*fff0*/  @P0 BRA `(.L_x_1356) ;  /* 0x0000000800700947 */ /* 0x000fea0003800000 */
        /* <DEDUP_REMOVED lines=22> */
.L_x_1360:
        /* <DEDUP_REMOVED lines=13> */
[----:B------:R-:W3:Y:S01]  /*10230*/  @!P1 LDG.E R10, desc[UR10][R4.64+0x4] ;  /* 0x0000040a040a9981 */ /* 0x000ee2000c1e1900 */
[----:B------:R-:W-:-:S05]  /*10240*/  VIADD R6, R0, 0x1 ;  /* 0x0000000100067836 */ /* 0x000fca0000000000 */
[----:B------:R-:W-:-:S04]  /*10250*/  ISETP.GT.AND P0, PT, R6, UR4, PT ;  /* 0x0000000406007c0c */ /* 0x000fc8000bf04270 */
[----:B------:R-:W-:-:S13]  /*10260*/  ISETP.LT.OR P0, PT, R6, 0x1, P0 ;  /* 0x000000010600780c */ /* 0x000fda0000701670 */
        /* <DEDUP_REMOVED lines=23> */
.L_x_1359:
[----:B------:R-:W-:Y:S05]  /*103e0*/  BSYNC.RECONVERGENT B1 ;  /* 0x0000000000017941 */ /* 0x000fea0003800200 */
.L_x_1358:
[----:B------:R-:W-:Y:S05]  /*103f0*/  @!P2 BRA `(.L_x_1356) ;  /* 0x000000040070a947 */ /* 0x000fea0003800000 */
[----:B------:R-:W-:Y:S01]  /*10400*/  IMAD.IADD R8, R17, 0x1, R8 ;  /* 0x0000000111087824 */ /* 0x000fe200078e0208 */
[----:B------:R-:W-:Y:S01]  /*10410*/  BSSY.RECONVERGENT B1, `(.L_x_1361) ;  /* 0x0000011000017945 */ /* 0x000fe20003800200 */
[----:B------:R-:W-:Y:S02]  /*10420*/  IADD3 R0, PT, PT, -R16, RZ, RZ ;  /* 0x000000ff10007210 */ /* 0x000fe40007ffe1ff */
[----:B-1----:R-:W-:-:S07]  /*10430*/  IMAD R5, R8, UR12, RZ ;  /* 0x0000000c08057c24 */ /* 0x002fce000f8e02ff */
.L_x_1363:
[----:B------:R-:W1:Y:S02]  /*10440*/  LDCU UR4, c[0x3][URZ] ;  /* 0x00c00000ff0477ac */ /* 0x000e640008000800 */
[----:B-1----:R-:W-:-:S04]  /*10450*/  ISETP.GT.AND P0, PT, R8, UR4, PT ;  /* 0x0000000408007c0c */ /* 0x002fc8000bf04270 */
[----:B------:R-:W-:-:S13]  /*10460*/  ISETP.LT.OR P0, PT, R8, 0x1, P0 ;  /* 0x000000010800780c */ /* 0x000fda0000701670 */
[----:B0-2---:R-:W0:Y:S02]  /*10470*/  @!P0 LDC.64 R2, c[0x0][0x398] ;  /* 0x0000e600ff028b82 */ /* 0x005e240000000a00 */
[----:B0-----:R-:W-:-:S05]  /*10480*/  @!P0 IMAD.WIDE R2, R5, 0x4, R2 ;  /* 0x0000000405028825 */ /* 0x001fca00078e0202 */
[----:B------:R-:W2:Y:S01]  /*10490*/  @!P0 LDG.E R4, desc[UR10][R2.64+0x4] ;  /* 0x0000040a02048981 */ /* 0x000ea2000c1e1900 */
[----:B------:R-:W-:Y:S02]  /*104a0*/  VIADD R0, R0, 0x1 ;  /* 0x0000000100007836 */ /* 0x000fe40000000000 */
[----:B--2---:R-:W-:-:S05]  /*104b0*/  @!P0 FADD R7, -R4, -RZ ;  /* 0x800000ff04078221 */ /* 0x004fca0000000100 */
[----:B------:R0:W-:Y:S01]  /*104c0*/  @!P0 STG.E desc[UR10][R2.64], R7 ;  /* 0x0000000702008986 */ /* 0x0001e2000c10190a */
[----:B------:R-:W-:-:S13]  /*104d0*/  ISETP.NE.AND P0, PT, R0, RZ, PT ;  /* 0x000000ff0000720c */ /* 0x000fda0003f05270 */
[----:B0-----:R-:W-:Y:S05]  /*104e0*/  @!P0 BRA `(.L_x_1362) ;  /* 0x00000000000c8947 */ /* 0x001fea0003800000 */
[----:B------:R-:W-:Y:S02]  /*104f0*/  VIADD R8, R8, 0x1 ;  /* 0x0000000108087836 */ /* 0x000fe40000000000 */
[----:B------:R-:W-:Y:S01]  /*10500*/  VIADD R5, R5, UR12 ;  /* 0x0000000c05057c36 */ /* 0x000fe20008000000 */
[----:B------:R-:W-:Y:S06]  /*10510*/  BRA `(.L_x_1363) ;  /* 0xfffffffc00c87947 */ /* 0x000fec000383ffff */
.L_x_1362:
[----:B------:R-:W-:Y:S05]  /*10520*/  BSYNC.RECONVERGENT B1 ;  /* 0x0000000000017941 */ /* 0x000fea0003800200 */
.L_x_1361:
[----:B------:R-:W-:Y:S05]  /*10530*/  BRA `(.L_x_1356) ;  /* 0x0000000400207947 */ /* 0x000fea0003800000 */
.L_x_1357:
        /* <DEDUP_REMOVED lines=19> */
.L_x_1366:
        /* <DEDUP_REMOVED lines=36> */
.L_x_1365:
[----:B------:R-:W-:Y:S05]  /*108b0*/  BSYNC.RECONVERGENT B1 ;  /* 0x0000000000017941 */ /* 0x000fea0003800200 */
.L_x_1364:
[----:B------:R-:W-:Y:S05]  /*108c0*/  @!P2 BRA `(.L_x_1356) ;  /* 0x00000000003ca947 */ /* 0x000fea0003800000 */
[----:B------:R-:W-:Y:S01]  /*108d0*/  IMAD.IADD R8, R17, 0x1, R8 ;  /* 0x0000000111087824 */ /* 0x000fe200078e0208 */
[----:B------:R-:W-:-:S03]  /*108e0*/  IADD3 R0, PT, PT, -R12, RZ, RZ ;  /* 0x000000ff0c007210 */ /* 0x000fc60007ffe1ff */
[----:B-1----:R-:W-:-:S07]  /*108f0*/  IMAD R5, R8, UR12, RZ ;  /* 0x0000000c08057c24 */ /* 0x002fce000f8e02ff */
.L_x_1367:
[----:B------:R-:W1:Y:S02]  /*10900*/  LDCU UR4, c[0x3][URZ] ;  /* 0x00c00000ff0477ac */ /* 0x000e640008000800 */
[----:B-1----:R-:W-:-:S04]  /*10910*/  ISETP.GT.AND P0, PT, R8, UR4, PT ;  /* 0x0000000408007c0c */ /* 0x002fc8000bf04270 */
[----:B------:R-:W-:-:S13]  /*10920*/  ISETP.LT.OR P0, PT, R8, 0x1, P0 ;  /* 0x000000010800780c */ /* 0x000fda0000701670 */
[----:B0-----:R-:W0:Y:S02]  /*10930*/  @!P0 LDC.64 R2, c[0x0][0x398] ;  /* 0x0000e600ff028b82 */ /* 0x001e240000000a00 */
[----:B0-----:R-:W-:-:S05]  /*10940*/  @!P0 IMAD.WIDE R2, R5, 0x4, R2 ;  /* 0x0000000405028825 */ /* 0x001fca00078e0202 */
[----:B------:R-:W2:Y:S01]  /*10950*/  @!P0 LDG.E R7, desc[UR10][R2.64+0x4] ;  /* 0x0000040a02078981 */ /* 0x000ea2000c1e1900 */
[----:B------:R-:W-:Y:S02]  /*10960*/  VIADD R0, R0, 0x1 ;  /* 0x0000000100007836 */ /* 0x000fe40000000000 */
[----:B------:R-:W-:Y:S02]  /*10970*/  VIADD R8, R8, 0x1 ;  /* 0x0000000108087836 */ /* 0x000fe40000000000 */
[----:B------:R-:W-:Y:S01]  /*10980*/  VIADD R5, R5, UR12 ;  /* 0x0000000c05057c36 */ /* 0x000fe20008000000 */
[----:B--2---:R4:W-:Y:S01]  /*10990*/  @!P0 STG.E desc[UR10][R2.64], R7 ;  /* 0x0000000702008986 */ /* 0x0049e2000c10190a */
[----:B------:R-:W-:-:S13]  /*109a0*/  ISETP.NE.AND P0, PT, R0, RZ, PT ;  /* 0x000000ff0000720c */ /* 0x000fda0003f05270 */
[----:B----4-:R-:W-:Y:S05]  /*109b0*/  @P0 BRA `(.L_x_1367) ;  /* 0xfffffffc00d00947 */ /* 0x010fea000383ffff */
.L_x_1356:
[----:B------:R-:W-:Y:S05]  /*109c0*/  BSYNC.RECONVERGENT B0 ;  /* 0x0000000000007941 */ /* 0x000fea0003800200 */
.L_x_1355:
[----:B------:R-:W-:Y:S01]  /*109d0*/  ISETP.GT.U32.AND P0, PT, R21, 0x7ffffffe, PT ;  /* 0x7ffffffe1500780c */ /* 0x000fe20003f04070 */
[----:B------:R-:W-:-:S12]  /*109e0*/  BSSY.RECONVERGENT B0, `(.L_x_1368) ;  /* 0x0000089000007945 */ /* 0x000fd80003800200 */
[----:B------:R-:W-:Y:S05]  /*109f0*/  @P0 BRA `(.L_x_1369) ;  /* 0x00000008001c0947 */ /* 0x000fea0003800000 */
[----:B------:R-:W4:Y:S01]  /*10a00*/  LDCU UR4, c[0x0][0x380] ;  /* 0x00007000ff0477ac */ /* 0x000f220008000800 */
[----:B01----:R-:W0:Y:S01]  /*10a10*/  LDC R3, c[0x3][RZ] ;  /* 0x00c00000ff037b82 */ /* 0x003e220000000800 */
[----:B----4-:R-:W-:Y:S01]  /*10a20*/  UISETP.NE.AND UP0, UPT, UR4, 0x2, UPT ;  /* 0x000000020400788c */ /* 0x010fe2000bf05270 */
[----:B0-----:R-:W-:-:S04]  /*10a30*/  VIADD R0, R3, 0x2 ;  /* 0x0000000203007836 */ /* 0x001fc80000000000 */
[----:B--2---:R-:W-:-:S04]  /*10a40*/  IMAD R2, R0, R3, R0 ;  /* 0x0000000300027224 */ /* 0x004fc800078e0200 */
[----:B------:R-:W-:Y:S05]  /*10a50*/  BRA.U UP0, `(.L_x_1370) ;  /* 0x0000000500147547 */ /* 0x000fea000b800000 */
[----:B------:R-:W-:Y:S01]  /*10a60*/  ISETP.GE.U32.AND P0, PT, R21, 0x3, PT ;  /* 0x000000031500780c */ /* 0x000fe20003f06070 */
[----:B------:R-:W-:Y:S01]  /*10a70*/  BSSY.RECONVERGENT B1, `(.L_x_1371) ;  /* 0x000002d000017945 */ /* 0x000fe20003800200 */
[----:B------:R-:W-:Y:S01]  /*10a80*/  LOP3.LUT R18, R15, 0x3, RZ, 0xc0, !PT ;  /* 0x000000030f127812 */ /* 0x000fe200078ec0ff */
[----:B------:R-:W-:-:S03]  /*10a90*/  HFMA2 R3, -RZ, RZ, 0, 0 ;  /* 0x00000000ff037431 */ /* 0x000fc600000001ff */
[----:B------:R-:W-:-:S07]  /*10aa0*/  ISETP.NE.AND P2, PT, R18, RZ, PT ;  /* 0x000000ff1200720c */ /* 0x000fce0003f45270 */
[----:B------:R-:W-:Y:S06]  /*10ab0*/  @!P0 BRA `(.L_x_1372) ;  /* 0x0000000000a08947 */ /* 0x000fec0003800000 */
[----:B------:R-:W0:Y:S01]  /*10ac0*/  LDC.64 R4, c[0x0][0x398] ;  /* 0x0000e600ff047b82 */ /* 0x000e220000000a00 */
[----:B------:R-:W-:Y:S01]  /*10ad0*/  LOP3.LUT R3, R15, 0xfffffffc, RZ, 0xc0, !PT ;  /* 0xfffffffc0f037812 */ /* 0x000fe200078ec0ff */
[----:B------:R-:W-:-:S04]  /*10ae0*/  IMAD.MOV.U32 R13, RZ, RZ, RZ ;  /* 0x000000ffff0d7224 */ /* 0x000fc800078e00ff */
[----:B---3--:R-:W-:-:S07]  /*10af0*/  IMAD.MOV R12, RZ, RZ, -R3 ;  /* 0x000000ffff0c7224 */ /* 0x008fce00078e0a03 */
.L_x_1373:
[----:B-1----:R-:W1:Y:S01]  /*10b00*/  LDCU UR4, c[0x3][URZ] ;  /* 0x00c00000ff0477ac */ /* 0x002e620008000800 */
[----:B------:R-:W-:Y:S01]  /*10b10*/  IMAD.IADD R19, R14, 0x1, R13 ;  /* 0x000000010e137824 */ /* 0x000fe200078e020d */
[----:B------:R-:W2:Y:S04]  /*10b20*/  LDCU.64 UR14, c[0x0][0x398] ;  /* 0x00007300ff0e77ac */ /* 0x000ea80008000a00 */
[C---:B-1----:R-:W-:Y:S02]  /*10b30*/  ISETP.GT.AND P0, PT, R19.reuse, UR4, PT ;  /* 0x0000000413007c0c */ /* 0x042fe4000bf04270 */
[----:B------:R-:W-:Y:S02]  /*10b40*/  IADD3 R6, PT, PT, R2, -UR4, R19 ;  /* 0x8000000402067c10 */ /* 0x000fe4000fffe013 */
[----:B------:R-:W-:-:S03]  /*10b50*/  ISETP.LT.OR P0, PT, R19, 0x1, P0 ;  /* 0x000000011300780c */ /* 0x000fc60000701670 */
[----:B------:R-:W-:-:S04]  /*10b60*/  VIADD R9, R6, 0xfffffffe ;  /* 0xfffffffe06097836 */ /* 0x000fc80000000000 */
[----:B0-----:R-:W-:-:S06]  /*10b70*/  IMAD.WIDE R8, R9, 0x4, R4 ;  /* 0x0000000409087825 */ /* 0x001fcc00078e0204 */
[----:B------:R-:W3:Y:S01]  /*10b80*/  @!P0 LDG.E R10, desc[UR10][R8.64] ;  /* 0x0000000a080a8981 */ /* 0x000ee2000c1e1900 */
[----:B------:R-:W-:Y:S01]  /*10b90*/  ISETP.GE.AND P1, PT, R19, UR4, PT ;  /* 0x0000000413007c0c */ /* 0x000fe2000bf26270 */
[----:B------:R-:W-:Y:S01]  /*10ba0*/  @!P0 IMAD.WIDE R6, R0, 0x4, R8 ;  /* 0x0000000400068825 */ /* 0x000fe200078e0208 */
[----:B------:R-:W-:-:S03]  /*10bb0*/  IADD3 R11, P3, PT, R2, R19, RZ ;  /* 0x00000013020b7210 */ /* 0x000fc60007f7e0ff */
[----:B---3--:R-:W-:-:S05]  /*10bc0*/  @!P0 FADD R17, -R10, -RZ ;  /* 0x800000ff0a118221 */ /* 0x008fca0000000100 */
[----:B------:R0:W-:Y:S04]  /*10bd0*/  @!P0 STG.E desc[UR10][R6.64], R17 ;  /* 0x0000001106008986 */ /* 0x0001e8000c10190a */
[----:B------:R-:W3:Y:S01]  /*10be0*/  @!P1 LDG.E R15, desc[UR10][R8.64+0x4] ;  /* 0x0000040a080f9981 */ /* 0x000ee2000c1e1900 */
[----:B------:R-:W-:Y:S02]  /*10bf0*/  IADD3 R10, PT, PT, R19, 0x2, RZ ;  /* 0x00000002130a7810 */ /* 0x000fe40007ffe0ff */
[----:B------:R-:W-:Y:S02]  /*10c00*/  LEA.HI.X.SX32 R16, R2, RZ, 0x1, P3 ;  /* 0x000000ff02107211 */ /* 0x000fe400018f0eff */
[----:B------:R-:W-:Y:S02]  /*10c10*/  ISETP.GT.AND P0, PT, R10, UR4, PT ;  /* 0x000000040a007c0c */ /* 0x000fe4000bf04270 */
[----:B--2---:R-:W-:-:S02]  /*10c20*/  LEA R10, P3, R11, UR14, 0x2 ;  /* 0x0000000e0b0a7c11 */ /* 0x004fc4000f8610ff */
[----:B------:R-:W-:Y:S02]  /*10c30*/  ISETP.LT.OR P0, PT, R19, -0x1, P0 ;  /* 0xffffffff1300780c */ /* 0x000fe40000701670 */
[----:B------:R-:W-:Y:S01]  /*10c40*/  LEA.HI.X R11, R11, UR15, R16, 0x2, P3 ;  /* 0x0000000f0b0b7c11 */ /* 0x000fe200098f1410 */
[----:B---3--:R-:W-:-:S05]  /*10c50*/  @!P1 FADD R15, -R15, -RZ ;  /* 0x800000ff0f0f9221 */ /* 0x008fca0000000100 */
[----:B------:R1:W-:Y:S05]  /*10c60*/  @!P1 STG.E desc[UR10][R10.64+0x4], R15 ;  /* 0x0000040f0a009986 */ /* 0x0003ea000c10190a */
[----:B0-----:R-:W2:Y:S01]  /*10c70*/  @!P0 LDG.E R6, desc[UR10][R8.64+0x8] ;  /* 0x0000080a08068981 */ /* 0x001ea2000c1e1900 */
[----:B------:R-:W-:-:S05]  /*10c80*/  VIADD R7, R19, 0x3 ;  /* 0x0000000313077836 */ /* 0x000fca0000000000 */
[----:B------:R-:W-:-:S04]  /*10c90*/  ISETP.GT.AND P1, PT, R7, UR4, PT ;  /* 0x0000000407007c0c */ /* 0x000fc8000bf24270 */
[----:B------:R-:W-:Y:S01]  /*10ca0*/  ISETP.LT.OR P1, PT, R19, -0x2, P1 ;  /* 0xfffffffe1300780c */ /* 0x000fe20000f21670 */
[----:B--2---:R-:W-:-:S05]  /*10cb0*/  @!P0 FADD R7, -R6, -RZ ;  /* 0x800000ff06078221 */ /* 0x004fca0000000100 */
        /* <DEDUP_REMOVED lines=8> */
.L_x_1372:
[----:B------:R-:W-:Y:S05]  /*10d40*/  BSYNC.RECONVERGENT B1 ;  /* 0x0000000000017941 */ /* 0x000fea0003800200 */
.L_x_1371:
[----:B------:R-:W-:Y:S05]  /*10d50*/  @!P2 BRA `(.L_x_1369) ;  /* 0x000000040044a947 */ /* 0x000fea0003800000 */
[----:B------:R-:W-:Y:S01]  /*10d60*/  BSSY.RECONVERGENT B1, `(.L_x_1374) ;  /* 0x0000013000017945 */ /* 0x000fe20003800200 */
[----:B------:R-:W-:-:S07]  /*10d70*/  IMAD.MOV R8, RZ, RZ, -R18 ;  /* 0x000000ffff087224 */ /* 0x000fce00078e0a12 */
.L_x_1376:
        /* <DEDUP_REMOVED lines=14> */
[----:B0-----:R-:W-:Y:S05]  /*10e60*/  @!P0 BRA `(.L_x_1375) ;  /* 0x0000000000088947 */ /* 0x001fea0003800000 */
[----:B------:R-:W-:Y:S01]  /*10e70*/  VIADD R3, R3, 0x1 ;  /* 0x0000000103037836 */ /* 0x000fe20000000000 */
[----:B------:R-:W-:Y:S06]  /*10e80*/  BRA `(.L_x_1376) ;  /* 0xfffffffc00bc7947 */ /* 0x000fec000383ffff */
.L_x_1375:
[----:B------:R-:W-:Y:S05]  /*10e90*/  BSYNC.RECONVERGENT B1 ;  /* 0x0000000000017941 */ /* 0x000fea0003800200 */
.L_x_1374:
[----:B------:R-:W-:Y:S05]  /*10ea0*/  BRA `(.L_x_1369) ;  /* 0x0000000000f07947 */ /* 0x000fea0003800000 */
.L_x_1370:
[----:B------:R-:W-:Y:S01]  /*10eb0*/  ISETP.GE.U32.AND P0, PT, R21, 0x3, PT ;  /* 0x000000031500780c */ /* 0x000fe20003f06070 */
[----:B------:R-:W-:Y:S01]  /*10ec0*/  BSSY.RECONVERGENT B1, `(.L_x_1377) ;  /* 0x0000029000017945 */ /* 0x000fe20003800200 */
[----:B------:R-:W-:Y:S01]  /*10ed0*/  LOP3.LUT R18, R15, 0x3, RZ, 0xc0, !PT ;  /* 0x000000030f127812 */ /* 0x000fe200078ec0ff */
[----:B------:R-:W-:-:S03]  /*10ee0*/  IMAD.MOV.U32 R3, RZ, RZ, RZ ;  /* 0x000000ffff037224 */ /* 0x000fc600078e00ff */
[----:B------:R-:W-:-:S07]  /*10ef0*/  ISETP.NE.AND P2, PT, R18, RZ, PT ;  /* 0x000000ff1200720c */ /* 0x000fce0003f45270 */
[----:B------:R-:W-:Y:S06]  /*10f00*/  @!P0 BRA `(.L_x_1378) ;  /* 0x0000000000908947 */ /* 0x000fec0003800000 */
[----:B------:R-:W0:Y:S01]  /*10f10*/  LDC.64 R10, c[0x0][0x398] ;  /* 0x0000e600ff0a7b82 */ /* 0x000e220000000a00 */
[----:B------:R-:W-:Y:S02]  /*10f20*/  LOP3.LUT R3, R15, 0xfffffffc, RZ, 0xc0, !PT ;  /* 0xfffffffc0f037812 */ /* 0x000fe400078ec0ff */
[----:B------:R-:W-:-:S03]  /*10f30*/  MOV R13, RZ ;  /* 0x000000ff000d7202 */ /* 0x000fc60000000f00 */
[----:B---3--:R-:W-:-:S07]  /*10f40*/  IMAD.MOV R12, RZ, RZ, -R3 ;  /* 0x000000ffff0c7224 */ /* 0x008fce00078e0a03 */
.L_x_1379:
        /* <DEDUP_REMOVED lines=10> */
[----:B------:R-:W-:-:S04]  /*10ff0*/  @!P0 IMAD.WIDE R4, R0, 0x4, R6 ;  /* 0x0000000400048825 */ /* 0x000fc800078e0206 */
[----:B------:R-:W-:Y:S01]  /*11000*/  VIADD R8, R19, 0x2 ;  /* 0x0000000213087836 */ /* 0x000fe20000000000 */
[----:B------:R-:W-:Y:S01]  /*11010*/  IADD3 R9, P3, PT, R2, R19, RZ ;  /* 0x0000001302097210 */ /* 0x000fe20007f7e0ff */
[----:B---3--:R0:W-:Y:S06]  /*11020*/  @!P0 STG.E desc[UR10][R4.64], R15 ;  /* 0x0000000f04008986 */ /* 0x0081ec000c10190a */
[----:B------:R-:W3:Y:S01]  /*11030*/  @!P1 LDG.E R17, desc[UR10][R6.64+0x4] ;  /* 0x0000040a06119981 */ /* 0x000ee2000c1e1900 */
[----:B------:R-:W-:Y:S02]  /*11040*/  ISETP.GT.AND P0, PT, R8, UR4, PT ;  /* 0x0000000408007c0c */ /* 0x000fe4000bf04270 */
[----:B------:R-:W-:-:S02]  /*11050*/  LEA.HI.X.SX32 R16, R2, RZ, 0x1, P3 ;  /* 0x000000ff02107211 */ /* 0x000fc400018f0eff */
[----:B------:R-:W-:Y:S02]  /*11060*/  ISETP.LT.OR P0, PT, R19, -0x1, P0 ;  /* 0xffffffff1300780c */ /* 0x000fe40000701670 */
[----:B--2---:R-:W-:-:S04]  /*11070*/  LEA R8, P3, R9, UR14, 0x2 ;  /* 0x0000000e09087c11 */ /* 0x004fc8000f8610ff */
[----:B------:R-:W-:Y:S02]  /*11080*/  LEA.HI.X R9, R9, UR15, R16, 0x2, P3 ;  /* 0x0000000f09097c11 */ /* 0x000fe400098f1410 */
[----:B0-----:R-:W-:-:S03]  /*11090*/  IADD3 R4, PT, PT, R19, 0x3, RZ ;  /* 0x0000000313047810 */ /* 0x001fc60007ffe0ff */
[----:B---3--:R1:W-:Y:S04]  /*110a0*/  @!P1 STG.E desc[UR10][R8.64+0x4], R17 ;  /* 0x0000041108009986 */ /* 0x0083e8000c10190a */
[----:B------:R-:W2:Y:S01]  /*110b0*/  @!P0 LDG.E R5, desc[UR10][R6.64+0x8] ;  /* 0x0000080a06058981 */ /* 0x000ea2000c1e1900 */
[----:B------:R-:W-:-:S04]  /*110c0*/  ISETP.GT.AND P1, PT, R4, UR4, PT ;  /* 0x0000000404007c0c */ /* 0x000fc8000bf24270 */
[----:B------:R-:W-:Y:S01]  /*110d0*/  ISETP.LT.OR P1, PT, R19, -0x2, P1 ;  /* 0xfffffffe1300780c */ /* 0x000fe20000f21670 */
[----:B--2---:R1:W-:-:S12]  /*110e0*/  @!P0 STG.E desc[UR10][R8.64+0x8], R5 ;  /* 0x0000080508008986 */ /* 0x0043d8000c10190a */
[----:B------:R-:W2:Y:S01]  /*110f0*/  @!P1 LDG.E R15, desc[UR10][R6.64+0xc] ;  /* 0x00000c0a060f9981 */ /* 0x000ea2000c1e1900 */
[----:B------:R-:W-:Y:S02]  /*11100*/  VIADD R12, R12, 0x4 ;  /* 0x000000040c0c7836 */ /* 0x000fe40000000000 */
[----:B------:R-:W-:-:S03]  /*11110*/  VIADD R13, R13, 0x4 ;  /* 0x000000040d0d7836 */ /* 0x000fc60000000000 */
[----:B------:R-:W-:Y:S01]  /*11120*/  ISETP.NE.AND P0, PT, R12, RZ, PT ;  /* 0x000000ff0c00720c */ /* 0x000fe20003f05270 */
[----:B--2---:R1:W-:-:S12]  /*11130*/  @!P1 STG.E desc[UR10][R8.64+0xc], R15 ;  /* 0x00000c0f08009986 */ /* 0x0043d8000c10190a */
[----:B------:R-:W-:Y:S05]  /*11140*/  @P0 BRA `(.L_x_1379) ;  /* 0xfffffffc00800947 */ /* 0x000fea000383ffff */
.L_x_1378:
[----:B------:R-:W-:Y:S05]  /*11150*/  BSYNC.RECONVERGENT B1 ;  /* 0x0000000000017941 */ /* 0x000fea0003800200 */
.L_x_1377:
[----:B------:R-:W-:Y:S05]  /*11160*/  @!P2 BRA `(.L_x_1369) ;  /* 0x000000000040a947 */ /* 0x000fea0003800000 */
[----:B-1----:R-:W-:-:S07]  /*11170*/  IMAD.MOV R8, RZ, RZ, -R18 ;  /* 0x000000ffff087224 */ /* 0x002fce00078e0a12 */
.L_x_1380:
        /* <DEDUP_REMOVED lines=10> */
[----:B------:R-:W-:Y:S02]  /*11220*/  VIADD R8, R8, 0x1 ;  /* 0x0000000108087836 */ /* 0x000fe40000000000 */
[----:B------:R-:W-:Y:S01]  /*11230*/  VIADD R3, R3, 0x1 ;  /* 0x0000000103037836 */ /* 0x000fe20000000000 */
[----:B--2---:R4:W-:Y:S02]  /*11240*/  @!P0 STG.E desc[UR10][R6.64], R9 ;  /* 0x0000000906008986 */ /* 0x0049e4000c10190a */
[----:B------:R-:W-:-:S13]  /*11250*/  ISETP.NE.AND P0, PT, R8, RZ, PT ;  /* 0x000000ff0800720c */ /* 0x000fda0003f05270 */
[----:B----4-:R-:W-:Y:S05]  /*11260*/  @P0 BRA `(.L_x_1380) ;  /* 0xfffffffc00c40947 */ /* 0x010fea000383ffff */
.L_x_1369:
[----:B------:R-:W-:Y:S05]  /*11270*/  BSYNC.RECONVERGENT B0 ;  /* 0x0000000000007941 */ /* 0x000fea0003800200 */
.L_x_1368:
[----:B-1----:R-:W1:Y:S02]  /*11280*/  LDC R5, c[0x3][RZ] ;  /* 0x00c00000ff057b82 */ /* 0x002e640000000800 */
[----:B-1----:R-:W-:-:S05]  /*11290*/  VIADD R0, R5, 0x1 ;  /* 0x0000000105007836 */ /* 0x002fca0000000000 */
[----:B------:R-:W-:Y:S01]  /*112a0*/  ISETP.NE.AND P0, PT, R0, RZ, PT ;  /* 0x000000ff0000720c */ /* 0x000fe20003f05270 */
[----:B------:R-:W-:-:S04]  /*112b0*/  VIADD R0, R5, 0x2 ;  /* 0x0000000205007836 */ /* 0x000fc80000000000 */
[----:B------:R-:W-:-:S08]  /*112c0*/  IMAD R7, R0, R5, R0 ;  /* 0x0000000500077224 */ /* 0x000fd000078e0200 */
[----:B------:R-:W-:Y:S05]  /*112d0*/  @P0 BRA `(.L_x_1381) ;  /* 0x00000000001c0947 */ /* 0x000fea0003800000 */
[----:B0-2---:R-:W0:Y:S02]  /*112e0*/  LDC.64 R2, c[0x0][0x398] ;  /* 0x0000e600ff027b82 */ /* 0x005e240000000a00 */
[----:B0-----:R-:W-:-:S05]  /*112f0*/  IMAD.WIDE.U32 R2, R7, 0x4, R2 ;  /* 0x0000000407027825 */ /* 0x001fca00078e0002 */
[----:B------:R-:W2:Y:S02]  /*11300*/  LDG.E R0, desc[UR10][R2.64+0x4] ;  /* 0x0000040a02007981 */ /* 0x000ea4000c1e1900 */
[----:B--2---:R-:W-:-:S04]  /*11310*/  FADD R0, R0, R0 ;  /* 0x0000000000007221 */ /* 0x004fc80000000000 */
[----:B------:R-:W-:-:S05]  /*11320*/  FMUL R5, R0, 0.5 ;  /* 0x3f00000000057820 */ /* 0x000fca0000400000 */
[----:B------:R-:W-:Y:S01]  /*11330*/  STG.E desc[UR10][R2.64], R5 ;  /* 0x0000000502007986 */ /* 0x000fe2000c10190a */
[----:B------:R-:W-:Y:S05]  /*11340*/  EXIT ;  /* 0x000000000000794d */ /* 0x000fea0003800000 */
.L_x_1381:
[----:B0-2---:R-:W0:Y:S01]  /*11350*/  LDC.64 R2, c[0x0][0x398] ;  /* 0x0000e600ff027b82 */ /* 0x005e220000000a00 */
        /* <DEDUP_REMOVED lines=9> */
.L_x_1344:
[----:B------:R-:W-:Y:S05]  /*113f0*/  @!P0 BRA `(.L_x_1382) ;  /* 0x0000000800008947 */ /* 0x000fea0003800000 */
[----:B------:R-:W-:-:S13]  /*11400*/  ISETP.GT.U32.AND P0, PT, R21, 0x7ffffffe, PT ;  /* 0x7ffffffe1500780c */ /* 0x000fda0003f04070 */
[----:B------:R-:W-:Y:S05]  /*11410*/  @P0 EXIT ;  /* 0x000000000000094d */ /* 0x000fea0003800000 */
[----:B------:R-:W1:Y:S02]  /*11420*/  LDCU UR4, c[0x0][0x380] ;  /* 0x00007000ff0477ac */ /* 0x000e640008000800 */
[----:B-1----:R-:W-:-:S09]  /*11430*/  UISETP.NE.AND UP0, UPT, UR4, 0x2, UPT ;  /* 0x000000020400788c */ /* 0x002fd2000bf05270 */
[----:B------:R-:W-:Y:S05]  /*11440*/  BRA.U UP0, `(.L_x_1383) ;  /* 0x0000000500007547 */ /* 0x000fea000b800000 */
[----:B------:R-:W-:Y:S01]  /*11450*/  ISETP.GE.U32.AND P0, PT, R21, 0x3, PT ;  /* 0x000000031500780c */ /* 0x000fe20003f06070 */
[----:B------:R-:W-:Y:S01]  /*11460*/  BSSY.RECONVERGENT B0, `(.L_x_1384) ;  /* 0x000002c000007945 */ /* 0x000fe20003800200 */
[----:B------:R-:W-:Y:S01]  /*11470*/  LOP3.LUT R16, R15, 0x3, RZ, 0xc0, !PT ;  /* 0x000000030f107812 */ /* 0x000fe200078ec0ff */
[----:B--2---:R-:W-:-:S03]  /*11480*/  HFMA2 R13, -RZ, RZ, 0, 0 ;  /* 0x00000000ff0d7431 */ /* 0x004fc600000001ff */
[----:B------:R-:W-:-:S07]  /*11490*/  ISETP.NE.AND P2, PT, R16, RZ, PT ;  /* 0x000000ff1000720c */ /* 0x000fce0003f45270 */
[----:B------:R-:W-:Y:S06]  /*114a0*/  @!P0 BRA `(.L_x_1385) ;  /* 0x00000000009c8947 */ /* 0x000fec0003800000 */
[----:B------:R-:W1:Y:S01]  /*114b0*/  LDC.64 R10, c[0x0][0x398] ;  /* 0x0000e600ff0a7b82 */ /* 0x000e620000000a00 */
[----:B------:R-:W-:Y:S01]  /*114c0*/  LOP3.LUT R13, R15, 0xfffffffc, RZ, 0xc0, !PT ;  /* 0xfffffffc0f0d7812 */ /* 0x000fe200078ec0ff */
[----:B------:R-:W-:-:S04]  /*114d0*/  IMAD.MOV.U32 R15, RZ, RZ, RZ ;  /* 0x000000ffff0f7224 */ /* 0x000fc800078e00ff */
[----:B------:R-:W-:-:S07]  /*114e0*/  IMAD.MOV R0, RZ, RZ, -R13 ;  /* 0x000000ffff007224 */ /* 0x000fce00078e0a0d */
.L_x_1386:
[----:B--2---:R-:W2:Y:S01]  /*114f0*/  LDCU UR4, c[0x3][URZ] ;  /* 0x00c00000ff0477ac */ /* 0x004ea20008000800 */
[----:B------:R-:W-:-:S04]  /*11500*/  IMAD.IADD R19, R14, 0x1, R15 ;  /* 0x000000010e137824 */ /* 0x000fc800078e020f */
[----:B------:R-:W-:-:S04]  /*11510*/  VIADD R9, R19, UR12 ;  /* 0x0000000c13097c36 */ /* 0x000fc80008000000 */
[----:B-1----:R-:W-:Y:S01]  /*11520*/  IMAD.WIDE R8, R9, 0x4, R10 ;  /* 0x0000000409087825 */ /* 0x002fe200078e020a */
[----:B--2---:R-:W-:-:S04]  /*11530*/  ISETP.GT.AND P0, PT, R19, UR4, PT ;  /* 0x0000000413007c0c */ /* 0x004fc8000bf04270 */
[----:B------:R-:W-:-:S13]  /*11540*/  ISETP.LT.OR P0, PT, R19, 0x1, P0 ;  /* 0x000000011300780c */ /* 0x000fda0000701670 */
[----:B------:R-:W2:Y:S01]  /*11550*/  @!P0 LDG.E R4, desc[UR10][R8.64] ;  /* 0x0000000a08048981 */ /* 0x000ea2000c1e1900 */
[C---:B------:R-:W-:Y:S01]  /*11560*/  IADD3 R5, PT, PT, R19.reuse, 0x1, RZ ;  /* 0x0000000113057810 */ /* 0x040fe20007ffe0ff */
[----:B0-----:R-:W-:-:S03]  /*11570*/  @!P0 IMAD.WIDE.U32 R2, R19, 0x4, R10 ;  /* 0x0000000413028825 */ /* 0x001fc600078e000a */
        /* <DEDUP_REMOVED lines=12> */
[----:B------:R-:W4:Y:S01]  /*11640*/  @!P0 LDG.E R6, desc[UR10][R8.64+0x8] ;  /* 0x0000080a08068981 */ /* 0x000f22000c1e1900 */
[----:B------:R-:W-:Y:S01]  /*11650*/  ISETP.GT.AND P1, PT, R23, UR4, PT ;  /* 0x0000000417007c0c */ /* 0x000fe2000bf24270 */
[----:B0-----:R-:W-:-:S03]  /*11660*/  @!P0 IMAD.WIDE.U32 R2, R21, 0x4, R10 ;  /* 0x0000000415028825 */ /* 0x001fc600078e000a */
[----:B------:R-:W-:Y:S01]  /*11670*/  ISETP.LT.OR P1, PT, R23, 0x1, P1 ;  /* 0x000000011700780c */ /* 0x000fe20000f21670 */
[----:B----4-:R-:W-:-:S05]  /*11680*/  @!P0 FADD R19, -R6, -RZ ;  /* 0x800000ff06138221 */ /* 0x010fca0000000100 */
[----:B------:R2:W-:Y:S07]  /*11690*/  @!P0 STG.E desc[UR10][R2.64], R19 ;  /* 0x0000001302008986 */ /* 0x0005ee000c10190a */
[----:B---3--:R-:W3:Y:S01]  /*116a0*/  @!P1 LDG.E R12, desc[UR10][R8.64+0xc] ;  /* 0x00000c0a080c9981 */ /* 0x008ee2000c1e1900 */
[----:B------:R-:W-:-:S04]  /*116b0*/  @!P1 IMAD.WIDE.U32 R6, R23, 0x4, R10 ;  /* 0x0000000417069825 */ /* 0x000fc800078e000a */
[----:B------:R-:W-:Y:S02]  /*116c0*/  VIADD R0, R0, 0x4 ;  /* 0x0000000400007836 */ /* 0x000fe40000000000 */
[----:B------:R-:W-:-:S03]  /*116d0*/  VIADD R15, R15, 0x4 ;  /* 0x000000040f0f7836 */ /* 0x000fc60000000000 */
[----:B------:R-:W-:Y:S01]  /*116e0*/  ISETP.NE.AND P0, PT, R0, RZ, PT ;  /* 0x000000ff0000720c */ /* 0x000fe20003f05270 */
[----:B---3--:R-:W-:-:S05]  /*116f0*/  @!P1 FADD R21, -R12, -RZ ;  /* 0x800000ff0c159221 */ /* 0x008fca0000000100 */
[----:B------:R2:W-:Y:S07]  /*11700*/  @!P1 STG.E desc[UR10][R6.64], R21 ;  /* 0x0000001506009986 */ /* 0x0005ee000c10190a */
[----:B------:R-:W-:Y:S05]  /*11710*/  @P0 BRA `(.L_x_1386) ;  /* 0xfffffffc00740947 */ /* 0x000fea000383ffff */
.L_x_1385:
[----:B------:R-:W-:Y:S05]  /*11720*/  BSYNC.RECONVERGENT B0 ;  /* 0x0000000000007941 */ /* 0x000fea0003800200 */
.L_x_1384:
[----:B------:R-:W-:Y:S05]  /*11730*/  @!P2 EXIT ;  /* 0x000000000000a94d */ /* 0x000fea0003800000 */
[----:B------:R-:W-:-:S07]  /*11740*/  IADD3 R0, PT, PT, -R16, RZ, RZ ;  /* 0x000000ff10007210 */ /* 0x000fce0007ffe1ff */
.L_x_1387:
[----:B------:R-:W1:Y:S01]  /*11750*/  LDCU UR4, c[0x3][URZ] ;  /* 0x00c00000ff0477ac */ /* 0x000e620008000800 */
[----:B--2---:R-:W-:-:S05]  /*11760*/  IMAD.IADD R7, R14, 0x1, R13 ;  /* 0x000000010e077824 */ /* 0x004fca00078e020d */
[----:B-1----:R-:W-:-:S04]  /*11770*/  ISETP.GT.AND P0, PT, R7, UR4, PT ;  /* 0x0000000407007c0c */ /* 0x002fc8000bf04270 */
[----:B------:R-:W-:-:S13]  /*11780*/  ISETP.LT.OR P0, PT, R7, 0x1, P0 ;  /* 0x000000010700780c */ /* 0x000fda0000701670 */
[----:B------:R-:W1:Y:S01]  /*11790*/  @!P0 LDC.64 R4, c[0x0][0x398] ;  /* 0x0000e600ff048b82 */ /* 0x000e620000000a00 */
[----:B0-----:R-:W-:-:S04]  /*117a0*/  @!P0 VIADD R3, R7, UR12 ;  /* 0x0000000c07038c36 */ /* 0x001fc80008000000 */
[----:B-1----:R-:W-:-:S06]  /*117b0*/  @!P0 IMAD.WIDE R2, R3, 0x4, R4 ;  /* 0x0000000403028825 */ /* 0x002fcc00078e0204 */
[----:B------:R-:W2:Y:S01]  /*117c0*/  @!P0 LDG.E R2, desc[UR10][R2.64] ;  /* 0x0000000a02028981 */ /* 0x000ea2000c1e1900 */
[----:B------:R-:W-:-:S04]  /*117d0*/  @!P0 IMAD.WIDE.U32 R4, R7, 0x4, R4 ;  /* 0x0000000407048825 */ /* 0x000fc800078e0004 */
[----:B------:R-:W-:Y:S02]  /*117e0*/  VIADD R0, R0, 0x1 ;  /* 0x0000000100007836 */ /* 0x000fe40000000000 */
[----:B--2---:R-:W-:-:S05]  /*117f0*/  @!P0 FADD R7, -R2, -RZ ;  /* 0x800000ff02078221 */ /* 0x004fca0000000100 */
[----:B------:R0:W-:Y:S01]  /*11800*/  @!P0 STG.E desc[UR10][R4.64], R7 ;  /* 0x0000000704008986 */ /* 0x0001e2000c10190a */
[----:B------:R-:W-:-:S13]  /*11810*/  ISETP.NE.AND P0, PT, R0, RZ, PT ;  /* 0x000000ff0000720c */ /* 0x000fda0003f05270 */
[----:B0-----:R-:W-:Y:S05]  /*11820*/  @!P0 EXIT ;  /* 0x000000000000894d */ /* 0x001fea0003800000 */
[----:B------:R-:W-:Y:S01]  /*11830*/  VIADD R13, R13, 0x1 ;  /* 0x000000010d0d7836 */ /* 0x000fe20000000000 */
[----:B------:R-:W-:Y:S06]  /*11840*/  BRA `(.L_x_1387) ;  /* 0xfffffffc00c07947 */ /* 0x000fec000383ffff */
.L_x_1383:
[----:B------:R-:W-:Y:S01]  /*11850*/  ISETP.GE.U32.AND P0, PT, R21, 0x3, PT ;  /* 0x000000031500780c */ /* 0x000fe20003f06070 */
[----:B------:R-:W-:Y:S01]  /*11860*/  BSSY.RECONVERGENT B0, `(.L_x_1388) ;  /* 0x0000028000007945 */ /* 0x000fe20003800200 */
[----:B--23--:R-:W-:Y:S02]  /*11870*/  LOP3.LUT R12, R15, 0x3, RZ, 0xc0, !PT ;  /* 0x000000030f0c7812 */ /* 0x00cfe400078ec0ff */
[----:B------:R-:W-:Y:S02]  /*11880*/  MOV R13, RZ ;  /* 0x000000ff000d7202 */ /* 0x000fe40000000f00 */
[----:B------:R-:W-:-:S07]  /*11890*/  ISETP.NE.AND P2, PT, R12, RZ, PT ;  /* 0x000000ff0c00720c */ /* 0x000fce0003f45270 */
[----:B------:R-:W-:Y:S06]  /*118a0*/  @!P0 BRA `(.L_x_1389) ;  /* 0x00000000008c8947 */ /* 0x000fec0003800000 */
[----:B------:R-:W1:Y:S01]  /*118b0*/  LDC.64 R10, c[0x0][0x398] ;  /* 0x0000e600ff0a7b82 */ /* 0x000e620000000a00 */
[----:B------:R-:W-:Y:S01]  /*118c0*/  LOP3.LUT R13, R15, 0xfffffffc, RZ, 0xc0, !PT ;  /* 0xfffffffc0f0d7812 */ /* 0x000fe200078ec0ff */
[----:B------:R-:W-:-:S04]  /*118d0*/  IMAD.MOV.U32 R15, RZ, RZ, RZ ;  /* 0x000000ffff0f7224 */ /* 0x000fc800078e00ff */
[----:B------:R-:W-:-:S07]  /*118e0*/  IMAD.MOV R0, RZ, RZ, -R13 ;  /* 0x000000ffff007224 */ /* 0x000fce00078e0a0d */
.L_x_1390:
        /* <DEDUP_REMOVED lines=25> */
[----:B------:R-:W-:-:S04]  /*11a80*/  @!P1 IMAD.WIDE.U32 R6, R25, 0x4, R10 ;  /* 0x0000000419069825 */ /* 0x000fc800078e000a */
[----:B------:R-:W-:Y:S02]  /*11a90*/  VIADD R0, R0, 0x4 ;  /* 0x0000000400007836 */ /* 0x000fe40000000000 */
[----:B------:R-:W-:-:S03]  /*11aa0*/  VIADD R15, R15, 0x4 ;  /* 0x000000040f0f7836 */ /* 0x000fc60000000000 */
[----:B------:R-:W-:Y:S01]  /*11ab0*/  ISETP.NE.AND P0, PT, R0, RZ, PT ;  /* 0x000000ff0000720c */ /* 0x000fe20003f05270 */
[----:B---3--:R2:W-:-:S12]  /*11ac0*/  @!P1 STG.E desc[UR10][R6.64], R21 ;  /* 0x0000001506009986 */ /* 0x0085d8000c10190a */
[----:B------:R-:W-:Y:S05]  /*11ad0*/  @P0 BRA `(.L_x_1390) ;  /* 0xfffffffc00840947 */ /* 0x000fea000383ffff */
.L_x_1389:
[----:B------:R-:W-:Y:S05]  /*11ae0*/  BSYNC.RECONVERGENT B0 ;  /* 0x0000000000007941 */ /* 0x000fea0003800200 */
.L_x_1388:
[----:B------:R-:W-:Y:S05]  /*11af0*/  @!P2 EXIT ;  /* 0x000000000000a94d */ /* 0x000fea0003800000 */
[----:B------:R-:W-:-:S07]  /*11b00*/  IADD3 R0, PT, PT, -R12, RZ, RZ ;  /* 0x000000ff0c007210 */ /* 0x000fce0007ffe1ff */
.L_x_1391:
        /* <DEDUP_REMOVED lines=9> */
[----:B------:R-:W-:Y:S01]  /*11ba0*/  VIADD R0, R0, 0x1 ;  /* 0x0000000100007836 */ /* 0x000fe20000000000 */
[----:B--2---:R0:W-:Y:S04]  /*11bb0*/  @!P0 STG.E desc[UR10][R4.64], R3 ;  /* 0x0000000304008986 */ /* 0x0041e8000c10190a */
[----:B------:R-:W-:-:S13]  /*11bc0*/  ISETP.NE.AND P0, PT, R0, RZ, PT ;  /* 0x000000ff0000720c */ /* 0x000fda0003f05270 */
[----:B0-----:R-:W-:Y:S05]  /*11bd0*/  @!P0 EXIT ;  /* 0x000000000000894d */ /* 0x001fea0003800000 */
[----:B------:R-:W-:Y:S01]  /*11be0*/  VIADD R13, R13, 0x1 ;  /* 0x000000010d0d7836 */ /* 0x000fe20000000000 */
[----:B------:R-:W-:Y:S06]  /*11bf0*/  BRA `(.L_x_1391) ;  /* 0xfffffffc00c47947 */ /* 0x000fec000383ffff */
.L_x_1382:
[----:B------:R-:W-:Y:S05]  /*11c00*/  @P1 BRA `(.L_x_1392) ;  /* 0x0000000800301947 */ /* 0x000fea0003800000 */
[----:B------:R-:W-:-:S13]  /*11c10*/  ISETP.GT.U32.AND P0, PT, R18, 0x7ffffffe, PT ;  /* 0x7ffffffe1200780c */ /* 0x000fda0003f04070 */
[----:B------:R-:W-:Y:S05]  /*11c20*/  @P0 EXIT ;  /* 0x000000000000094d */ /* 0x000fea0003800000 */
[----:B------:R-:W-:Y:S01]  /*11c30*/  ISETP.GE.U32.AND P0, PT, R18, 0x3, PT ;  /* 0x000000031200780c */ /* 0x000fe20003f06070 */
[----:B------:R-:W-:Y:S01]  /*11c40*/  BSSY.RECONVERGENT B0, `(.L_x_1393) ;  /* 0x0000066000007945 */ /* 0x000fe20003800200 */
[----:B------:R-:W-:Y:S01]  /*11c50*/  MOV R4, UR9 ;  /* 0x0000000900047c02 */ /* 0x000fe20008000f00 */
[----:B------:R-:W-:-:S03]  /*11c60*/  IMAD.MOV.U32 R6, RZ, RZ, RZ ;  /* 0x000000ffff067224 */ /* 0x000fc600078e00ff */
[----:B------:R-:W-:-:S07]  /*11c70*/  LOP3.LUT R4, R4, 0x3, RZ, 0xc0, !PT ;  /* 0x0000000304047812 */ /* 0x000fce00078ec0ff */
[----:B------:R-:W-:Y:S05]  /*11c80*/  @!P0 BRA `(.L_x_1394) ;  /* 0x0000000400848947 */ /* 0x000fea0003800000 */
[----:B--23--:R-:W1:Y:S01]  /*11c90*/  LDC R12, c[0x3][RZ] ;  /* 0x00c00000ff0c7b82 */ /* 0x00ce620000000800 */
[----:B------:R-:W-:Y:S02]  /*11ca0*/  IMAD.U32 R6, RZ, RZ, UR9 ;  /* 0x00000009ff067e24 */ /* 0x000fe4000f8e00ff */
[----:B------:R-:W-:Y:S02]  /*11cb0*/  IMAD R19, R19, UR12, RZ ;  /* 0x0000000c13137c24 */ /* 0x000fe4000f8e02ff */
[C---:B------:R-:W-:Y:S01]  /*11cc0*/  VIADD R15, R17.reuse, 0x2 ;  /* 0x00000002110f7836 */ /* 0x040fe20000000000 */
[----:B------:R-:W-:Y:S01]  /*11cd0*/  LOP3.LUT R6, R6, 0xfffffffc, RZ, 0xc0, !PT ;  /* 0xfffffffc06067812 */ /* 0x000fe200078ec0ff */
[----:B------:R-:W-:Y:S01]  /*11ce0*/  VIADD R13, R17, 0x3 ;  /* 0x00000003110d7836 */ /* 0x000fe20000000000 */
[----:B------:R-:W2:Y:S01]  /*11cf0*/  LDC R5, c[0x3][RZ] ;  /* 0x00c00000ff057b82 */ /* 0x000ea20000000800 */
[----:B------:R-:W-:Y:S02]  /*11d00*/  IMAD R21, R0, UR12, RZ ;  /* 0x0000000c00157c24 */ /* 0x000fe4000f8e02ff */
[----:B------:R-:W-:-:S02]  /*11d10*/  IMAD R19, R19, UR9, RZ ;  /* 0x0000000913137c24 */ /* 0x000fc4000f8e02ff */
[----:B------:R-:W-:Y:S02]  /*11d20*/  IMAD R15, R15, UR12, RZ ;  /* 0x0000000c0f0f7c24 */ /* 0x000fe4000f8e02ff */
[----:B------:R-:W-:Y:S01]  /*11d30*/  IMAD R13, R13, UR12, RZ ;  /* 0x0000000c0d0d7c24 */ /* 0x000fe2000f8e02ff */
[----:B0-----:R-:W0:Y:S01]  /*11d40*/  LDC.64 R2, c[0x0][0x398] ;  /* 0x0000e600ff027b82 */ /* 0x001e220000000a00 */
[----:B------:R-:W-:Y:S01]  /*11d50*/  IMAD.MOV R18, RZ, RZ, -R6 ;  /* 0x000000ffff127224 */ /* 0x000fe200078e0a06 */
[----:B-1----:R-:W-:Y:S01]  /*11d60*/  LEA R10, R12, 0x8, 0x2 ;  /* 0x000000080c0a7811 */ /* 0x002fe200078e10ff */
[--C-:B------:R-:W-:Y:S01]  /*11d70*/  IMAD.IADD R9, R15, 0x1, R12.reuse ;  /* 0x000000010f097824 */ /* 0x100fe200078e020c */
[--C-:B------:R-:W-:Y:S01]  /*11d80*/  SHF.R.S32.HI R8, RZ, 0x1f, R12.reuse ;  /* 0x0000001fff087819 */ /* 0x100fe2000001140c */
[--C-:B------:R-:W-:Y:S01]  /*11d90*/  IMAD.IADD R7, R13, 0x1, R12.reuse ;  /* 0x000000010d077824 */ /* 0x100fe200078e020c */
[----:B------:R-:W-:Y:S01]  /*11da0*/  IADD3 R11, PT, PT, R21, R12, RZ ;  /* 0x0000000c150b7210 */ /* 0x000fe20007ffe0ff */
[----:B------:R-:W-:-:S07]  /*11db0*/  IMAD.IADD R23, R19, 0x1, R12 ;  /* 0x0000000113177824 */ /* 0x000fce00078e020c */
.L_x_1403:
[C---:B------:R-:W-:Y:S01]  /*11dc0*/  IADD3 R16, PT, PT, R0.reuse, -0x1, RZ ;  /* 0xffffffff00107810 */ /* 0x040fe20007ffe0ff */
[----:B-1----:R-:W1:Y:S01]  /*11dd0*/  LDC R20, c[0x0][0x380] ;  /* 0x0000e000ff147b82 */ /* 0x002e620000000800 */
[C---:B------:R-:W-:Y:S01]  /*11de0*/  VIADD R12, R0.reuse, 0x1 ;  /* 0x00000001000c7836 */ /* 0x040fe20000000000 */
[CC--:B--2---:R-:W-:Y:S01]  /*11df0*/  ISETP.GT.AND P0, PT, R0.reuse, R5.reuse, PT ;  /* 0x000000050000720c */ /* 0x0c4fe20003f04270 */
        /* <DEDUP_REMOVED lines=9> */
[----:B0--34-:R-:W-:Y:S08]  /*11e90*/  @P3 BRA `(.L_x_1396) ;  /* 0x0000000000303947 */ /* 0x019ff00003800000 */
[----:B0-----:R-:W-:Y:S01]  /*11ea0*/  IMAD.WIDE R24, R23, 0x4, R2 ;  /* 0x0000000417187825 */ /* 0x001fe200078e0202 */
[----:B------:R-:W0:Y:S01]  /*11eb0*/  LDC R12, c[0x0][0x380] ;  /* 0x0000e000ff0c7b82 */ /* 0x000e220000000800 */
[----:B------:R-:W2:Y:S04]  /*11ec0*/  LDCU.64 UR14, c[0x0][0x398] ;  /* 0x00007300ff0e77ac */ /* 0x000ea80008000a00 */
[----:B------:R-:W3:Y:S01]  /*11ed0*/  LDG.E R24, desc[UR10][R24.64] ;  /* 0x0000000a18187981 */ /* 0x000ee2000c1e1900 */
[----:B0-----:R-:W-:Y:S02]  /*11ee0*/  ISETP.NE.AND P4, PT, R12, 0x1, PT ;  /* 0x000000010c00780c */ /* 0x001fe40003f85270 */
[----:B------:R-:W-:-:S04]  /*11ef0*/  IADD3 R12, P3, PT, R19, R5, RZ ;  /* 0x00000005130c7210 */ /* 0x000fc80007f7e0ff */
[----:B------:R-:W-:Y:S02]  /*11f00*/  LEA.HI.X.SX32 R27, R19, R8, 0x1, P3 ;  /* 0x00000008131b7211 */ /* 0x000fe400018f0eff */
[----:B--2---:R-:W-:-:S04]  /*11f10*/  LEA R26, P3, R12, UR14, 0x2 ;  /* 0x0000000e0c1a7c11 */ /* 0x004fc8000f8610ff */
[----:B------:R-:W-:Y:S01]  /*11f20*/  LEA.HI.X R27, R12, UR15, R27, 0x2, P3 ;  /* 0x0000000f0c1b7c11 */ /* 0x000fe200098f141b */
[----:B---3--:R-:W-:Y:S01]  /*11f30*/  @!P4 FADD R29, -R24, -RZ ;  /* 0x800000ff181dc221 */ /* 0x008fe20000000100 */
[----:B------:R-:W-:-:S05]  /*11f40*/  @P4 IMAD.MOV.U32 R29, RZ, RZ, R24 ;  /* 0x000000ffff1d4224 */ /* 0x000fca00078e0018 */
[----:B------:R2:W-:Y:S02]  /*11f50*/  STG.E desc[UR10][R26.64+0x4], R29 ;  /* 0x0000041d1a007986 */ /* 0x0005e4000c10190a */
.L_x_1396:
[----:B------:R-:W-:Y:S05]  /*11f60*/  BSYNC.RECONVERGENT B1 ;  /* 0x0000000000017941 */ /* 0x000fea0003800200 */
.L_x_1395:
[----:B------:R-:W-:Y:S04]  /*11f70*/  BSSY.RECONVERGENT B1, `(.L_x_1397) ;  /* 0x000000c000017945 */ /* 0x000fe80003800200 */
[----:B------:R-:W-:Y:S05]  /*11f80*/  @P0 BRA `(.L_x_1398) ;  /* 0x0000000000280947 */ /* 0x000fea0003800000 */
[----:B0-----:R-:W-:Y:S01]  /*11f90*/  IMAD.WIDE R24, R11, 0x4, R2 ;  /* 0x000000040b187825 */ /* 0x001fe200078e0202 */
[----:B------:R-:W0:Y:S05]  /*11fa0*/  LDCU.64 UR14, c[0x0][0x398] ;  /* 0x00007300ff0e77ac */ /* 0x000e2a0008000a00 */
[----:B------:R-:W3:Y:S01]  /*11fb0*/  LDG.E R24, desc[UR10][R24.64] ;  /* 0x0000000a18187981 */ /* 0x000ee2000c1e1900 */
[----:B-1----:R-:W-:Y:S02]  /*11fc0*/  ISETP.NE.AND P3, PT, R20, 0x1, PT ;  /* 0x000000011400780c */ /* 0x002fe40003f65270 */
[----:B------:R-:W-:-:S04]  /*11fd0*/  IADD3 R12, P0, PT, R21, R5, RZ ;  /* 0x00000005150c7210 */ /* 0x000fc80007f1e0ff */
[----:B--2---:R-:W-:Y:S02]  /*11fe0*/  LEA.HI.X.SX32 R27, R21, R8, 0x1, P0 ;  /* 0x00000008151b7211 */ /* 0x004fe400000f0eff */
[----:B0-----:R-:W-:-:S04]  /*11ff0*/  LEA R26, P0, R12, UR14, 0x2 ;  /* 0x0000000e0c1a7c11 */ /* 0x001fc8000f8010ff */
[----:B------:R-:W-:Y:S01]  /*12000*/  LEA.HI.X R27, R12, UR15, R27, 0x2, P0 ;  /* 0x0000000f0c1b7c11 */ /* 0x000fe200080f141b */
[----:B---3--:R-:W-:-:S05]  /*12010*/  @!P3 FADD R24, -R24, -RZ ;  /* 0x800000ff1818b221 */ /* 0x008fca0000000100 */
[----:B------:R3:W-:Y:S03]  /*12020*/  STG.E desc[UR10][R26.64+0x4], R24 ;  /* 0x000004181a007986 */ /* 0x0007e6000c10190a */
.L_x_1398:
[----:B------:R-:W-:Y:S05]  /*12030*/  BSYNC.RECONVERGENT B1 ;  /* 0x0000000000017941 */ /* 0x000fea0003800200 */
.L_x_1397:
[----:B------:R-:W-:Y:S04]  /*12040*/  BSSY.RECONVERGENT B1, `(.L_x_1399) ;  /* 0x000000c000017945 */ /* 0x000fe80003800200 */
[----:B------:R-:W-:Y:S05]  /*12050*/  @P1 BRA `(.L_x_1400) ;  /* 0x0000000000281947 */ /* 0x000fea0003800000 */
[----:B0--3--:R-:W-:Y:S01]  /*12060*/  IMAD.WIDE R24, R9, 0x4, R2 ;  /* 0x0000000409187825 */ /* 0x009fe200078e0202 */
        /* <DEDUP_REMOVED lines=9> */
.L_x_1400:
[----:B------:R-:W-:Y:S05]  /*12100*/  BSYNC.RECONVERGENT B1 ;  /* 0x0000000000017941 */ /* 0x000fea0003800200 */
.L_x_1399:
[----:B------:R-:W-:Y:S04]  /*12110*/  BSSY.RECONVERGENT B1, `(.L_x_1401) ;  /* 0x000000c000017945 */ /* 0x000fe80003800200 */
[----:B------:R-:W-:Y:S05]  /*12120*/  @P2 BRA `(.L_x_1402) ;  /* 0x0000000000282947 */ /* 0x000fea0003800000 */
[----:B0--34-:R-:W-:Y:S01]  /*12130*/  IMAD.WIDE R24, R7, 0x4, R2 ;  /* 0x0000000407187825 */ /* 0x019fe200078e0202 */
        /* <DEDUP_REMOVED lines=9> */
.L_x_1402:
[----:B------:R-:W-:Y:S05]  /*121d0*/  BSYNC.RECONVERGENT B1 ;  /* 0x0000000000017941 */ /* 0x000fea0003800200 */
.L_x_1401:
[----:B------:R-:W-:Y:S01]  /*121e0*/  VIADD R18, R18, 0x4 ;  /* 0x0000000412127836 */ /* 0x000fe20000000000 */
[----:B------:R-:W-:Y:S01]  /*121f0*/  IADD3 R0, PT, PT, R0, 0x4, RZ ;  /* 0x0000000400007810 */ /* 0x000fe20007ffe0ff */
[C---:B------:R-:W-:Y:S01]  /*12200*/  IMAD.IADD R21, R10.reuse, 0x1, R21 ;  /* 0x000000010a157824 */ /* 0x040fe200078e0215 */
[C---:B------:R-:W-:Y:S01]  /*12210*/  IADD3 R13, PT, PT, R10.reuse, R13, RZ ;  /* 0x0000000d0a0d7210 */ /* 0x040fe20007ffe0ff */
[----:B------:R-:W-:Y:S01]  /*12220*/  IMAD.IADD R11, R10, 0x1, R11 ;  /* 0x000000010a0b7824 */ /* 0x000fe200078e020b */
[----:B------:R-:W-:Y:S01]  /*12230*/  ISETP.NE.AND P0, PT, R18, RZ, PT ;  /* 0x000000ff1200720c */ /* 0x000fe20003f05270 */
[C---:B------:R-:W-:Y:S02]  /*12240*/  IMAD.IADD R15, R10.reuse, 0x1, R15 ;  /* 0x000000010a0f7824 */ /* 0x040fe400078e020f */
[C---:B------:R-:W-:Y:S02]  /*12250*/  IMAD.IADD R9, R10.reuse, 0x1, R9 ;  /* 0x000000010a097824 */ /* 0x040fe400078e0209 */
[----:B------:R-:W-:-:S02]  /*12260*/  IMAD.IADD R7, R10, 0x1, R7 ;  /* 0x000000010a077824 */ /* 0x000fc400078e0207 */
[C---:B------:R-:W-:Y:S02]  /*12270*/  IMAD.IADD R19, R10.reuse, 0x1, R19 ;  /* 0x000000010a137824 */ /* 0x040fe400078e0213 */
[----:B------:R-:W-:-:S04]  /*12280*/  IMAD.IADD R23, R10, 0x1, R23 ;  /* 0x000000010a177824 */ /* 0x000fc800078e0217 */
[----:B------:R-:W-:Y:S05]  /*12290*/  @P0 BRA `(.L_x_1403) ;  /* 0xfffffff800c80947 */ /* 0x000fea000383ffff */
.L_x_1394:
[----:B------:R-:W-:Y:S05]  /*122a0*/  BSYNC.RECONVERGENT B0 ;  /* 0x0000000000007941 */ /* 0x000fea0003800200 */
.L_x_1393:
[----:B------:R-:W-:-:S13]  /*122b0*/  ISETP.NE.AND P0, PT, R4, RZ, PT ;  /* 0x000000ff0400720c */ /* 0x000fda0003f05270 */
[----:B------:R-:W-:Y:S05]  /*122c0*/  @!P0 EXIT ;  /* 0x000000000000894d */ /* 0x000fea0003800000 */
[----:B--2---:R-:W2:Y:S01]  /*122d0*/  LDC R11, c[0x3][RZ] ;  /* 0x00c00000ff0b7b82 */ /* 0x004ea20000000800 */
[----:B------:R-:W-:Y:S01]  /*122e0*/  IMAD.IADD R6, R17, 0x1, R6 ;  /* 0x0000000111067824 */ /* 0x000fe200078e0206 */
[----:B------:R-:W-:-:S03]  /*122f0*/  IADD3 R4, PT, PT, -R4, RZ, RZ ;  /* 0x000000ff04047210 */ /* 0x000fc60007ffe1ff */
[----:B------:R-:W-:-:S03]  /*12300*/  IMAD R0, R6, UR12, RZ ;  /* 0x0000000c06007c24 */ /* 0x000fc6000f8e02ff */
[----:B------:R-:W0:Y:S08]  /*12310*/  LDC R13, c[0x3][RZ] ;  /* 0x00c00000ff0d7b82 */ /* 0x000e300000000800 */
[----:B------:R-:W0:Y:S08]  /*12320*/  LDC R14, c[0x0][0x380] ;  /* 0x0000e000ff0e7b82 */ /* 0x000e300000000800 */
[----:B------:R-:W0:Y:S01]  /*12330*/  LDC.64 R8, c[0x0][0x398] ;  /* 0x0000e600ff087b82 */ /* 0x000e220000000a00 */
[----:B--2---:R-:W-:-:S07]  /*12340*/  IMAD.IADD R7, R0, 0x1, R11 ;  /* 0x0000000100077824 */ /* 0x004fce00078e020b */
.L_x_1406:
[----:B0-----:R-:W-:Y:S01]  /*12350*/  ISETP.GT.AND P0, PT, R6, R13, PT ;  /* 0x0000000d0600720c */ /* 0x001fe20003f04270 */
[----:B------:R-:W-:Y:S01]  /*12360*/  VIADD R10, R4, 0x1 ;  /* 0x00000001040a7836 */ /* 0x000fe20000000000 */
[----:B------:R-:W-:Y:S02]  /*12370*/  BSSY.RECONVERGENT B0, `(.L_x_1404) ;  /* 0x000000f000007945 */ /* 0x000fe40003800200 */
[----:B------:R-:W-:Y:S02]  /*12380*/  ISETP.LT.OR P0, PT, R6, 0x1, P0 ;  /* 0x000000010600780c */ /* 0x000fe40000701670 */
[----:B------:R-:W-:-:S11]  /*12390*/  ISETP.NE.AND P1, PT, R10, RZ, PT ;  /* 0x000000ff0a00720c */ /* 0x000fd60003f25270 */
[----:B------:R-:W-:Y:S05]  /*123a0*/  @P0 BRA `(.L_x_1405) ;  /* 0x00000000002c0947 */ /* 0x000fea0003800000 */
[----:B------:R-:W-:Y:S01]  /*123b0*/  IMAD.WIDE R2, R7, 0x4, R8 ;  /* 0x0000000407027825 */ /* 0x000fe200078e0208 */
[----:B------:R-:W0:Y:S05]  /*123c0*/  LDCU.64 UR14, c[0x0][0x398] ;  /* 0x00007300ff0e77ac */ /* 0x000e2a0008000a00 */
[----:B------:R-:W2:Y:S01]  /*123d0*/  LDG.E R2, desc[UR10][R2.64] ;  /* 0x0000000a02027981 */ /* 0x000ea2000c1e1900 */
[----:B------:R-:W-:Y:S02]  /*123e0*/  ISETP.NE.AND P2, PT, R14, 0x1, PT ;  /* 0x000000010e00780c */ /* 0x000fe40003f45270 */
[----:B------:R-:W-:Y:S02]  /*123f0*/  SHF.R.S32.HI R4, RZ, 0x1f, R0 ;  /* 0x0000001fff047819 */ /* 0x000fe40000011400 */
[----:B------:R-:W-:-:S04]  /*12400*/  IADD3 R5, P0, PT, R0, R13, RZ ;  /* 0x0000000d00057210 */ /* 0x000fc80007f1e0ff */
[----:B---3--:R-:W-:Y:S02]  /*12410*/  LEA.HI.X.SX32 R12, R11, R4, 0x1, P0 ;  /* 0x000000040b0c7211 */ /* 0x008fe400000f0eff */
[----:B0-----:R-:W-:-:S04]  /*12420*/  LEA R4, P0, R5, UR14, 0x2 ;  /* 0x0000000e05047c11 */ /* 0x001fc8000f8010ff */
[----:B------:R-:W-:Y:S01]  /*12430*/  LEA.HI.X R5, R5, UR15, R12, 0x2, P0 ;  /* 0x0000000f05057c11 */ /* 0x000fe200080f140c */
[----:B--2---:R-:W-:-:S05]  /*12440*/  @!P2 FADD R2, -R2, -RZ ;  /* 0x800000ff0202a221 */ /* 0x004fca0000000100 */
[----:B------:R0:W-:Y:S03]  /*12450*/  STG.E desc[UR10][R4.64+0x4], R2 ;  /* 0x0000040204007986 */ /* 0x0001e6000c10190a */
.L_x_1405:
[----:B------:R-:W-:Y:S05]  /*12460*/  BSYNC.RECONVERGENT B0 ;  /* 0x0000000000007941 */ /* 0x000fea0003800200 */
.L_x_1404:
[----:B------:R-:W-:Y:S05]  /*12470*/  @!P1 EXIT ;  /* 0x000000000000994d */ /* 0x000fea0003800000 */
[----:B------:R-:W-:Y:S01]  /*12480*/  VIADD R6, R6, 0x1 ;  /* 0x0000000106067836 */ /* 0x000fe20000000000 */
[----:B------:R-:W-:Y:S01]  /*12490*/  IADD3 R7, PT, PT, R7, UR12, RZ ;  /* 0x0000000c07077c10 */ /* 0x000fe2000fffe0ff */
[----:B------:R-:W-:Y:S02]  /*124a0*/  VIADD R0, R0, UR12 ;  /* 0x0000000c00007c36 */ /* 0x000fe40008000000 */
[----:B0-----:R-:W-:Y:S01]  /*124b0*/  IMAD.MOV.U32 R4, RZ, RZ, R10 ;  /* 0x000000ffff047224 */ /* 0x001fe200078e000a */
[----:B------:R-:W-:Y:S06]  /*124c0*/  BRA `(.L_x_1406) ;  /* 0xfffffffc00a07947 */ /* 0x000fec000383ffff */
.L_x_1392:
[----:B------:R-:W-:Y:S01]  /*124d0*/  UIADD3 UR4, UPT, UPT, UR6, -0x1, URZ ;  /* 0xffffffff06047890 */ /* 0x000fe2000fffe0ff */
[----:B------:R-:W-:-:S05]  /*124e0*/  ISETP.GT.U32.AND P0, PT, R21, 0x7ffffffe, PT ;  /* 0x7ffffffe1500780c */ /* 0x000fca0003f04070 */
[----:B------:R-:W-:-:S13]  /*124f0*/  ISETP.NE.OR P0, PT, R19, UR4, P0 ;  /* 0x0000000413007c0c */ /* 0x000fda0008705670 */
[----:B------:R-:W-:Y:S05]  /*12500*/  @P0 EXIT ;  /* 0x000000000000094d */ /* 0x000fea0003800000 */
[----:B------:R-:W1:Y:S01]  /*12510*/  LDCU UR7, c[0x0][0x380] ;  /* 0x00007000ff0777ac */ /* 0x000e620008000800 */
[----:B0-----:R-:W-:Y:S01]  /*12520*/  IMAD.U32 R3, RZ, RZ, UR12 ;  /* 0x0000000cff037e24 */ /* 0x001fe2000f8e00ff */
[----:B------:R-:W0:Y:S01]  /*12530*/  LDCU UR4, c[0x3][URZ] ;  /* 0x00c00000ff0477ac */ /* 0x000e220008000800 */
[----:B-1----:R-:W-:Y:S01]  /*12540*/  UISETP.NE.AND UP0, UPT, UR7, 0x2, UPT ;  /* 0x000000020700788c */ /* 0x002fe2000bf05270 */
[----:B0-----:R-:W-:-:S04]  /*12550*/  IMAD.U32 R0, RZ, RZ, UR4 ;  /* 0x00000004ff007e24 */ /* 0x001fc8000f8e00ff */
[----:B------:R-:W-:-:S04]  /*12560*/  IMAD R0, R0, R3, UR12 ;  /* 0x0000000c00007e24 */ /* 0x000fc8000f8e0203 */
[----:B------:R-:W-:Y:S05]  /*12570*/  BRA.U UP0, `(.L_x_1407) ;  /* 0x0000000500047547 */ /* 0x000fea000b800000 */
[----:B------:R-:W-:Y:S01]  /*12580*/  ISETP.GE.U32.AND P0, PT, R21, 0x3, PT ;  /* 0x000000031500780c */ /* 0x000fe20003f06070 */
[----:B------:R-:W-:Y:S01]  /*12590*/  BSSY.RECONVERGENT B0, `(.L_x_1408) ;  /* 0x000002b000007945 */ /* 0x000fe20003800200 */
[----:B------:R-:W-:Y:S01]  /*125a0*/  LOP3.LUT R16, R15, 0x3, RZ, 0xc0, !PT ;  /* 0x000000030f107812 */ /* 0x000fe200078ec0ff */
[----:B------:R-:W-:-:S03]  /*125b0*/  IMAD.MOV.U32 R9, RZ, RZ, RZ ;  /* 0x000000ffff097224 */ /* 0x000fc600078e00ff */
[----:B------:R-:W-:-:S07]  /*125c0*/  ISETP.NE.AND P2, PT, R16, RZ, PT ;  /* 0x000000ff1000720c */ /* 0x000fce0003f45270 */
[----:B------:R-:W-:Y:S06]  /*125d0*/  @!P0 BRA `(.L_x_1409) ;  /* 0x0000000000988947 */ /* 0x000fec0003800000 */
[----:B------:R-:W0:Y:S01]  /*125e0*/  LDC.64 R6, c[0x0][0x398] ;  /* 0x0000e600ff067b82 */ /* 0x000e220000000a00 */
[----:B------:R-:W-:Y:S01]  /*125f0*/  LOP3.LUT R9, R15, 0xfffffffc, RZ, 0xc0, !PT ;  /* 0xfffffffc0f097812 */ /* 0x000fe200078ec0ff */
[----:B--2---:R-:W-:-:S04]  /*12600*/  HFMA2 R11, -RZ, RZ, 0, 0 ;  /* 0x00000000ff0b7431 */ /* 0x004fc800000001ff */
[----:B------:R-:W-:-:S07]  /*12610*/  IMAD.MOV R8, RZ, RZ, -R9 ;  /* 0x000000ffff087224 */ /* 0x000fce00078e0a09 */
.L_x_1410:
        /* <DEDUP_REMOVED lines=8> */
[----:B------:R-:W-:Y:S01]  /*126a0*/  VIADD R4, R17, 0x1 ;  /* 0x0000000111047836 */ /* 0x000fe20000000000 */
[----:B------:R-:W-:-:S04]  /*126b0*/  MOV R5, UR12 ;  /* 0x0000000c00057c02 */ /* 0x000fc80008000f00 */
[----:B------:R-:W-:Y:S01]  /*126c0*/  ISETP.GT.AND P1, PT, R4, UR4, PT ;  /* 0x0000000404007c0c */ /* 0x000fe2000bf24270 */
[----:B------:R-:W-:-:S03]  /*126d0*/  IMAD.WIDE R4, R5, 0x4, R2 ;  /* 0x0000000405047825 */ /* 0x000fc600078e0202 */
[----:B------:R-:W-:Y:S01]  /*126e0*/  ISETP.GT.U32.OR P1, PT, R17, 0x7ffffffe, P1 ;  /* 0x7ffffffe1100780c */ /* 0x000fe20000f24470 */
[----:B--2---:R-:W-:-:S05]  /*126f0*/  @!P0 FADD R13, -R10, -RZ ;  /* 0x800000ff0a0d8221 */ /* 0x004fca0000000100 */
[----:B------:R0:W-:Y:S07]  /*12700*/  @!P0 STG.E desc[UR10][R4.64], R13 ;  /* 0x0000000d04008986 */ /* 0x0001ee000c10190a */
[----:B------:R-:W2:Y:S01]  /*12710*/  @!P1 LDG.E R10, desc[UR10][R2.64+0x4] ;  /* 0x0000040a020a9981 */ /* 0x000ea2000c1e1900 */
[----:B---3--:R-:W-:-:S05]  /*12720*/  VIADD R12, R17, 0x2 ;  /* 0x00000002110c7836 */ /* 0x008fca0000000000 */
        /* <DEDUP_REMOVED lines=17> */
.L_x_1409:
[----:B------:R-:W-:Y:S05]  /*12840*/  BSYNC.RECONVERGENT B0 ;  /* 0x0000000000007941 */ /* 0x000fea0003800200 */
.L_x_1408:
[----:B------:R-:W-:Y:S05]  /*12850*/  @!P2 EXIT ;  /* 0x000000000000a94d */ /* 0x000fea0003800000 */
[----:B------:R-:W-:-:S07]  /*12860*/  IADD3 R6, PT, PT, -R16, RZ, RZ ;  /* 0x000000ff10067210 */ /* 0x000fce0007ffe1ff */
.L_x_1411:
[----:B------:R-:W0:Y:S01]  /*12870*/  LDCU UR4, c[0x3][URZ] ;  /* 0x00c00000ff0477ac */ /* 0x000e220008000800 */
[----:B-1----:R-:W-:-:S05]  /*12880*/  IMAD.IADD R5, R14, 0x1, R9 ;  /* 0x000000010e057824 */ /* 0x002fca00078e0209 */
[----:B0-----:R-:W-:-:S04]  /*12890*/  ISETP.GT.AND P0, PT, R5, UR4, PT ;  /* 0x0000000405007c0c */ /* 0x001fc8000bf04270 */
[----:B------:R-:W-:-:S13]  /*128a0*/  ISETP.LT.OR P0, PT, R5, 0x1, P0 ;  /* 0x000000010500780c */ /* 0x000fda0000701670 */
[----:B--2---:R-:W0:Y:S01]  /*128b0*/  @!P0 LDC.64 R2, c[0x0][0x398] ;  /* 0x0000e600ff028b82 */ /* 0x004e220000000a00 */
[----:B------:R-:W-:-:S05]  /*128c0*/  @!P0 IADD3 R4, PT, PT, R0, -UR4, R5 ;  /* 0x8000000400048c10 */ /* 0x000fca000fffe005 */
[----:B------:R-:W-:-:S04]  /*128d0*/  @!P0 VIADD R5, R4, 0xfffffffe ;  /* 0xfffffffe04058836 */ /* 0x000fc80000000000 */
[----:B0-----:R-:W-:-:S05]  /*128e0*/  @!P0 IMAD.WIDE R2, R5, 0x4, R2 ;  /* 0x0000000405028825 */ /* 0x001fca00078e0202 */
[----:B------:R-:W2:Y:S01]  /*128f0*/  @!P0 LDG.E R7, desc[UR10][R2.64] ;  /* 0x0000000a02078981 */ /* 0x000ea2000c1e1900 */
[----:B------:R-:W-:Y:S02]  /*12900*/  IMAD.U32 R5, RZ, RZ, UR12 ;  /* 0x0000000cff057e24 */ /* 0x000fe4000f8e00ff */
[----:B------:R-:W-:Y:S02]  /*12910*/  VIADD R6, R6, 0x1 ;  /* 0x0000000106067836 */ /* 0x000fe40000000000 */
[----:B------:R-:W-:-:S04]  /*12920*/  @!P0 IMAD.WIDE R4, R5, 0x4, R2 ;  /* 0x0000000405048825 */ /* 0x000fc800078e0202 */
[----:B--2---:R-:W-:-:S05]  /*12930*/  @!P0 FADD R7, -R7, -RZ ;  /* 0x800000ff07078221 */ /* 0x004fca0000000100 */
[----:B------:R0:W-:Y:S01]  /*12940*/  @!P0 STG.E desc[UR10][R4.64], R7 ;  /* 0x0000000704008986 */ /* 0x0001e2000c10190a */
[----:B------:R-:W-:-:S13]  /*12950*/  ISETP.NE.AND P0, PT, R6, RZ, PT ;  /* 0x000000ff0600720c */ /* 0x000fda0003f05270 */
[----:B0-----:R-:W-:Y:S05]  /*12960*/  @!P0 EXIT ;  /* 0x000000000000894d */ /* 0x001fea0003800000 */
[----:B------:R-:W-:Y:S01]  /*12970*/  IADD3 R9, PT, PT, R9, 0x1, RZ ;  /* 0x0000000109097810 */ /* 0x000fe20007ffe0ff */
[----:B------:R-:W-:Y:S06]  /*12980*/  BRA `(.L_x_1411) ;  /* 0xfffffffc00b87947 */ /* 0x000fec000383ffff */
.L_x_1407:
[----:B------:R-:W-:Y:S01]  /*12990*/  ISETP.GE.U32.AND P0, PT, R21, 0x3, PT ;  /* 0x000000031500780c */ /* 0x000fe20003f06070 */
[----:B------:R-:W-:Y:S01]  /*129a0*/  BSSY.RECONVERGENT B0, `(.L_x_1412) ;  /* 0x0000027000007945 */ /* 0x000fe20003800200 */
[----:B--23--:R-:W-:Y:S01]  /*129b0*/  LOP3.LUT R12, R15, 0x3, RZ, 0xc0, !PT ;  /* 0x000000030f0c7812 */ /* 0x00cfe200078ec0ff */
[----:B------:R-:W-:-:S03]  /*129c0*/  IMAD.MOV.U32 R9, RZ, RZ, RZ ;  /* 0x000000ffff097224 */ /* 0x000fc600078e00ff */
[----:B------:R-:W-:-:S07]  /*129d0*/  ISETP.NE.AND P2, PT, R12, RZ, PT ;  /* 0x000000ff0c00720c */ /* 0x000fce0003f45270 */
[----:B------:R-:W-:Y:S06]  /*129e0*/  @!P0 BRA `(.L_x_1413) ;  /* 0x0000000000888947 */ /* 0x000fec0003800000 */
[----:B------:R-:W0:Y:S01]  /*129f0*/  LDC.64 R6, c[0x0][0x398] ;  /* 0x0000e600ff067b82 */ /* 0x000e220000000a00 */
[----:B------:R-:W-:Y:S01]  /*12a00*/  LOP3.LUT R9, R15, 0xfffffffc, RZ, 0xc0, !PT ;  /* 0xfffffffc0f097812 */ /* 0x000fe200078ec0ff */
[----:B------:R-:W-:-:S04]  /*12a10*/  IMAD.MOV.U32 R11, RZ, RZ, RZ ;  /* 0x000000ffff0b7224 */ /* 0x000fc800078e00ff */
[----:B------:R-:W-:-:S07]  /*12a20*/  IMAD.MOV R8, RZ, RZ, -R9 ;  /* 0x000000ffff087224 */ /* 0x000fce00078e0a09 */
.L_x_1414:
        /* <DEDUP_REMOVED lines=30> */
.L_x_1413:
[----:B------:R-:W-:Y:S05]  /*12c10*/  BSYNC.RECONVERGENT B0 ;  /* 0x0000000000007941 */ /* 0x000fea0003800200 */
.L_x_1412:
[----:B------:R-:W-:Y:S05]  /*12c20*/  @!P2 EXIT ;  /* 0x000000000000a94d */ /* 0x000fea0003800000 */
[----:B------:R-:W-:-:S07]  /*12c30*/  IMAD.MOV R6, RZ, RZ, -R12 ;  /* 0x000000ffff067224 */ /* 0x000fce00078e0a0c */
.L_x_1415:
        /* <DEDUP_REMOVED lines=9> */
[----:B------:R-:W-:Y:S01]  /*12cd0*/  MOV R5, UR12 ;  /* 0x0000000c00057c02 */ /* 0x000fe20008000f00 */
[----:B------:R-:W-:Y:S02]  /*12ce0*/  VIADD R6, R6, 0x1 ;  /* 0x0000000106067836 */ /* 0x000fe40000000000 */
[----:B------:R-:W-:Y:S02]  /*12cf0*/  VIADD R9, R9, 0x1 ;  /* 0x0000000109097836 */ /* 0x000fe40000000000 */
[----:B------:R-:W-:-:S05]  /*12d00*/  @!P0 IMAD.WIDE R4, R5, 0x4, R2 ;  /* 0x0000000405048825 */ /* 0x000fca00078e0202 */
[----:B--2---:R0:W-:Y:S01]  /*12d10*/  @!P0 STG.E desc[UR10][R4.64], R7 ;  /* 0x0000000704008986 */ /* 0x0041e2000c10190a */
[----:B------:R-:W-:-:S13]  /*12d20*/  ISETP.NE.AND P0, PT, R6, RZ, PT ;  /* 0x000000ff0600720c */ /* 0x000fda0003f05270 */
[----:B0-----:R-:W-:Y:S05]  /*12d30*/  @P0 BRA `(.L_x_1415) ;  /* 0xfffffffc00c00947 */ /* 0x001fea000383ffff */
[----:B------:R-:W-:Y:S05]  /*12d40*/  EXIT ;  /* 0x000000000000794d */ /* 0x000fea0003800000 */
        .weak           $__internal_3_$__cuda_sm3x_div_rn_noftz_f32_slowpath
        .type           $__internal_3_$__cuda_sm3x_div_rn_noftz_f32_slowpath,@function
        .size           $__internal_3_$__cuda_sm3x_div_rn_noftz_f32_slowpath,(.L_x_1484 - $__internal_3_$__cuda_sm3x_div_rn_noftz_f32_slowpath)
$__internal_3_$__cuda_sm3x_div_rn_noftz_f32_slowpath:
[----:B------:R-:W-:Y:S01]  /*12d50*/  SHF.R.U32.HI R35, RZ, 0x17, R0 ;  /* 0x00000017ff237819 */ /* 0x000fe20000011600 */
[----:B------:R-:W-:Y:S01]  /*12d60*/  BSSY.RECONVERGENT B0, `(.L_x_1416) ;  /* 0x0000063000007945 */ /* 0x000fe20003800200 */
[----:B------:R-:W-:Y:S02]  /*12d70*/  SHF.R.U32.HI R2, RZ, 0x17, R3 ;  /* 0x00000017ff027819 */ /* 0x000fe40000011603 */
[----:B------:R-:W-:Y:S02]  /*12d80*/  LOP3.LUT R35, R35, 0xff, RZ, 0xc0, !PT ;  /* 0x000000ff23237812 */ /* 0x000fe400078ec0ff */
[----:B------:R-:W-:Y:S02]  /*12d90*/  LOP3.LUT R2, R2, 0xff, RZ, 0xc0, !PT ;  /* 0x000000ff02027812 */ /* 0x000fe400078ec0ff */
[----:B------:R-:W-:Y:S01]  /*12da0*/  MOV R39, R0 ;  /* 0x0000000000277202 */ /* 0x000fe20000000f00 */
        /* <DEDUP_REMOVED lines=24> */
[----:B------:R-:W-:Y:S02]  /*12f30*/  @P0 IMAD.MOV.U32 R37, RZ, RZ, RZ ;  /* 0x000000ffff250224 */ /* 0x000fe400078e00ff */
[----:B------:R-:W-:Y:S01]  /*12f40*/  @!P0 FFMA R3, R3, 1.84467440737095516160e+19, RZ ;  /* 0x5f80000003038823 */ /* 0x000fe200000000ff */
[----:B------:R-:W-:Y:S02]  /*12f50*/  @!P0 IMAD.MOV.U32 R37, RZ, RZ, -0x40 ;  /* 0xffffffc0ff258424 */ /* 0x000fe400078e00ff */
[----:B------:R-:W-:-:S03]  /*12f60*/  @!P1 FFMA R39, R0, 1.84467440737095516160e+19, RZ ;  /* 0x5f80000000279823 */ /* 0x000fc600000000ff */
[----:B------:R-:W-:-:S07]  /*12f70*/  @!P1 IADD3 R37, PT, PT, R37, 0x40, RZ ;  /* 0x0000004025259810 */ /* 0x000fce0007ffe0ff */
.L_x_1417:
        /* <DEDUP_REMOVED lines=17> */
[----:B------:R-:W-:-:S04]  /*13090*/  LOP3.LUT R44, R3, 0xff, RZ, 0xc0, !PT ;  /* 0x000000ff032c7812 */ /* 0x000fc800078ec0ff */
[----:B------:R-:W-:-:S05]  /*130a0*/  IADD3 R3, PT, PT, R44, R37, RZ ;  /* 0x000000252c037210 */ /* 0x000fca0007ffe0ff */
        /* <DEDUP_REMOVED lines=10> */
[CCC-:B------:R-:W-:Y:S01]  /*13150*/  FFMA.RZ R37, R41.reuse, R39.reuse, R42.reuse ;  /* 0x0000002729257223 */ /* 0x1c0fe2000000c02a */
[CCC-:B------:R-:W-:Y:S01]  /*13160*/  FFMA.RP R35, R41.reuse, R39.reuse, R42.reuse ;  /* 0x0000002729237223 */ /* 0x1c0fe2000000802a */
[----:B------:R-:W-:Y:S01]  /*13170*/  FFMA.RM R42, R41, R39, R42 ;  /* 0x00000027292a7223 */ /* 0x000fe2000000402a */
[C---:B------:R-:W-:Y:S01]  /*13180*/  VIADD R39, R3.reuse, 0x20 ;  /* 0x0000002003277836 */ /* 0x040fe20000000000 */
        /* <DEDUP_REMOVED lines=14> */
[----:B------:R-:W-:-:S04]  /*13270*/  LOP3.LUT R44, R35, R44, RZ, 0xc0, !PT ;  /* 0x0000002c232c7212 */ /* 0x000fc800078ec0ff */
[----:B------:R-:W-:-:S04]  /*13280*/  IADD3 R3, PT, PT, R3, R44, RZ ;  /* 0x0000002c03037210 */ /* 0x000fc80007ffe0ff */
[----:B------:R-:W-:Y:S01]  /*13290*/  LOP3.LUT R2, R3, R2, RZ, 0xfc, !PT ;  /* 0x0000000203027212 */ /* 0x000fe200078efcff */
[----:B------:R-:W-:Y:S06]  /*132a0*/  BRA `(.L_x_1425) ;  /* 0x0000000000107947 */ /* 0x000fec0003800000 */
.L_x_1424:
[----:B------:R-:W-:-:S04]  /*132b0*/  LOP3.LUT R2, R2, 0x80000000, RZ, 0xc0, !PT ;  /* 0x8000000002027812 */ /* 0x000fc800078ec0ff */
[----:B------:R-:W-:Y:S01]  /*132c0*/  LOP3.LUT R2, R2, 0x7f800000, RZ, 0xfc, !PT ;  /* 0x7f80000002027812 */ /* 0x000fe200078efcff */
[----:B------:R-:W-:Y:S06]  /*132d0*/  BRA `(.L_x_1425) ;  /* 0x0000000000047947 */ /* 0x000fec0003800000 */
.L_x_1423:
[----:B------:R-:W-:-:S07]  /*132e0*/  IMAD R2, R37, 0x800000, R2 ;  /* 0x0080000025027824 */ /* 0x000fce00078e0202 */
.L_x_1425:
[----:B------:R-:W-:Y:S05]  /*132f0*/  BSYNC.RECONVERGENT B1 ;  /* 0x0000000000017941 */ /* 0x000fea0003800200 */
.L_x_1422:
[----:B------:R-:W-:Y:S05]  /*13300*/  BRA `(.L_x_1426) ;  /* 0x0000000000207947 */ /* 0x000fea0003800000 */
.L_x_1421:
[----:B------:R-:W-:-:S04]  /*13310*/  LOP3.LUT R3, R39, 0x80000000, R3, 0x48, !PT ;  /* 0x8000000027037812 */ /* 0x000fc800078e4803 */
[----:B------:R-:W-:Y:S01]  /*13320*/  LOP3.LUT R2, R3, 0x7f800000, RZ, 0xfc, !PT ;  /* 0x7f80000003027812 */ /* 0x000fe200078efcff */
[----:B------:R-:W-:Y:S06]  /*13330*/  BRA `(.L_x_1426) ;  /* 0x0000000000147947 */ /* 0x000fec0003800000 */
.L_x_1420:
[----:B------:R-:W-:Y:S01]  /*13340*/  LOP3.LUT R2, R39, 0x80000000, R3, 0x48, !PT ;  /* 0x8000000027027812 */ /* 0x000fe200078e4803 */
[----:B------:R-:W-:Y:S06]  /*13350*/  BRA `(.L_x_1426) ;  /* 0x00000000000c7947 */ /* 0x000fec0003800000 */
.L_x_1419:
[----:B------:R-:W0:Y:S01]  /*13360*/  MUFU.RSQ R2, -QNAN ;  /* 0xffc0000000027908 */ /* 0x000e220000001400 */
[----:B------:R-:W-:Y:S05]  /*13370*/  BRA `(.L_x_1426) ;  /* 0x0000000000047947 */ /* 0x000fea0003800000 */
.L_x_1418:
[----:B------:R-:W-:-:S07]  /*13380*/  FADD.FTZ R2, R3, R0 ;  /* 0x0000000003027221 */ /* 0x000fce0000010000 */
.L_x_1426:
[----:B------:R-:W-:Y:S05]  /*13390*/  BSYNC.RECONVERGENT B0 ;  /* 0x0000000000007941 */ /* 0x000fea0003800200 */
.L_x_1416:
[----:B------:R-:W-:-:S04]  /*133a0*/  IMAD.MOV.U32 R41, RZ, RZ, 0x0 ;  /* 0x00000000ff297424 */ /* 0x000fc800078e00ff */
[----:B0-----:R-:W-:Y:S05]  /*133b0*/  RET.REL.NODEC R40 `(_Z12diffuseOnGPUILi4EEviPfS0_S0_ff) ;  /* 0xfffffecc28107950 */ /* 0x001fea0003c3ffff */
.L_x_1427:
        /* <DEDUP_REMOVED lines=12> */
.L_x_1484:


//--------------------- .text._Z15add_sourceOnGPUILi4EEvPfS0_ --------------------------
	.section	.text._Z15add_sourceOnGPUILi4EEvPfS0_,"ax",@progbits
	.align	128
        .global         _Z15add_sourceOnGPUILi4EEvPfS0_
        .type           _Z15add_sourceOnGPUILi4EEvPfS0_,@function
        .size           _Z15add_sourceOnGPUILi4EEvPfS0_,(.L_x_1489 - _Z15add_sourceOnGPUILi4EEvPfS0_)
        .other          _Z15add_sourceOnGPUILi4EEvPfS0_,@"STO_CUDA_ENTRY STV_DEFAULT"
_Z15add_sourceOnGPUILi4EEvPfS0_:
.text._Z15add_sourceOnGPUILi4EEvPfS0_:
        /* <DEDUP_REMOVED lines=9> */
[----:B------:R-:W-:Y:S01]  /*0090*/  S2UR UR15, SR_CTAID.Y ;  /* 0x00000000000f79c3 */ /* 0x000fe20000002600 */
[----:B------:R-:W-:-:S07]  /*00a0*/  UMOV UR4, URZ ;  /* 0x000000ff00047c82 */ /* 0x000fce0008000000 */
[----:B------:R-:W1:Y:S01]  /*00b0*/  S2UR UR13, SR_CTAID.X ;  /* 0x00000000000d79c3 */ /* 0x000e620000002500 */
[----:B---3--:R-:W-:Y:S02]  /*00c0*/  UIADD3 UR6, UPT, UPT, UR16, 0x1, URZ ;  /* 0x0000000110067890 */ /* 0x008fe4000fffe0ff */
[----:B0-----:R-:W-:Y:S02]  /*00d0*/  UIMAD UR7, UR14, UR7, URZ ;  /* 0x000000070e0772a4 */ /* 0x001fe4000f8e02ff */
[----:B--2---:R-:W-:-:S04]  /*00e0*/  UIMAD UR8, UR10, UR8, URZ ;  /* 0x000000080a0872a4 */ /* 0x004fc8000f8e02ff */
[----:B------:R-:W-:Y:S01]  /*00f0*/  IMAD R7, RZ, RZ, -UR7 ;  /* 0x80000007ff077e24 */ /* 0x000fe2000f8e02ff */
[----:B------:R-:W-:Y:S01]  /*0100*/  ISETP.NE.U32.AND P1, PT, RZ, UR7, PT ;  /* 0x00000007ff007c0c */ /* 0x000fe2000bf25070 */
[----:B------:R-:W-:Y:S01]  /*0110*/  UIADD3 UR9, UPT, UPT, URZ, -UR8, URZ ;  /* 0x80000008ff097290 */ /* 0x000fe2000fffe0ff */
[----:B------:R-:W0:Y:S01]  /*0120*/  I2F.U32.RP R0, UR7 ;  /* 0x0000000700007d06 */ /* 0x000e220008209000 */
[----:B------:R-:W-:-:S07]  /*0130*/  UISETP.NE.U32.AND UP2, UPT, UR8, URZ, UPT ;  /* 0x000000ff0800728c */ /* 0x000fce000bf45070 */
[----:B------:R-:W2:Y:S08]  /*0140*/  I2F.U32.RP R4, UR8 ;  /* 0x0000000800047d06 */ /* 0x000eb00008209000 */
[----:B0-----:R-:W0:Y:S08]  /*0150*/  MUFU.RCP R0, R0 ;  /* 0x0000000000007308 */ /* 0x001e300000001000 */
[----:B--2---:R-:W2:Y:S01]  /*0160*/  MUFU.RCP R4, R4 ;  /* 0x0000000400047308 */ /* 0x004ea20000001000 */
[----:B0-----:R-:W-:-:S07]  /*0170*/  VIADD R2, R0, 0xffffffe ;  /* 0x0ffffffe00027836 */ /* 0x001fce0000000000 */
[----:B------:R0:W3:Y:S01]  /*0180*/  F2I.FTZ.U32.TRUNC.NTZ R3, R2 ;  /* 0x0000000200037305 */ /* 0x0000e2000021f000 */
[----:B--2---:R-:W-:Y:S02]  /*0190*/  VIADD R6, R4, 0xffffffe ;  /* 0x0ffffffe04067836 */ /* 0x004fe40000000000 */
[----:B0-----:R-:W-:-:S05]  /*01a0*/  IMAD.MOV.U32 R2, RZ, RZ, RZ ;  /* 0x000000ffff027224 */ /* 0x001fca00078e00ff */
[----:B------:R-:W0:Y:S01]  /*01b0*/  F2I.FTZ.U32.TRUNC.NTZ R6, R6 ;  /* 0x0000000600067305 */ /* 0x000e22000021f000 */
[----:B---3--:R-:W-:-:S04]  /*01c0*/  IMAD R7, R7, R3, RZ ;  /* 0x0000000307077224 */ /* 0x008fc800078e02ff */
[----:B------:R-:W-:-:S06]  /*01d0*/  IMAD.HI.U32 R3, R3, R7, R2 ;  /* 0x0000000703037227 */ /* 0x000fcc00078e0002 */
[----:B------:R-:W-:Y:S01]  /*01e0*/  IMAD.HI.U32 R3, R3, UR6, RZ ;  /* 0x0000000603037c27 */ /* 0x000fe2000f8e00ff */
[----:B0-----:R-:W-:Y:S02]  /*01f0*/  R2UR UR5, R6 ;  /* 0x00000000060572ca */ /* 0x001fe400000e0000 */
[----:B------:R-:W1:Y:S02]  /*0200*/  S2R R6, SR_TID.X ;  /* 0x0000000000067919 */ /* 0x000e640000002100 */
[----:B------:R-:W-:Y:S01]  /*0210*/  R2UR UR11, R3 ;  /* 0x00000000030b72ca */ /* 0x000fe200000e0000 */
[----:B------:R-:W-:-:S08]  /*0220*/  IMAD.U32 R3, RZ, RZ, UR6 ;  /* 0x00000006ff037e24 */ /* 0x000fd0000f8e00ff */
[----:B------:R-:W-:-:S04]  /*0230*/  UIMAD UR9, UR9, UR5, URZ ;  /* 0x00000005090972a4 */ /* 0x000fc8000f8e02ff */
[----:B------:R-:W-:Y:S01]  /*0240*/  IMAD R0, RZ, RZ, -UR11 ;  /* 0x8000000bff007e24 */ /* 0x000fe2000f8e02ff */
[----:B------:R-:W-:Y:S01]  /*0250*/  UIMAD.WIDE.U32 UR4, UR5, UR9, UR4 ;  /* 0x00000009050472a5 */ /* 0x000fe2000f8e0004 */
[----:B------:R-:W-:Y:S02]  /*0260*/  IMAD.U32 R2, RZ, RZ, UR11 ;  /* 0x0000000bff027e24 */ /* 0x000fe4000f8e00ff */
[----:B------:R-:W-:Y:S01]  /*0270*/  IMAD R0, R0, UR7, R3 ;  /* 0x0000000700007c24 */ /* 0x000fe2000f8e0203 */
[----:B------:R-:W-:Y:S01]  /*0280*/  UIMAD.WIDE.U32 UR4, UR5, UR6, URZ ;  /* 0x00000006050472a5 */ /* 0x000fe2000f8e00ff */
[----:B------:R-:W4:Y:S01]  /*0290*/  S2R R3, SR_TID.Y ;  /* 0x0000000000037919 */ /* 0x000f220000002200 */
[----:B------:R-:W0:Y:S02]  /*02a0*/  S2UR UR9, SR_CgaCtaId ;  /* 0x00000000000979c3 */ /* 0x000e240000008800 */
[----:B------:R-:W-:Y:S01]  /*02b0*/  ISETP.GE.U32.AND P0, PT, R0, UR7, PT ;  /* 0x0000000700007c0c */ /* 0x000fe2000bf06070 */
[----:B------:R-:W-:-:S04]  /*02c0*/  UIADD3 UR4, UPT, UPT, -UR5, URZ, URZ ;  /* 0x000000ff05047290 */ /* 0x000fc8000fffe1ff */
[----:B------:R-:W-:Y:S01]  /*02d0*/  UIMAD UR6, UR8, UR4, UR6 ;  /* 0x00000004080672a4 */ /* 0x000fe2000f8e0206 */
[----:B-1----:R-:W-:-:S03]  /*02e0*/  IMAD R5, R5, UR13, R6 ;  /* 0x0000000d05057c24 */ /* 0x002fc6000f8e0206 */
[----:B------:R-:W-:-:S04]  /*02f0*/  UISETP.GE.U32.AND UP0, UPT, UR6, UR8, UPT ;  /* 0x000000080600728c */ /* 0x000fc8000bf06070 */
[----:B------:R-:W-:Y:S02]  /*0300*/  @P0 VIADD R2, R2, 0x1 ;  /* 0x0000000102020836 */ /* 0x000fe40000000000 */
[----:B------:R-:W-:-:S03]  /*0310*/  @P0 VIADD R0, R0, -UR7 ;  /* 0x8000000700000c36 */ /* 0x000fc60008000000 */
[----:B------:R-:W-:Y:S02]  /*0320*/  @P0 R2UR UR11, R2 ;  /* 0x00000000020b02ca */ /* 0x000fe400000e0000 */
[----:B------:R-:W-:Y:S01]  /*0330*/  ISETP.GE.U32.AND P0, PT, R0, UR7, PT ;  /* 0x0000000700007c0c */ /* 0x000fe2000bf06070 */
[----:B------:R-:W-:Y:S01]  /*0340*/  @UP0 UIADD3 UR6, UPT, UPT, -UR8, UR6, URZ ;  /* 0x0000000608060290 */ /* 0x000fe2000fffe1ff */
[----:B------:R-:W-:Y:S01]  /*0350*/  @!P1 LOP3.LUT R2, RZ, UR7, RZ, 0x33, !PT ;  /* 0x00000007ff029c12 */ /* 0x000fe2000f8e33ff */
[----:B------:R-:W-:Y:S02]  /*0360*/  @UP0 UIADD3 UR5, UPT, UPT, UR5, 0x1, URZ ;  /* 0x0000000105050890 */ /* 0x000fe4000fffe0ff */
[----:B------:R-:W-:Y:S02]  /*0370*/  UISETP.GE.U32.AND UP1, UPT, UR6, UR8, UPT ;  /* 0x000000080600728c */ /* 0x000fe4000bf26070 */
[----:B------:R-:W-:Y:S01]  /*0380*/  UIMAD UR6, UR14, UR10, URZ ;  /* 0x0000000a0e0672a4 */ /* 0x000fe2000f8e02ff */
[----:B------:R-:W-:Y:S01]  /*0390*/  UMOV UR7, 0x400 ;  /* 0x0000040000077882 */ /* 0x000fe20000000000 */
[----:B------:R-:W-:-:S02]  /*03a0*/  UIADD3 UR10, UPT, UPT, UR16, 0x2, URZ ;  /* 0x00000002100a7890 */ /* 0x000fc4000fffe0ff */
[----:B------:R-:W-:Y:S01]  /*03b0*/  MOV R0, UR11 ;  /* 0x0000000b00007c02 */ /* 0x000fe20008000f00 */
[----:B0-----:R-:W-:-:S04]  /*03c0*/  ULEA UR7, UR9, UR7, 0x18 ;  /* 0x0000000709077291 */ /* 0x001fc8000f8ec0ff */
[----:B------:R-:W-:Y:S01]  /*03d0*/  @P0 VIADD R0, R0, 0x1 ;  /* 0x0000000100000836 */ /* 0x000fe20000000000 */
[----:B------:R-:W-:Y:S02]  /*03e0*/  @UP1 UIADD3 UR5, UPT, UPT, UR5, 0x1, URZ ;  /* 0x0000000105051890 */ /* 0x000fe4000fffe0ff */
[----:B------:R-:W-:Y:S02]  /*03f0*/  @!UP2 ULOP3.LUT UR5, URZ, UR8, URZ, 0x33, !UPT ;  /* 0x00000008ff05a292 */ /* 0x000fe4000f8e33ff */
[----:B------:R-:W-:Y:S01]  /*0400*/  @P0 R2UR UR11, R0 ;  /* 0x00000000000b02ca */ /* 0x000fe200000e0000 */
[----:B----4-:R-:W-:Y:S01]  /*0410*/  IMAD R0, R8, UR15, R3 ;  /* 0x0000000f08007c24 */ /* 0x010fe2000f8e0203 */
[----:B------:R-:W-:Y:S01]  /*0420*/  @!P1 R2UR UR11, R2 ;  /* 0x00000000020b92ca */ /* 0x000fe200000e0000 */
[----:B------:R-:W-:Y:S01]  /*0430*/  UIADD3 UR12, UPT, UPT, UR5, 0x1, URZ ;  /* 0x00000001050c7890 */ /* 0x000fe2000fffe0ff */
[----:B------:R-:W-:Y:S01]  /*0440*/  IMAD R3, R3, UR14, R6 ;  /* 0x0000000e03037c24 */ /* 0x000fe2000f8e0206 */
[----:B------:R-:W0:Y:S01]  /*0450*/  LDCU.64 UR8, c[0x0][0x358] ;  /* 0x00006b00ff0877ac */ /* 0x000e220008000a00 */
[----:B------:R-:W-:-:S04]  /*0460*/  IMAD R0, R0, UR5, R0 ;  /* 0x0000000500007c24 */ /* 0x000fc8000f8e0200 */
[----:B------:R-:W-:-:S05]  /*0470*/  VIADD R2, R0, 0x1 ;  /* 0x0000000100027836 */ /* 0x000fca0000000000 */
[----:B------:R-:W-:Y:S02]  /*0480*/  UIMAD UR4, UR11, UR5, UR11 ;  /* 0x000000050b0472a4 */ /* 0x000fe4000f8e020b */
[----:B------:R-:W-:Y:S01]  /*0490*/  IMAD.U32 R4, RZ, RZ, UR11 ;  /* 0x0000000bff047e24 */ /* 0x000fe2000f8e00ff */
[----:B------:R-:W-:Y:S01]  /*04a0*/  ISETP.GE.AND P0, PT, R2, UR16, PT ;  /* 0x0000001002007c0c */ /* 0x000fe2000bf06270 */
[----:B------:R-:W-:Y:S01]  /*04b0*/  IMAD R5, R5, UR11, R5 ;  /* 0x0000000b05057c24 */ /* 0x000fe2000f8e0205 */
[----:B------:R-:W-:Y:S01]  /*04c0*/  UIADD3 UR4, UPT, UPT, UR12, UR4, URZ ;  /* 0x000000040c047290 */ /* 0x000fe2000fffe0ff */
[----:B------:R-:W-:-:S03]  /*04d0*/  VIADD R4, R4, 0x1 ;  /* 0x0000000104047836 */ /* 0x000fc60000000000 */
[----:B------:R-:W-:Y:S02]  /*04e0*/  UIMAD UR6, UR4, UR6, URZ ;  /* 0x00000006040672a4 */ /* 0x000fe4000f8e02ff */
[----:B------:R-:W-:Y:S02]  /*04f0*/  IMAD R3, R3, UR4, RZ ;  /* 0x0000000403037c24 */ /* 0x000fe4000f8e02ff */
[----:B------:R-:W-:Y:S02]  /*0500*/  ULEA UR4, UR6, UR7, 0x2 ;  /* 0x0000000706047291 */ /* 0x000fe4000f8e10ff */
[----:B------:R-:W-:Y:S01]  /*0510*/  IMAD R7, R4, 0x2, R3 ;  /* 0x0000000204077824 */ /* 0x000fe200078e0203 */
[----:B------:R-:W-:-:S03]  /*0520*/  LEA R11, R3, UR7, 0x2 ;  /* 0x00000007030b7c11 */ /* 0x000fc6000f8e10ff */
[C---:B------:R-:W-:Y:S01]  /*0530*/  IMAD.IADD R7, R4.reuse, 0x1, R7 ;  /* 0x0000000104077824 */ /* 0x040fe200078e0207 */
[----:B------:R-:W-:Y:S01]  /*0540*/  LEA R21, R3, UR4, 0x2 ;  /* 0x0000000403157c11 */ /* 0x000fe2000f8e10ff */
[----:B------:R-:W-:-:S03]  /*0550*/  IMAD R6, R4, 0x8, R11 ;  /* 0x0000000804067824 */ /* 0x000fc600078e020b */
[----:B------:R-:W-:Y:S01]  /*0560*/  LEA R7, R7, UR4, 0x2 ;  /* 0x0000000407077c11 */ /* 0x000fe2000f8e10ff */
[----:B0-----:R-:W-:Y:S06]  /*0570*/  @P0 BRA `(.L_x_1429) ;  /* 0x0000000c00c80947 */ /* 0x001fec0003800000 */
[----:B------:R-:W-:-:S05]  /*0580*/  VIADD R9, R5, 0x1 ;  /* 0x0000000105097836 */ /* 0x000fca0000000000 */
[----:B------:R-:W-:-:S13]  /*0590*/  ISETP.GE.AND P0, PT, R9, UR16, PT ;  /* 0x0000001009007c0c */ /* 0x000fda000bf06270 */
[----:B------:R-:W-:Y:S05]  /*05a0*/  @P0 BRA `(.L_x_1429) ;  /* 0x0000000c00bc0947 */ /* 0x000fea0003800000 */
[----:B------:R-:W0:Y:S01]  /*05b0*/  LDC.64 R12, c[0x0][0x380] ;  /* 0x0000e000ff0c7b82 */ /* 0x000e220000000a00 */
[C---:B------:R-:W-:Y:S01]  /*05c0*/  VIMNMX R8, PT, PT, R0.reuse, R9, !PT ;  /* 0x0000000900087248 */ /* 0x040fe20007fe0100 */
[C---:B------:R-:W-:Y:S01]  /*05d0*/  IMAD R16, R0.reuse, UR10, RZ ;  /* 0x0000000a00107c24 */ /* 0x040fe2000f8e02ff */
[----:B------:R-:W-:Y:S01]  /*05e0*/  ISETP.GE.AND P0, PT, R0, UR10, PT ;  /* 0x0000000a00007c0c */ /* 0x000fe2000bf06270 */
[----:B------:R-:W1:Y:S01]  /*05f0*/  LDCU.64 UR6, c[0x0][0x388] ;  /* 0x00007100ff0677ac */ /* 0x000e620008000a00 */
[----:B------:R-:W-:Y:S02]  /*0600*/  ISETP.GE.AND P1, PT, R8, UR10, PT ;  /* 0x0000000a08007c0c */ /* 0x000fe4000bf26270 */
[----:B------:R-:W-:Y:S01]  /*0610*/  IADD3 R24, P2, PT, R5, R16, RZ ;  /* 0x0000001005187210 */ /* 0x000fe20007f5e0ff */
[----:B------:R-:W2:Y:S01]  /*0620*/  LDC.64 R14, c[0x0][0x388] ;  /* 0x0000e200ff0e7b82 */ /* 0x000ea20000000a00 */
[----:B------:R-:W-:-:S07]  /*0630*/  SHF.R.S32.HI R8, RZ, 0x1f, R5 ;  /* 0x0000001fff087819 */ /* 0x000fce0000011405 */
[----:B------:R-:W3:Y:S01]  /*0640*/  LDC.64 R26, c[0x0][0x380] ;  /* 0x0000e000ff1a7b82 */ /* 0x000ee20000000a00 */
[----:B------:R-:W-:Y:S01]  /*0650*/  @!P0 IADD3 R17, PT, PT, R5, R16, RZ ;  /* 0x0000001005118210 */ /* 0x000fe20007ffe0ff */
[----:B------:R-:W-:-:S06]  /*0660*/  @!P1 IMAD.SHL.U32 R19, R24, 0x4, RZ ;  /* 0x0000000418139824 */ /* 0x000fcc00078e00ff */
[----:B------:R-:W4:Y:S01]  /*0670*/  LDC.64 R22, c[0x0][0x388] ;  /* 0x0000e200ff167b82 */ /* 0x000f220000000a00 */
[----:B------:R-:W-:Y:S02]  /*0680*/  LEA.HI.X.SX32 R25, R16, R8, 0x1, P2 ;  /* 0x0000000810197211 */ /* 0x000fe400010f0eff */
[C---:B0-----:R-:W-:Y:S02]  /*0690*/  @!P1 IADD3 R28, P2, PT, R19.reuse, R12, RZ ;  /* 0x0000000c131c9210 */ /* 0x041fe40007f5e0ff */
[----:B--2---:R-:W-:-:S03]  /*06a0*/  @!P1 IADD3 R14, P3, PT, R19, R14, RZ ;  /* 0x0000000e130e9210 */ /* 0x004fc60007f7e0ff */
[----:B------:R-:W0:Y:S01]  /*06b0*/  LDC.64 R18, c[0x0][0x388] ;  /* 0x0000e200ff127b82 */ /* 0x000e220000000a00 */
[----:B---3--:R-:W-:Y:S01]  /*06c0*/  @!P0 IMAD.WIDE R26, R17, 0x4, R26 ;  /* 0x00000004111a8825 */ /* 0x008fe200078e021a */
[----:B------:R-:W-:-:S03]  /*06d0*/  ISETP.GE.OR P4, PT, R5, UR16, P0 ;  /* 0x0000001005007c0c */ /* 0x000fc60008786670 */
[----:B----4-:R-:W-:Y:S01]  /*06e0*/  @!P0 IMAD.WIDE R22, R17, 0x4, R22 ;  /* 0x0000000411168825 */ /* 0x010fe200078e0216 */
[----:B------:R-:W-:Y:S02]  /*06f0*/  @!P1 SHF.L.U64.HI R12, R24, 0x2, R25 ;  /* 0x00000002180c9819 */ /* 0x000fe40000010219 */
[----:B------:R-:W2:Y:S01]  /*0700*/  LDC.64 R16, c[0x0][0x380] ;  /* 0x0000e000ff107b82 */ /* 0x000ea20000000a00 */
[----:B------:R3:W4:Y:S02]  /*0710*/  @!P0 LDG.E R10, desc[UR8][R26.64] ;  /* 0x000000081a0a8981 */ /* 0x000724000c1e1900 */
[C---:B------:R-:W-:Y:S02]  /*0720*/  @!P1 IMAD.X R15, R12.reuse, 0x1, R15, P3 ;  /* 0x000000010c0f9824 */ /* 0x040fe400018e060f */
[----:B------:R5:W4:Y:S01]  /*0730*/  @!P0 LDG.E R22, desc[UR8][R22.64] ;  /* 0x0000000816168981 */ /* 0x000b22000c1e1900 */
[----:B------:R-:W-:Y:S02]  /*0740*/  @!P1 IMAD.X R29, R12, 0x1, R13, P2 ;  /* 0x000000010c1d9824 */ /* 0x000fe400010e060d */
[----:B------:R-:W1:Y:S01]  /*0750*/  LDC.64 R12, c[0x0][0x380] ;  /* 0x0000e000ff0c7b82 */ /* 0x000e620000000a00 */
[----:B------:R2:W4:Y:S01]  /*0760*/  @!P1 LDG.E R20, desc[UR8][R14.64+0x4] ;  /* 0x000004080e149981 */ /* 0x000522000c1e1900 */
[----:B---3--:R-:W-:-:S03]  /*0770*/  @!P4 IMAD.SHL.U32 R27, R24, 0x4, RZ ;  /* 0x00000004181bc824 */ /* 0x008fc600078e00ff */
[----:B------:R-:W3:Y:S01]  /*0780*/  @!P1 LDG.E R29, desc[UR8][R28.64+0x4] ;  /* 0x000004081c1d9981 */ /* 0x000ee2000c1e1900 */
[----:B-----5:R-:W-:-:S05]  /*0790*/  VIADD R23, R5, 0x3 ;  /* 0x0000000305177836 */ /* 0x020fca0000000000 */
[----:B------:R-:W-:-:S04]  /*07a0*/  VIMNMX R26, PT, PT, R0, R23, !PT ;  /* 0x00000017001a7248 */ /* 0x000fc80007fe0100 */
[----:B------:R-:W-:Y:S02]  /*07b0*/  ISETP.GE.AND P3, PT, R26, UR10, PT ;  /* 0x0000000a1a007c0c */ /* 0x000fe4000bf66270 */
[C---:B0-----:R-:W-:Y:S02]  /*07c0*/  @!P4 IADD3 R26, P5, PT, R27.reuse, R18, RZ ;  /* 0x000000121b1ac210 */ /* 0x041fe40007fbe0ff */
[----:B--2---:R-:W-:Y:S02]  /*07d0*/  @!P4 IADD3 R16, P2, PT, R27, R16, RZ ;  /* 0x000000101b10c210 */ /* 0x004fe40007f5e0ff */
[----:B------:R-:W-:-:S05]  /*07e0*/  @!P4 SHF.L.U64.HI R18, R24, 0x2, R25 ;  /* 0x000000021812c819 */ /* 0x000fca0000010219 */
[C---:B------:R-:W-:Y:S02]  /*07f0*/  @!P4 IMAD.X R17, R18.reuse, 0x1, R17, P2 ;  /* 0x000000011211c824 */ /* 0x040fe400010e0611 */
[----:B------:R-:W-:-:S03]  /*0800*/  @!P4 IMAD.X R27, R18, 0x1, R19, P5 ;  /* 0x00000001121bc824 */ /* 0x000fc600028e0613 */
[----:B------:R0:W2:Y:S04]  /*0810*/  @!P4 LDG.E R19, desc[UR8][R16.64+0x8] ;  /* 0x000008081013c981 */ /* 0x0000a8000c1e1900 */
[----:B------:R5:W2:Y:S01]  /*0820*/  @!P4 LDG.E R14, desc[UR8][R26.64+0x8] ;  /* 0x000008081a0ec981 */ /* 0x000aa2000c1e1900 */
[C---:B------:R-:W-:Y:S01]  /*0830*/  @!P3 IMAD.SHL.U32 R15, R24.reuse, 0x4, RZ ;  /* 0x00000004180fb824 */ /* 0x040fe200078e00ff */
[----:B------:R-:W-:-:S04]  /*0840*/  @!P3 SHF.L.U64.HI R18, R24, 0x2, R25 ;  /* 0x000000021812b819 */ /* 0x000fc80000010219 */
[----:B-1----:R-:W-:Y:S01]  /*0850*/  @!P3 IADD3 R12, P2, PT, R15, R12, RZ ;  /* 0x0000000c0f0cb210 */ /* 0x002fe20007f5e0ff */
[----:B0-----:R-:W0:Y:S03]  /*0860*/  LDC.64 R16, c[0x0][0x388] ;  /* 0x0000e200ff107b82 */ /* 0x001e260000000a00 */
[----:B------:R-:W-:-:S05]  /*0870*/  @!P3 IADD3.X R13, PT, PT, R18, R13, RZ, P2, !PT ;  /* 0x0000000d120db210 */ /* 0x000fca00017fe4ff */
[----:B------:R1:W2:Y:S01]  /*0880*/  @!P3 LDG.E R28, desc[UR8][R12.64+0xc] ;  /* 0x00000c080c1cb981 */ /* 0x0002a2000c1e1900 */
[----:B------:R-:W-:Y:S01]  /*0890*/  VIMNMX R24, PT, PT, R5, R2, !PT ;  /* 0x0000000205187248 */ /* 0x000fe20007fe0100 */
[----:B-----5:R-:W5:Y:S03]  /*08a0*/  LDC.64 R26, c[0x0][0x380] ;  /* 0x0000e000ff1a7b82 */ /* 0x020f660000000a00 */
[----:B------:R-:W-:-:S05]  /*08b0*/  ISETP.GE.AND P2, PT, R24, UR10, PT ;  /* 0x0000000a18007c0c */ /* 0x000fca000bf46270 */
[----:B------:R-:W5:Y:S08]  /*08c0*/  LDC.64 R24, c[0x0][0x388] ;  /* 0x0000e200ff187b82 */ /* 0x000f700000000a00 */
[----:B-1----:R-:W1:Y:S01]  /*08d0*/  LDC.64 R12, c[0x0][0x380] ;  /* 0x0000e000ff0c7b82 */ /* 0x002e620000000a00 */
[----:B----4-:R4:W-:Y:S04]  /*08e0*/  @!P0 STS [R11], R10 ;  /* 0x0000000a0b008388 */ /* 0x0109e80000000800 */
[----:B------:R-:W-:Y:S01]  /*08f0*/  @!P0 STS [R21], R22 ;  /* 0x0000001615008388 */ /* 0x000fe20000000800 */
[----:B0-----:R-:W-:-:S03]  /*0900*/  @!P3 IADD3 R16, P0, PT, R15, R16, RZ ;  /* 0x000000100f10b210 */ /* 0x001fc60007f1e0ff */
[----:B---3--:R0:W-:Y:S04]  /*0910*/  @!P1 STS [R11+0x4], R29 ;  /* 0x0000041d0b009388 */ /* 0x0081e80000000800 */
[----:B------:R-:W-:Y:S01]  /*0920*/  @!P1 STS [R21+0x4], R20 ;  /* 0x0000041415009388 */ /* 0x000fe20000000800 */
[----:B----4-:R-:W-:Y:S01]  /*0930*/  VIMNMX R10, PT, PT, R2, R9, !PT ;  /* 0x00000009020a7248 */ /* 0x010fe20007fe0100 */
[----:B0-----:R-:W-:Y:S02]  /*0940*/  IMAD.U32 R29, RZ, RZ, UR10 ;  /* 0x0000000aff1d7e24 */ /* 0x001fe4000f8e00ff */
[----:B------:R-:W-:Y:S02]  /*0950*/  @!P3 IMAD.X R17, R18, 0x1, R17, P0 ;  /* 0x000000011211b824 */ /* 0x000fe400000e0611 */
[----:B------:R-:W-:Y:S01]  /*0960*/  @!P2 IMAD R18, R0, UR10, R5 ;  /* 0x0000000a0012ac24 */ /* 0x000fe2000f8e0205 */
[----:B--2---:R-:W-:Y:S04]  /*0970*/  @!P4 STS [R11+0x8], R19 ;  /* 0x000008130b00c388 */ /* 0x004fe80000000800 */
[----:B------:R0:W-:Y:S01]  /*0980*/  @!P4 STS [R21+0x8], R14 ;  /* 0x0000080e1500c388 */ /* 0x0001e20000000800 */
[----:B------:R-:W-:Y:S01]  /*0990*/  ISETP.GE.AND P4, PT, R10, UR10, PT ;  /* 0x0000000a0a007c0c */ /* 0x000fe2000bf86270 */
[----:B------:R-:W-:Y:S01]  /*09a0*/  IMAD R10, R0, R29, UR10 ;  /* 0x0000000a000a7e24 */ /* 0x000fe2000f8e021d */
[----:B0-----:R-:W0:Y:S04]  /*09b0*/  LDC.64 R14, c[0x0][0x388] ;  /* 0x0000e200ff0e7b82 */ /* 0x001e280000000a00 */
[----:B------:R-:W-:Y:S01]  /*09c0*/  IADD3 R20, P0, PT, R5, R10, RZ ;  /* 0x0000000a05147210 */ /* 0x000fe20007f1e0ff */
[----:B------:R-:W-:-:S02]  /*09d0*/  @!P2 VIADD R19, R18, UR10 ;  /* 0x0000000a1213ac36 */ /* 0x000fc40008000000 */
[----:B------:R2:W3:Y:S02]  /*09e0*/  @!P3 LDG.E R18, desc[UR8][R16.64+0xc] ;  /* 0x00000c081012b981 */ /* 0x0004e4000c1e1900 */
[----:B-----5:R-:W-:-:S04]  /*09f0*/  @!P2 IMAD.WIDE R26, R19, 0x4, R26 ;  /* 0x00000004131aa825 */ /* 0x020fc800078e021a */
[----:B------:R-:W-:Y:S01]  /*0a00*/  @!P4 IMAD.SHL.U32 R29, R20, 0x4, RZ ;  /* 0x00000004141dc824 */ /* 0x000fe200078e00ff */
[----:B------:R1:W-:Y:S01]  /*0a10*/  @!P3 STS [R11+0xc], R28 ;  /* 0x00000c1c0b00b388 */ /* 0x0003e20000000800 */
[----:B------:R-:W-:Y:S01]  /*0a20*/  @!P2 IMAD.WIDE R24, R19, 0x4, R24 ;  /* 0x000000041318a825 */ /* 0x000fe200078e0218 */
[----:B------:R-:W-:Y:S01]  /*0a30*/  LEA.HI.X.SX32 R19, R10, R8, 0x1, P0 ;  /* 0x000000080a137211 */ /* 0x000fe200000f0eff */
[----:B--2---:R-:W2:Y:S01]  /*0a40*/  LDC.64 R16, c[0x0][0x380] ;  /* 0x0000e000ff107b82 */ /* 0x004ea20000000a00 */
[----:B------:R0:W4:Y:S04]  /*0a50*/  @!P2 LDG.E R22, desc[UR8][R26.64] ;  /* 0x000000081a16a981 */ /* 0x000128000c1e1900 */
[----:B------:R-:W5:Y:S01]  /*0a60*/  @!P2 LDG.E R24, desc[UR8][R24.64] ;  /* 0x000000081818a981 */ /* 0x000f62000c1e1900 */
[----:B-1----:R-:W-:-:S02]  /*0a70*/  @!P4 IADD3 R28, P0, PT, R29, R12, RZ ;  /* 0x0000000c1d1cc210 */ /* 0x002fc40007f1e0ff */
[----:B------:R-:W-:Y:S02]  /*0a80*/  @!P4 SHF.L.U64.HI R12, R20, 0x2, R19 ;  /* 0x00000002140cc819 */ /* 0x000fe40000010213 */
[----:B0-----:R-:W-:-:S03]  /*0a90*/  @!P4 IADD3 R26, P1, PT, R29, R14, RZ ;  /* 0x0000000e1d1ac210 */ /* 0x001fc60007f3e0ff */
[C---:B------:R-:W-:Y:S02]  /*0aa0*/  @!P4 IMAD.X R29, R12.reuse, 0x1, R13, P0 ;  /* 0x000000010c1dc824 */ /* 0x040fe400000e060d */
[----:B------:R-:W-:Y:S01]  /*0ab0*/  @!P4 IMAD.X R27, R12, 0x1, R15, P1 ;  /* 0x000000010c1bc824 */ /* 0x000fe200008e060f */
[----:B------:R-:W-:Y:S01]  /*0ac0*/  ISETP.GE.AND P1, PT, R2, UR10, PT ;  /* 0x0000000a02007c0c */ /* 0x000fe2000bf26270 */
[----:B------:R-:W0:Y:S01]  /*0ad0*/  LDC.64 R12, c[0x0][0x388] ;  /* 0x0000e200ff0c7b82 */ /* 0x000e220000000a00 */
[----:B------:R0:W5:Y:S02]  /*0ae0*/  @!P4 LDG.E R25, desc[UR8][R28.64+0x4] ;  /* 0x000004081c19c981 */ /* 0x000164000c1e1900 */
[----:B------:R-:W-:Y:S02]  /*0af0*/  ISETP.GE.OR P1, PT, R5, UR16, P1 ;  /* 0x0000001005007c0c */ /* 0x000fe40008f26670 */
[----:B------:R-:W5:Y:S11]  /*0b00*/  @!P4 LDG.E R26, desc[UR8][R26.64+0x4] ;  /* 0x000004081a1ac981 */ /* 0x000f76000c1e1900 */
[C---:B------:R-:W-:Y:S01]  /*0b10*/  @!P1 IMAD.SHL.U32 R15, R20.reuse, 0x4, RZ ;  /* 0x00000004140f9824 */ /* 0x040fe200078e00ff */
[----:B------:R-:W-:-:S04]  /*0b20*/  @!P1 SHF.L.U64.HI R14, R20, 0x2, R19 ;  /* 0x00000002140e9819 */ /* 0x000fc80000010213 */
[C---:B--2---:R-:W-:Y:S02]  /*0b30*/  @!P1 IADD3 R16, P0, PT, R15.reuse, R16, RZ ;  /* 0x000000100f109210 */ /* 0x044fe40007f1e0ff */
[----:B0-----:R-:W-:-:S03]  /*0b40*/  @!P1 IADD3 R28, P5, PT, R15, R12, RZ ;  /* 0x0000000c0f1c9210 */ /* 0x001fc60007fbe0ff */
[C---:B------:R-:W-:Y:S01]  /*0b50*/  @!P1 IMAD.X R17, R14.reuse, 0x1, R17, P0 ;  /* 0x000000010e119824 */ /* 0x040fe200000e0611 */
[----:B------:R-:W-:Y:S02]  /*0b60*/  @!P1 IADD3.X R29, PT, PT, R14, R13, RZ, P5, !PT ;  /* 0x0000000d0e1d9210 */ /* 0x000fe40002ffe4ff */
[----:B------:R-:W-:Y:S01]  /*0b70*/  VIMNMX R14, PT, PT, R2, R23, !PT ;  /* 0x00000017020e7248 */ /* 0x000fe20007fe0100 */
[----:B------:R-:W0:Y:S02]  /*0b80*/  LDC.64 R12, c[0x0][0x380] ;  /* 0x0000e000ff0c7b82 */ /* 0x000e240000000a00 */
[----:B------:R-:W2:Y:S01]  /*0b90*/  @!P1 LDG.E R17, desc[UR8][R16.64+0x8] ;  /* 0x0000080810119981 */ /* 0x000ea2000c1e1900 */
[----:B------:R-:W-:-:S05]  /*0ba0*/  ISETP.GE.AND P5, PT, R14, UR10, PT ;  /* 0x0000000a0e007c0c */ /* 0x000fca000bfa6270 */
[----:B------:R-:W1:Y:S01]  /*0bb0*/  LDC.64 R14, c[0x0][0x388] ;  /* 0x0000e200ff0e7b82 */ /* 0x000e620000000a00 */
[----:B------:R0:W2:Y:S07]  /*0bc0*/  @!P1 LDG.E R16, desc[UR8][R28.64+0x8] ;  /* 0x000008081c109981 */ /* 0x0000ae000c1e1900 */
[C---:B0-----:R-:W-:Y:S01]  /*0bd0*/  @!P5 SHF.L.U64.HI R28, R20.reuse, 0x2, R19 ;  /* 0x00000002141cd819 */ /* 0x041fe20000010213 */
[----:B------:R-:W-:-:S05]  /*0be0*/  @!P5 IMAD.SHL.U32 R19, R20, 0x4, RZ ;  /* 0x000000041413d824 */ /* 0x000fca00078e00ff */
[----:B------:R-:W-:-:S05]  /*0bf0*/  @!P5 IADD3 R12, P0, PT, R19, R12, RZ ;  /* 0x0000000c130cd210 */ /* 0x000fca0007f1e0ff */
[----:B------:R-:W-:Y:S01]  /*0c00*/  @!P5 IMAD.X R13, R28, 0x1, R13, P0 ;  /* 0x000000011c0dd824 */ /* 0x000fe200000e060d */
[----:B-1----:R-:W-:Y:S02]  /*0c10*/  @!P5 IADD3 R14, P6, PT, R19, R14, RZ ;  /* 0x0000000e130ed210 */ /* 0x002fe40007fde0ff */
[----:B------:R-:W-:Y:S02]  /*0c20*/  ISETP.GE.AND P0, PT, R0, UR16, PT ;  /* 0x0000001000007c0c */ /* 0x000fe4000bf06270 */
[----:B------:R0:W2:Y:S01]  /*0c30*/  @!P5 LDG.E R27, desc[UR8][R12.64+0xc] ;  /* 0x00000c080c1bd981 */ /* 0x0000a2000c1e1900 */
[----:B------:R-:W-:Y:S01]  /*0c40*/  @!P5 IMAD.X R15, R28, 0x1, R15, P6 ;  /* 0x000000011c0fd824 */ /* 0x000fe200030e060f */
[----:B------:R-:W-:Y:S01]  /*0c50*/  ISETP.GE.OR P6, PT, R5, UR10, P0 ;  /* 0x0000000a05007c0c */ /* 0x000fe200087c6670 */
[----:B------:R-:W-:-:S03]  /*0c60*/  IMAD.U32 R20, RZ, RZ, UR10 ;  /* 0x0000000aff147e24 */ /* 0x000fc6000f8e00ff */
[----:B------:R-:W2:Y:S01]  /*0c70*/  @!P5 LDG.E R28, desc[UR8][R14.64+0xc] ;  /* 0x00000c080e1cd981 */ /* 0x000ea2000c1e1900 */
[----:B0-----:R-:W0:Y:S08]  /*0c80*/  LDC.64 R12, c[0x0][0x380] ;  /* 0x0000e000ff0c7b82 */ /* 0x001e300000000a00 */
[----:B------:R-:W-:-:S05]  /*0c90*/  @!P6 IMAD R29, R0, UR10, R5 ;  /* 0x0000000a001dec24 */ /* 0x000fca000f8e0205 */
[----:B------:R-:W-:-:S05]  /*0ca0*/  @!P6 IADD3 R29, PT, PT, R20, UR10, R29 ;  /* 0x0000000a141dec10 */ /* 0x000fca000fffe01d */
[----:B0-----:R-:W-:-:S05]  /*0cb0*/  @!P6 IMAD.WIDE R12, R29, 0x4, R12 ;  /* 0x000000041d0ce825 */ /* 0x001fca00078e020c */
[----:B------:R0:W2:Y:S02]  /*0cc0*/  @!P6 LDG.E R19, desc[UR8][R12.64] ;  /* 0x000000080c13e981 */ /* 0x0000a4000c1e1900 */
[----:B0-----:R-:W0:Y:S02]  /*0cd0*/  LDC.64 R12, c[0x0][0x388] ;  /* 0x0000e200ff0c7b82 */ /* 0x001e240000000a00 */
[----:B0-----:R-:W-:-:S05]  /*0ce0*/  @!P6 IMAD.WIDE R14, R29, 0x4, R12 ;  /* 0x000000041d0ee825 */ /* 0x001fca00078e020c */
[----:B------:R0:W2:Y:S01]  /*0cf0*/  @!P6 LDG.E R20, desc[UR8][R14.64] ;  /* 0x000000080e14e981 */ /* 0x0000a2000c1e1900 */
[----:B------:R-:W-:Y:S01]  /*0d00*/  IMAD.U32 R29, RZ, RZ, UR11 ;  /* 0x0000000bff1d7e24 */ /* 0x000fe2000f8e00ff */
[----:B------:R-:W-:Y:S01]  /*0d10*/  MOV R13, UR11 ;  /* 0x0000000b000d7c02 */ /* 0x000fe20008000f00 */
[----:B------:R-:W-:Y:S02]  /*0d20*/  IMAD.U32 R12, RZ, RZ, UR11 ;  /* 0x0000000bff0c7e24 */ /* 0x000fe4000f8e00ff */
[----:B------:R-:W-:Y:S02]  /*0d30*/  @!P2 IMAD R29, R29, 0x4, R11 ;  /* 0x000000041d1da824 */ /* 0x000fe400078e020b */
[----:B------:R-:W-:Y:S02]  /*0d40*/  @!P4 IMAD R13, R13, 0x4, R21 ;  /* 0x000000040d0dc824 */ /* 0x000fe400078e0215 */
[----:B0-----:R-:W-:-:S04]  /*0d50*/  IMAD.U32 R14, RZ, RZ, UR11 ;  /* 0x0000000bff0e7e24 */ /* 0x001fc8000f8e00ff */
[----:B------:R-:W-:Y:S01]  /*0d60*/  @!P1 IMAD R14, R14, 0x4, R11 ;  /* 0x000000040e0e9824 */ /* 0x000fe200078e020b */
[----:B---3--:R-:W-:Y:S04]  /*0d70*/  @!P3 STS [R21+0xc], R18 ;  /* 0x00000c121500b388 */ /* 0x008fe80000000800 */
[----:B----4-:R0:W-:Y:S02]  /*0d80*/  @!P2 STS [R29+0x4], R22 ;  /* 0x000004161d00a388 */ /* 0x0101e40000000800 */
[C---:B0-----:R-:W-:Y:S02]  /*0d90*/  @!P2 IMAD R29, R12.reuse, 0x4, R21 ;  /* 0x000000040c1da824 */ /* 0x041fe400078e0215 */
[----:B------:R-:W-:-:S03]  /*0da0*/  @!P4 IMAD R12, R12, 0x4, R11 ;  /* 0x000000040c0cc824 */ /* 0x000fc600078e020b */
[----:B-----5:R-:W-:Y:S04]  /*0db0*/  @!P2 STS [R29+0x4], R24 ;  /* 0x000004181d00a388 */ /* 0x020fe80000000800 */
[----:B------:R-:W-:Y:S04]  /*0dc0*/  @!P4 STS [R12+0x8], R25 ;  /* 0x000008190c00c388 */ /* 0x000fe80000000800 */
[----:B------:R0:W-:Y:S01]  /*0dd0*/  @!P4 STS [R13+0x8], R26 ;  /* 0x0000081a0d00c388 */ /* 0x0001e20000000800 */
[----:B------:R-:W-:Y:S02]  /*0de0*/  IMAD.U32 R18, RZ, RZ, UR11 ;  /* 0x0000000bff127e24 */ /* 0x000fe4000f8e00ff */
[----:B------:R-:W-:Y:S01]  /*0df0*/  IMAD.U32 R22, RZ, RZ, UR11 ;  /* 0x0000000bff167e24 */ /* 0x000fe2000f8e00ff */
[----:B------:R-:W-:Y:S01]  /*0e00*/  ISETP.GE.OR P2, PT, R9, UR10, P0 ;  /* 0x0000000a09007c0c */ /* 0x000fe20008746670 */
[----:B0-----:R-:W0:Y:S01]  /*0e10*/  LDC.64 R12, c[0x0][0x380] ;  /* 0x0000e000ff0c7b82 */ /* 0x001e220000000a00 */
[----:B------:R-:W-:Y:S01]  /*0e20*/  @!P1 IMAD R29, R18, 0x4, R21 ;  /* 0x00000004121d9824 */ /* 0x000fe200078e0215 */
[----:B------:R-:W-:Y:S01]  /*0e30*/  VIMNMX R24, PT, PT, R5, R0, !PT ;  /* 0x0000000005187248 */ /* 0x000fe20007fe0100 */
[----:B------:R-:W-:Y:S01]  /*0e40*/  @!P5 IMAD R11, R22, 0x4, R11 ;  /* 0x00000004160bd824 */ /* 0x000fe200078e020b */
[----:B------:R-:W-:Y:S01]  /*0e50*/  IADD3 R18, PT, PT, R0, 0x3, RZ ;  /* 0x0000000300127810 */ /* 0x000fe20007ffe0ff */
[----:B------:R-:W-:-:S02]  /*0e60*/  VIADD R22, R10, UR10 ;  /* 0x0000000a0a167c36 */ /* 0x000fc40008000000 */
[----:B------:R-:W-:Y:S01]  /*0e70*/  IMAD.U32 R25, RZ, RZ, UR11 ;  /* 0x0000000bff197e24 */ /* 0x000fe2000f8e00ff */
[----:B--2---:R1:W-:Y:S01]  /*0e80*/  @!P1 STS [R14+0xc], R17 ;  /* 0x00000c110e009388 */ /* 0x0043e20000000800 */
[----:B------:R-:W-:Y:S01]  /*0e90*/  ISETP.GE.AND P3, PT, R24, UR16, PT ;  /* 0x0000001018007c0c */ /* 0x000fe2000bf66270 */
[----:B-1----:R-:W1:Y:S02]  /*0ea0*/  LDC.64 R14, c[0x0][0x388] ;  /* 0x0000e200ff0e7b82 */ /* 0x002e640000000a00 */
[----:B------:R2:W-:Y:S01]  /*0eb0*/  @!P1 STS [R29+0xc], R16 ;  /* 0x00000c101d009388 */ /* 0x0005e20000000800 */
[----:B------:R-:W-:Y:S01]  /*0ec0*/  VIMNMX R9, PT, PT, R9, R18, !PT ;  /* 0x0000001209097248 */ /* 0x000fe20007fe0100 */
[----:B------:R-:W-:Y:S01]  /*0ed0*/  @!P5 IMAD R10, R25, 0x4, R21 ;  /* 0x00000004190ad824 */ /* 0x000fe200078e0215 */
[----:B------:R-:W-:Y:S02]  /*0ee0*/  IADD3 R24, P1, PT, R5, R22, RZ ;  /* 0x0000001605187210 */ /* 0x000fe40007f3e0ff */
[----:B------:R-:W-:-:S02]  /*0ef0*/  ISETP.GE.AND P4, PT, R9, UR10, PT ;  /* 0x0000000a09007c0c */ /* 0x000fc4000bf86270 */
[----:B------:R-:W-:Y:S01]  /*0f00*/  LEA.HI.X.SX32 R9, R22, R8, 0x1, P1 ;  /* 0x0000000816097211 */ /* 0x000fe200008f0eff */
[C---:B------:R-:W-:Y:S01]  /*0f10*/  @!P2 IMAD.SHL.U32 R25, R24.reuse, 0x4, RZ ;  /* 0x000000041819a824 */ /* 0x040fe200078e00ff */
[----:B--2---:R-:W2:Y:S02]  /*0f20*/  LDC.64 R16, c[0x0][0x388] ;  /* 0x0000e200ff107b82 */ /* 0x004ea40000000a00 */
[----:B------:R-:W-:Y:S02]  /*0f30*/  @!P2 SHF.L.U64.HI R29, R24, 0x2, R9 ;  /* 0x00000002181da819 */ /* 0x000fe40000010209 */
[C---:B0-----:R-:W-:Y:S01]  /*0f40*/  @!P2 IADD3 R24, P1, PT, R25.reuse, R12, RZ ;  /* 0x0000000c1918a210 */ /* 0x041fe20007f3e0ff */
[----:B------:R-:W-:Y:S04]  /*0f50*/  @!P5 STS [R11+0x10], R27 ;  /* 0x0000101b0b00d388 */ /* 0x000fe80000000800 */
[----:B------:R0:W-:Y:S01]  /*0f60*/  @!P5 STS [R10+0x10], R28 ;  /* 0x0000101c0a00d388 */ /* 0x0001e20000000800 */
[----:B-1----:R-:W-:Y:S01]  /*0f70*/  @!P2 IADD3 R26, P5, PT, R25, R14, RZ ;  /* 0x0000000e191aa210 */ /* 0x002fe20007fbe0ff */
[----:B------:R-:W-:-:S02]  /*0f80*/  @!P2 IMAD.X R25, R29, 0x1, R13, P1 ;  /* 0x000000011d19a824 */ /* 0x000fc400008e060d */
[----:B------:R-:W1:Y:S08]  /*0f90*/  LDC.64 R12, c[0x0][0x380] ;  /* 0x0000e000ff0c7b82 */ /* 0x000e700000000a00 */
[----:B0-----:R-:W0:Y:S01]  /*0fa0*/  LDC.64 R10, c[0x0][0x380] ;  /* 0x0000e000ff0a7b82 */ /* 0x001e220000000a00 */
[----:B------:R-:W-:Y:S01]  /*0fb0*/  @!P2 IMAD.X R27, R29, 0x1, R15, P5 ;  /* 0x000000011d1ba824 */ /* 0x000fe200028e060f */
[----:B------:R-:W-:Y:S01]  /*0fc0*/  ISETP.GE.OR P0, PT, R23, UR10, P0 ;  /* 0x0000000a17007c0c */ /* 0x000fe20008706670 */
[----:B------:R-:W-:-:S02]  /*0fd0*/  IMAD.IADD R28, R5, 0x1, R22 ;  /* 0x00000001051c7824 */ /* 0x000fc400078e0216 */
[----:B------:R-:W-:Y:S01]  /*0fe0*/  IMAD R21, R4, 0x8, R21 ;  /* 0x0000000804157824 */ /* 0x000fe200078e0215 */
[----:B------:R-:W-:Y:S01]  /*0ff0*/  ISETP.GE.AND P1, PT, R18, UR10, PT ;  /* 0x0000000a12007c0c */ /* 0x000fe2000bf26270 */
[----:B------:R-:W3:Y:S01]  /*1000*/  @!P2 LDG.E R25, desc[UR8][R24.64+0x4] ;  /* 0x000004081819a981 */ /* 0x000ee2000c1e1900 */
[----:B------:R-:W4:Y:S01]  /*1010*/  LDC.64 R14, c[0x0][0x388] ;  /* 0x0000e200ff0e7b82 */ /* 0x000f220000000a00 */
[----:B------:R-:W-:Y:S02]  /*1020*/  @!P3 SHF.L.U32 R29, R28, 0x2, RZ ;  /* 0x000000021c1db819 */ /* 0x000fe400000006ff */
[----:B------:R-:W-:Y:S02]  /*1030*/  ISETP.GE.OR P1, PT, R5, UR16, P1 ;  /* 0x0000001005007c0c */ /* 0x000fe40008f26670 */
[----:B--2---:R-:W-:Y:S01]  /*1040*/  @!P3 IADD3 R16, P5, PT, R29, R16, RZ ;  /* 0x000000101d10b210 */ /* 0x004fe20007fbe0ff */
[----:B------:R2:W-:Y:S01]  /*1050*/  @!P6 STS [R6], R19 ;  /* 0x000000130600e388 */ /* 0x0005e20000000800 */
[----:B------:R-:W-:-:S03]  /*1060*/  VIMNMX R23, PT, PT, R23, R18, !PT ;  /* 0x0000001217177248 */ /* 0x000fc60007fe0100 */
[----:B------:R1:W5:Y:S01]  /*1070*/  @!P2 LDG.E R24, desc[UR8][R26.64+0x4] ;  /* 0x000004081a18a981 */ /* 0x000362000c1e1900 */
[----:B--2---:R-:W-:-:S05]  /*1080*/  @!P3 SHF.L.U64.HI R19, R28, 0x2, R9 ;  /* 0x000000021c13b819 */ /* 0x004fca0000010209 */
[----:B------:R-:W-:Y:S02]  /*1090*/  @!P3 IMAD.X R17, R19, 0x1, R17, P5 ;  /* 0x000000011311b824 */ /* 0x000fe400028e0611 */
[----:B------:R-:W-:Y:S01]  /*10a0*/  VIADD R22, R22, UR10 ;  /* 0x0000000a16167c36 */ /* 0x000fe20008000000 */
[----:B------:R2:W-:Y:S01]  /*10b0*/  @!P6 STS [R21], R20 ;  /* 0x000000141500e388 */ /* 0x0005e20000000800 */
[----:B0-----:R-:W-:Y:S02]  /*10c0*/  @!P3 IADD3 R10, P6, PT, R29, R10, RZ ;  /* 0x0000000a1d0ab210 */ /* 0x001fe40007fde0ff */
[----:B------:R-:W-:Y:S01]  /*10d0*/  VIMNMX R18, PT, PT, R5, R18, !PT ;  /* 0x0000001205127248 */ /* 0x000fe20007fe0100 */
[----:B------:R-:W5:Y:S02]  /*10e0*/  @!P3 LDG.E R16, desc[UR8][R16.64+0x8] ;  /* 0x000008081010b981 */ /* 0x000f64000c1e1900 */
[----:B------:R-:W-:Y:S01]  /*10f0*/  @!P3 IMAD.X R11, R19, 0x1, R11, P6 ;  /* 0x00000001130bb824 */ /* 0x000fe200030e060b */
[C---:B--2---:R-:W-:Y:S01]  /*1100*/  @!P0 SHF.L.U64.HI R20, R28.reuse, 0x2, R9 ;  /* 0x000000021c148819 */ /* 0x044fe20000010209 */
[----:B------:R-:W-:-:S03]  /*1110*/  @!P0 IMAD.SHL.U32 R9, R28, 0x4, RZ ;  /* 0x000000041c098824 */ /* 0x000fc600078e00ff */
[----:B------:R0:W2:Y:S02]  /*1120*/  @!P3 LDG.E R19, desc[UR8][R10.64+0x8] ;  /* 0x000008080a13b981 */ /* 0x0000a4000c1e1900 */
[----:B-1----:R-:W-:Y:S02]  /*1130*/  @!P0 IADD3 R26, P5, PT, R9, R12, RZ ;  /* 0x0000000c091a8210 */ /* 0x002fe40007fbe0ff */
[----:B------:R-:W-:Y:S01]  /*1140*/  ISETP.GE.AND P6, PT, R23, UR10, PT ;  /* 0x0000000a17007c0c */ /* 0x000fe2000bfc6270 */
[----:B0-----:R-:W0:Y:S02]  /*1150*/  @!P4 LDC.64 R10, c[0x0][0x380] ;  /* 0x0000e000ff0acb82 */ /* 0x001e240000000a00 */
[----:B------:R-:W-:Y:S01]  /*1160*/  @!P0 IMAD.X R27, R20, 0x1, R13, P5 ;  /* 0x00000001141b8824 */ /* 0x000fe200028e060d */
[----:B----4-:R-:W-:-:S05]  /*1170*/  @!P0 IADD3 R14, P5, PT, R9, R14, RZ ;  /* 0x0000000e090e8210 */ /* 0x010fca0007fbe0ff */
[----:B------:R-:W1:Y:S01]  /*1180*/  @!P1 LDC.64 R12, c[0x0][0x380] ;  /* 0x0000e000ff0c9b82 */ /* 0x000e620000000a00 */
[----:B------:R-:W-:Y:S01]  /*1190*/  @!P0 IMAD.X R15, R20, 0x1, R15, P5 ;  /* 0x00000001140f8824 */ /* 0x000fe200028e060f */
[----:B------:R-:W-:Y:S01]  /*11a0*/  IADD3 R23, P5, PT, R5, R22, RZ ;  /* 0x0000001605177210 */ /* 0x000fe20007fbe0ff */
[----:B------:R-:W4:Y:S03]  /*11b0*/  @!P0 LDG.E R27, desc[UR8][R26.64+0xc] ;  /* 0x00000c081a1b8981 */ /* 0x000f26000c1e1900 */
[----:B------:R-:W-:Y:S01]  /*11c0*/  LEA.HI.X.SX32 R20, R22, R8, 0x1, P5 ;  /* 0x0000000816147211 */ /* 0x000fe200028f0eff */
[----:B------:R-:W4:Y:S01]  /*11d0*/  @!P0 LDG.E R14, desc[UR8][R14.64+0xc] ;  /* 0x00000c080e0e8981 */ /* 0x000f22000c1e1900 */
[----:B------:R-:W1:Y:S02]  /*11e0*/  @!P6 LDC.64 R8, c[0x0][0x380] ;  /* 0x0000e000ff08eb82 */ /* 0x000e640000000a00 */
[C---:B------:R-:W-:Y:S01]  /*11f0*/  SHF.L.U64.HI R20, R23.reuse, 0x2, R20 ;  /* 0x0000000217147819 */ /* 0x040fe20000010214 */
[----:B------:R-:W-:-:S05]  /*1200*/  IMAD.SHL.U32 R23, R23, 0x4, RZ ;  /* 0x0000000417177824 */ /* 0x000fca00078e00ff */
[----:B0-----:R-:W-:-:S05]  /*1210*/  @!P4 IADD3 R10, P5, PT, R23, R10, RZ ;  /* 0x0000000a170ac210 */ /* 0x001fca0007fbe0ff */
[----:B------:R-:W-:Y:S01]  /*1220*/  @!P4 IMAD.X R11, R20, 0x1, R11, P5 ;  /* 0x00000001140bc824 */ /* 0x000fe200028e060b */
[----:B-1----:R-:W-:-:S04]  /*1230*/  @!P1 IADD3 R12, P5, PT, R23, R12, RZ ;  /* 0x0000000c170c9210 */ /* 0x002fc80007fbe0ff */
[----:B------:R-:W4:Y:S01]  /*1240*/  @!P4 LDG.E R10, desc[UR8][R10.64+0x4] ;  /* 0x000004080a0ac981 */ /* 0x000f22000c1e1900 */
[----:B------:R-:W-:Y:S02]  /*1250*/  @!P1 IADD3.X R13, PT, PT, R20, R13, RZ, P5, !PT ;  /* 0x0000000d140d9210 */ /* 0x000fe40002ffe4ff */
[----:B------:R-:W-:-:S03]  /*1260*/  IADD3 R28, P5, PT, R23, UR6, RZ ;  /* 0x00000006171c7c10 */ /* 0x000fc6000ffbe0ff */
[----:B------:R-:W4:Y:S01]  /*1270*/  @!P1 LDG.E R12, desc[UR8][R12.64+0x8] ;  /* 0x000008080c0c9981 */ /* 0x000f22000c1e1900 */
[----:B------:R-:W-:Y:S02]  /*1280*/  IADD3.X R29, PT, PT, R20, UR7, RZ, P5, !PT ;  /* 0x00000007141d7c10 */ /* 0x000fe4000affe4ff */
[----:B------:R-:W-:-:S03]  /*1290*/  @!P6 IADD3 R8, P5, PT, R23, R8, RZ ;  /* 0x000000081708e210 */ /* 0x000fc60007fbe0ff */
[----:B------:R-:W4:Y:S02]  /*12a0*/  @!P4 LDG.E R26, desc[UR8][R28.64+0x4] ;  /* 0x000004081c1ac981 */ /* 0x000f24000c1e1900 */
[----:B------:R-:W-:Y:S01]  /*12b0*/  @!P6 IMAD.X R9, R20, 0x1, R9, P5 ;  /* 0x000000011409e824 */ /* 0x000fe200028e0609 */
[----:B------:R-:W-:Y:S01]  /*12c0*/  ISETP.GE.AND P5, PT, R18, UR10, PT ;  /* 0x0000000a12007c0c */ /* 0x000fe2000bfa6270 */
[----:B------:R-:W-:Y:S01]  /*12d0*/  IMAD.U32 R23, RZ, RZ, UR10 ;  /* 0x0000000aff177e24 */ /* 0x000fe2000f8e00ff */
[----:B------:R-:W4:Y:S04]  /*12e0*/  @!P1 LDG.E R15, desc[UR8][R28.64+0x8] ;  /* 0x000008081c0f9981 */ /* 0x000f28000c1e1900 */
[----:B------:R-:W4:Y:S07]  /*12f0*/  @!P6 LDG.E R8, desc[UR8][R8.64+0xc] ;  /* 0x00000c080808e981 */ /* 0x000f2e000c1e1900 */
[----:B------:R-:W-:-:S05]  /*1300*/  @!P5 IMAD R18, R0, UR10, R5 ;  /* 0x0000000a0012dc24 */ /* 0x000fca000f8e0205 */
[----:B------:R-:W-:Y:S02]  /*1310*/  @!P5 IADD3 R17, PT, PT, R23, UR10, R18 ;  /* 0x0000000a1711dc10 */ /* 0x000fe4000fffe012 */
[----:B------:R-:W0:Y:S03]  /*1320*/  LDC.64 R22, c[0x0][0x380] ;  /* 0x0000e000ff167b82 */ /* 0x000e260000000a00 */
[----:B------:R-:W-:-:S04]  /*1330*/  @!P5 VIADD R17, R17, UR10 ;  /* 0x0000000a1111dc36 */ /* 0x000fc80008000000 */
[----:B0-----:R-:W-:-:S05]  /*1340*/  @!P5 IMAD.WIDE R22, R17, 0x4, R22 ;  /* 0x000000041116d825 */ /* 0x001fca00078e0216 */
[----:B------:R0:W4:Y:S02]  /*1350*/  @!P5 LDG.E R18, desc[UR8][R22.64] ;  /* 0x000000081612d981 */ /* 0x000124000c1e1900 */
[----:B0-----:R-:W0:Y:S02]  /*1360*/  LDC.64 R22, c[0x0][0x388] ;  /* 0x0000e200ff167b82 */ /* 0x001e240000000a00 */
[----:B0-----:R-:W-:Y:S02]  /*1370*/  @!P5 IMAD.WIDE R22, R17, 0x4, R22 ;  /* 0x000000041116d825 */ /* 0x001fe400078e0216 */
[----:B------:R-:W4:Y:S04]  /*1380*/  @!P6 LDG.E R17, desc[UR8][R28.64+0xc] ;  /* 0x00000c081c11e981 */ /* 0x000f28000c1e1900 */
[----:B------:R-:W4:Y:S01]  /*1390*/  @!P5 LDG.E R20, desc[UR8][R22.64] ;  /* 0x000000081614d981 */ /* 0x000f22000c1e1900 */
[----:B------:R-:W-:-:S04]  /*13a0*/  IMAD.U32 R9, RZ, RZ, UR11 ;  /* 0x0000000bff097e24 */ /* 0x000fc8000f8e00ff */
[----:B------:R-:W-:Y:S01]  /*13b0*/  IMAD R9, R9, 0x4, R6 ;  /* 0x0000000409097824 */ /* 0x000fe200078e0206 */
[----:B---3--:R0:W-:Y:S04]  /*13c0*/  @!P2 STS [R6+0x4], R25 ;  /* 0x000004190600a388 */ /* 0x0081e80000000800 */
[----:B-----5:R0:W-:Y:S04]  /*13d0*/  @!P2 STS [R21+0x4], R24 ;  /* 0x000004181500a388 */ /* 0x0201e80000000800 */
[----:B--2---:R0:W-:Y:S04]  /*13e0*/  @!P3 STS [R6+0x8], R19 ;  /* 0x000008130600b388 */ /* 0x0041e80000000800 */
[----:B------:R0:W-:Y:S04]  /*13f0*/  @!P3 STS [R21+0x8], R16 ;  /* 0x000008101500b388 */ /* 0x0001e80000000800 */
[----:B----4-:R0:W-:Y:S04]  /*1400*/  @!P0 STS [R6+0xc], R27 ;  /* 0x00000c1b06008388 */ /* 0x0101e80000000800 */
[----:B------:R0:W-:Y:S04]  /*1410*/  @!P0 STS [R21+0xc], R14 ;  /* 0x00000c0e15008388 */ /* 0x0001e80000000800 */
[----:B------:R0:W-:Y:S04]  /*1420*/  @!P5 STS [R9+0x4], R18 ;  /* 0x000004120900d388 */ /* 0x0001e80000000800 */
[----:B------:R0:W-:Y:S04]  /*1430*/  @!P5 STS [R7], R20 ;  /* 0x000000140700d388 */ /* 0x0001e80000000800 */
[----:B------:R0:W-:Y:S04]  /*1440*/  @!P4 STS [R9+0x8], R10 ;  /* 0x0000080a0900c388 */ /* 0x0001e80000000800 */
[----:B------:R0:W-:Y:S04]  /*1450*/  @!P4 STS [R7+0x4], R26 ;  /* 0x0000041a0700c388 */ /* 0x0001e80000000800 */
[----:B------:R0:W-:Y:S04]  /*1460*/  @!P1 STS [R9+0xc], R12 ;  /* 0x00000c0c09009388 */ /* 0x0001e80000000800 */
[----:B------:R0:W-:Y:S04]  /*1470*/  @!P1 STS [R7+0x8], R15 ;  /* 0x0000080f07009388 */ /* 0x0001e80000000800 */
[----:B------:R0:W-:Y:S04]  /*1480*/  @!P6 STS [R9+0x10], R8 ;  /* 0x000010080900e388 */ /* 0x0001e80000000800 */
[----:B------:R0:W-:Y:S02]  /*1490*/  @!P6 STS [R7+0xc], R17 ;  /* 0x00000c110700e388 */ /* 0x0001e40000000800 */
.L_x_1429:
[----:B------:R-:W-:Y:S05]  /*14a0*/  BSYNC.RECONVERGENT B0 ;  /* 0x0000000000007941 */ /* 0x000fea0003800200 */
.L_x_1428:
[----:B0-----:R-:W-:Y:S01]  /*14b0*/  VIADD R7, R0, 0x4 ;  /* 0x0000000400077836 */ /* 0x001fe20000000000 */
[----:B------:R-:W-:Y:S01]  /*14c0*/  BSSY.RECONVERGENT B0, `(.L_x_1430) ;  /* 0x0000074000007945 */ /* 0x000fe20003800200 */
[----:B------:R-:W-:-:S03]  /*14d0*/  IMAD.U32 R8, RZ, RZ, UR12 ;  /* 0x0000000cff087e24 */ /* 0x000fc6000f8e00ff */
[----:B------:R-:W-:-:S04]  /*14e0*/  ISETP.GE.AND P0, PT, R7, UR10, PT ;  /* 0x0000000a07007c0c */ /* 0x000fc8000bf06270 */
[----:B------:R-:W-:-:S13]  /*14f0*/  ISETP.GT.AND P0, PT, R8, 0x4, !P0 ;  /* 0x000000040800780c */ /* 0x000fda0004704270 */
[----:B------:R-:W-:Y:S05]  /*1500*/  @!P0 BRA `(.L_x_1431) ;  /* 0x0000000400bc8947 */ /* 0x000fea0003800000 */
[----:B------:R-:W-:Y:S01]  /*1510*/  MOV R9, UR11 ;  /* 0x0000000b00097c02 */ /* 0x000fe20008000f00 */
[C---:B------:R-:W-:Y:S01]  /*1520*/  VIADD R16, R5.reuse, 0x4 ;  /* 0x0000000405107836 */ /* 0x040fe20000000000 */
[----:B------:R-:W-:Y:S01]  /*1530*/  IADD3 R18, PT, PT, -R5, UR16, RZ ;  /* 0x0000001005127c10 */ /* 0x000fe2000fffe1ff */
[----:B------:R-:W-:Y:S02]  /*1540*/  IMAD.MOV.U32 R17, RZ, RZ, 0x4 ;  /* 0x00000004ff117424 */ /* 0x000fe400078e00ff */
[----:B------:R-:W-:Y:S01]  /*1550*/  VIADD R9, R9, 0xfffffffc ;  /* 0xfffffffc09097836 */ /* 0x000fe20000000000 */
[----:B------:R-:W-:Y:S01]  /*1560*/  ISETP.GE.AND P1, PT, R16, UR10, PT ;  /* 0x0000000a10007c0c */ /* 0x000fe2000bf26270 */
[----:B------:R-:W-:-:S03]  /*1570*/  IMAD.MOV.U32 R8, RZ, RZ, R7 ;  /* 0x000000ffff087224 */ /* 0x000fc600078e0007 */
[----:B------:R-:W-:Y:S02]  /*1580*/  ISETP.GT.AND P1, PT, R4, 0x4, !P1 ;  /* 0x000000040400780c */ /* 0x000fe40004f24270 */
[----:B------:R-:W-:-:S11]  /*1590*/  VIADDMNMX.U32 R18, R18, 0xfffffffd, R9, PT ;  /* 0xfffffffd12127846 */ /* 0x000fd60003800009 */
.L_x_1438:
[----:B------:R-:W-:Y:S04]  /*15a0*/  BSSY.RECONVERGENT B1, `(.L_x_1432) ;  /* 0x0000060000017945 */ /* 0x000fe80003800200 */
[----:B01----:R-:W-:Y:S05]  /*15b0*/  @!P1 BRA `(.L_x_1433) ;  /* 0x0000000400789947 */ /* 0x003fea0003800000 */
[----:B------:R-:W-:Y:S01]  /*15c0*/  ISETP.GE.U32.AND P2, PT, R18, 0x3, PT ;  /* 0x000000031200780c */ /* 0x000fe20003f46070 */
[----:B------:R-:W-:Y:S01]  /*15d0*/  BSSY.RECONVERGENT B2, `(.L_x_1434) ;  /* 0x0000031000027945 */ /* 0x000fe20003800200 */
[----:B------:R-:W-:Y:S02]  /*15e0*/  IMAD R20, R8, UR10, RZ ;  /* 0x0000000a08147c24 */ /* 0x000fe4000f8e02ff */
[----:B------:R-:W-:Y:S02]  /*15f0*/  IMAD.MOV.U32 R15, RZ, RZ, 0x4 ;  /* 0x00000004ff0f7424 */ /* 0x000fe400078e00ff */
[----:B------:R-:W-:-:S07]  /*1600*/  IMAD.MOV.U32 R13, RZ, RZ, R16 ;  /* 0x000000ffff0d7224 */ /* 0x000fce00078e0010 */
[----:B------:R-:W-:Y:S05]  /*1610*/  @!P2 BRA `(.L_x_1435) ;  /* 0x0000000000b0a947 */ /* 0x000fea0003800000 */
[----:B------:R-:W0:Y:S01]  /*1620*/  S2R R9, SR_CgaCtaId ;  /* 0x0000000000097919 */ /* 0x000e220000008800 */
[----:B------:R-:W-:Y:S01]  /*1630*/  VIADD R19, R18, 0x1 ;  /* 0x0000000112137836 */ /* 0x000fe20000000000 */
[----:B------:R-:W-:Y:S01]  /*1640*/  MOV R22, 0x400 ;  /* 0x0000040000167802 */ /* 0x000fe20000000f00 */
[----:B------:R-:W-:Y:S01]  /*1650*/  BSSY.RECONVERGENT B3, `(.L_x_1436) ;  /* 0x0000027000037945 */ /* 0x000fe20003800200 */
[----:B------:R-:W-:Y:S01]  /*1660*/  IMAD.MOV.U32 R21, RZ, RZ, 0x4 ;  /* 0x00000004ff157424 */ /* 0x000fe200078e00ff */
[----:B------:R-:W-:Y:S01]  /*1670*/  IADD3 R26, PT, PT, R5, R20, RZ ;  /* 0x00000014051a7210 */ /* 0x000fe20007ffe0ff */
[----:B------:R-:W-:Y:S01]  /*1680*/  IMAD.MOV.U32 R13, RZ, RZ, R16 ;  /* 0x000000ffff0d7224 */ /* 0x000fe200078e0010 */
[----:B------:R-:W-:Y:S01]  /*1690*/  LOP3.LUT R19, R19, 0xfffffffc, RZ, 0xc0, !PT ;  /* 0xfffffffc13137812 */ /* 0x000fe200078ec0ff */
[----:B------:R-:W-:Y:S01]  /*16a0*/  IMAD R24, R4, R17, R3 ;  /* 0x0000001104187224 */ /* 0x000fe200078e0203 */
[----:B0-----:R-:W-:-:S07]  /*16b0*/  LEA R22, R9, R22, 0x18 ;  /* 0x0000001609167211 */ /* 0x001fce00078ec0ff */
.L_x_1437:
[----:B------:R-:W0:Y:S01]  /*16c0*/  LDC.64 R10, c[0x0][0x380] ;  /* 0x0000e000ff0a7b82 */ /* 0x000e220000000a00 */
[----:B-1----:R-:W-:-:S07]  /*16d0*/  IMAD.IADD R9, R20, 0x1, R13 ;  /* 0x0000000114097824 */ /* 0x002fce00078e020d */
[----:B------:R-:W1:Y:S01]  /*16e0*/  LDC.64 R12, c[0x0][0x388] ;  /* 0x0000e200ff0c7b82 */ /* 0x000e620000000a00 */
[----:B0-----:R-:W-:-:S06]  /*16f0*/  IMAD.WIDE R14, R9, 0x4, R10 ;  /* 0x00000004090e7825 */ /* 0x001fcc00078e020a */
[----:B------:R-:W2:Y:S01]  /*1700*/  LDG.E R14, desc[UR8][R14.64] ;  /* 0x000000080e0e7981 */ /* 0x000ea2000c1e1900 */
[----:B------:R-:W-:Y:S01]  /*1710*/  IADD3 R25, PT, PT, R21, 0x1, R26 ;  /* 0x0000000115197810 */ /* 0x000fe20007ffe01a */
[----:B-1----:R-:W-:-:S04]  /*1720*/  IMAD.WIDE R8, R9, 0x4, R12 ;  /* 0x0000000409087825 */ /* 0x002fc800078e020c */
[----:B------:R-:W-:Y:S02]  /*1730*/  IMAD.IADD R23, R24, 0x1, R21 ;  /* 0x0000000118177824 */ /* 0x000fe400078e0215 */
[C---:B------:R-:W-:Y:S01]  /*1740*/  IMAD.WIDE R10, R25.reuse, 0x4, R10 ;  /* 0x00000004190a7825 */ /* 0x040fe200078e020a */
[----:B------:R-:W3:Y:S03]  /*1750*/  LDG.E R8, desc[UR8][R8.64] ;  /* 0x0000000808087981 */ /* 0x000ee6000c1e1900 */
[----:B------:R-:W-:Y:S01]  /*1760*/  IMAD.WIDE R12, R25, 0x4, R12 ;  /* 0x00000004190c7825 */ /* 0x000fe200078e020c */
[----:B------:R-:W4:Y:S03]  /*1770*/  LDG.E R27, desc[UR8][R10.64] ;  /* 0x000000080a1b7981 */ /* 0x000f26000c1e1900 */
[C---:B------:R-:W-:Y:S01]  /*1780*/  IMAD R25, R23.reuse, 0x4, R22 ;  /* 0x0000000417197824 */ /* 0x040fe200078e0216 */
[----:B------:R-:W5:Y:S04]  /*1790*/  LDG.E R15, desc[UR8][R12.64] ;  /* 0x000000080c0f7981 */ /* 0x000f68000c1e1900 */
[----:B------:R-:W5:Y:S04]  /*17a0*/  LDG.E R28, desc[UR8][R10.64+0x4] ;  /* 0x000004080a1c7981 */ /* 0x000f68000c1e1900 */
[----:B------:R-:W5:Y:S04]  /*17b0*/  LDG.E R29, desc[UR8][R12.64+0x4] ;  /* 0x000004080c1d7981 */ /* 0x000f68000c1e1900 */
[----:B------:R-:W5:Y:S04]  /*17c0*/  LDG.E R9, desc[UR8][R10.64+0x8] ;  /* 0x000008080a097981 */ /* 0x000f68000c1e1900 */
[----:B--2---:R0:W-:Y:S04]  /*17d0*/  STS [R25], R14 ;  /* 0x0000000e19007388 */ /* 0x0041e80000000800 */
[----:B0-----:R0:W2:Y:S01]  /*17e0*/  LDG.E R14, desc[UR8][R12.64+0x8] ;  /* 0x000008080c0e7981 */ /* 0x0010a2000c1e1900 */
[----:B------:R-:W-:-:S05]  /*17f0*/  LEA R23, R23, UR4, 0x2 ;  /* 0x0000000417177c11 */ /* 0x000fca000f8e10ff */
[----:B---3--:R1:W-:Y:S04]  /*1800*/  STS [R23], R8 ;  /* 0x0000000817007388 */ /* 0x0083e80000000800 */
[----:B----4-:R1:W-:Y:S04]  /*1810*/  STS [R25+0x4], R27 ;  /* 0x0000041b19007388 */ /* 0x0103e80000000800 */
[----:B-----5:R1:W-:Y:S04]  /*1820*/  STS [R23+0x4], R15 ;  /* 0x0000040f17007388 */ /* 0x0203e80000000800 */
[----:B------:R1:W-:Y:S04]  /*1830*/  STS [R25+0x8], R28 ;  /* 0x0000081c19007388 */ /* 0x0003e80000000800 */
[----:B------:R1:W-:Y:S04]  /*1840*/  STS [R23+0x8], R29 ;  /* 0x0000081d17007388 */ /* 0x0003e80000000800 */
[----:B------:R1:W-:Y:S01]  /*1850*/  STS [R25+0xc], R9 ;  /* 0x00000c0919007388 */ /* 0x0003e20000000800 */
[C---:B------:R-:W-:Y:S01]  /*1860*/  ISETP.NE.AND P2, PT, R21.reuse, R19, PT ;  /* 0x000000131500720c */ /* 0x040fe20003f45270 */
[----:B------:R-:W-:-:S02]  /*1870*/  VIADD R10, R21, 0x4 ;  /* 0x00000004150a7836 */ /* 0x000fc40000000000 */
[----:B0-----:R-:W-:Y:S02]  /*1880*/  IMAD.IADD R13, R16, 0x1, R21 ;  /* 0x00000001100d7824 */ /* 0x001fe400078e0215 */
[----:B------:R-:W-:Y:S01]  /*1890*/  IMAD.MOV.U32 R21, RZ, RZ, R10 ;  /* 0x000000ffff157224 */ /* 0x000fe200078e000a */
[----:B--2---:R1:W-:Y:S07]  /*18a0*/  STS [R23+0xc], R14 ;  /* 0x00000c0e17007388 */ /* 0x0043ee0000000800 */
[----:B------:R-:W-:Y:S05]  /*18b0*/  @P2 BRA `(.L_x_1437) ;  /* 0xfffffffc00802947 */ /* 0x000fea000383ffff */
[----:B------:R-:W-:Y:S05]  /*18c0*/  BSYNC.RECONVERGENT B3 ;  /* 0x0000000000037941 */ /* 0x000fea0003800200 */
.L_x_1436:
[----:B-1----:R-:W-:-:S07]  /*18d0*/  IMAD.MOV.U32 R15, RZ, RZ, R10 ;  /* 0x000000ffff0f7224 */ /* 0x002fce00078e000a */
.L_x_1435:
[----:B------:R-:W-:Y:S05]  /*18e0*/  BSYNC.RECONVERGENT B2 ;  /* 0x0000000000027941 */ /* 0x000fea0003800200 */
.L_x_1434:
[----:B------:R-:W-:-:S05]  /*18f0*/  VIADD R12, R18, 0x1 ;  /* 0x00000001120c7836 */ /* 0x000fca0000000000 */
[----:B------:R-:W-:-:S13]  /*1900*/  LOP3.LUT P2, R19, R12, 0x3, RZ, 0xc0, !PT ;  /* 0x000000030c137812 */ /* 0x000fda000784c0ff */
[----:B------:R-:W-:Y:S05]  /*1910*/  @!P2 BRA `(.L_x_1433) ;  /* 0x0000000000a0a947 */ /* 0x000fea0003800000 */
[----:B------:R-:W0:Y:S01]  /*1920*/  LDC.64 R10, c[0x0][0x380] ;  /* 0x0000e000ff0a7b82 */ /* 0x000e220000000a00 */
[----:B------:R-:W-:-:S07]  /*1930*/  IADD3 R13, PT, PT, R20, R13, RZ ;  /* 0x0000000d140d7210 */ /* 0x000fce0007ffe0ff */
[----:B------:R-:W1:Y:S01]  /*1940*/  LDC.64 R8, c[0x0][0x388] ;  /* 0x0000e200ff087b82 */ /* 0x000e620000000a00 */
[----:B0-----:R-:W-:-:S06]  /*1950*/  IMAD.WIDE R10, R13, 0x4, R10 ;  /* 0x000000040d0a7825 */ /* 0x001fcc00078e020a */
[----:B------:R-:W2:Y:S01]  /*1960*/  LDG.E R10, desc[UR8][R10.64] ;  /* 0x000000080a0a7981 */ /* 0x000ea2000c1e1900 */
[----:B-1----:R-:W-:-:S06]  /*1970*/  IMAD.WIDE R8, R13, 0x4, R8 ;  /* 0x000000040d087825 */ /* 0x002fcc00078e0208 */
[----:B------:R-:W3:Y:S01]  /*1980*/  LDG.E R9, desc[UR8][R8.64] ;  /* 0x0000000808097981 */ /* 0x000ee2000c1e1900 */
[----:B------:R-:W0:Y:S01]  /*1990*/  S2UR UR6, SR_CgaCtaId ;  /* 0x00000000000679c3 */ /* 0x000e220000008800 */
[----:B------:R-:W-:Y:S01]  /*19a0*/  IMAD R14, R4, R17, R3 ;  /* 0x00000011040e7224 */ /* 0x000fe200078e0203 */
[----:B------:R-:W-:-:S03]  /*19b0*/  UMOV UR5, 0x400 ;  /* 0x0000040000057882 */ /* 0x000fc60000000000 */
[----:B------:R-:W-:Y:S01]  /*19c0*/  IMAD.IADD R14, R15, 0x1, R14 ;  /* 0x000000010f0e7824 */ /* 0x000fe200078e020e */
[----:B------:R-:W-:Y:S01]  /*19d0*/  ISETP.NE.AND P2, PT, R19, 0x1, PT ;  /* 0x000000011300780c */ /* 0x000fe20003f45270 */
[----:B0-----:R-:W-:-:S06]  /*19e0*/  ULEA UR5, UR6, UR5, 0x18 ;  /* 0x0000000506057291 */ /* 0x001fcc000f8ec0ff */
[C---:B------:R-:W-:Y:S02]  /*19f0*/  LEA R13, R14.reuse, UR5, 0x2 ;  /* 0x000000050e0d7c11 */ /* 0x040fe4000f8e10ff */
[----:B------:R-:W-:-:S03]  /*1a00*/  LEA R14, R14, UR4, 0x2 ;  /* 0x000000040e0e7c11 */ /* 0x000fc6000f8e10ff */
[----:B--2---:R0:W-:Y:S04]  /*1a10*/  STS [R13], R10 ;  /* 0x0000000a0d007388 */ /* 0x0041e80000000800 */
[----:B---3--:R0:W-:Y:S01]  /*1a20*/  STS [R14], R9 ;  /* 0x000000090e007388 */ /* 0x0081e20000000800 */
[----:B------:R-:W-:Y:S05]  /*1a30*/  @!P2 BRA `(.L_x_1433) ;  /* 0x000000000058a947 */ /* 0x000fea0003800000 */
[----:B------:R-:W1:Y:S01]  /*1a40*/  LDCU.128 UR20, c[0x0][0x380] ;  /* 0x00007000ff1477ac */ /* 0x000e620008000c00 */
[----:B0-----:R-:W-:Y:S02]  /*1a50*/  IADD3 R9, P2, P3, R20, R15, R5 ;  /* 0x0000000f14097210 */ /* 0x001fe40007b5e005 */
[----:B------:R-:W-:Y:S02]  /*1a60*/  SHF.R.S32.HI R8, RZ, 0x1f, R20 ;  /* 0x0000001fff087819 */ /* 0x000fe40000011414 */
[----:B------:R-:W-:Y:S02]  /*1a70*/  SHF.R.S32.HI R15, RZ, 0x1f, R15 ;  /* 0x0000001fff0f7819 */ /* 0x000fe4000001140f */
[----:B------:R-:W-:Y:S02]  /*1a80*/  SHF.R.S32.HI R10, RZ, 0x1f, R5 ;  /* 0x0000001fff0a7819 */ /* 0x000fe40000011405 */
[----:B------:R-:W-:Y:S02]  /*1a90*/  LOP3.LUT R12, R12, 0x3, RZ, 0xc0, !PT ;  /* 0x000000030c0c7812 */ /* 0x000fe400078ec0ff */
[----:B------:R-:W-:Y:S01]  /*1aa0*/  IADD3.X R10, PT, PT, R8, R15, R10, P2, P3 ;  /* 0x0000000f080a7210 */ /* 0x000fe200017e640a */
[----:B------:R-:W-:Y:S01]  /*1ab0*/  IMAD.SHL.U32 R8, R9, 0x4, RZ ;  /* 0x0000000409087824 */ /* 0x000fe200078e00ff */
[----:B------:R-:W-:-:S02]  /*1ac0*/  ISETP.NE.AND P2, PT, R12, 0x2, PT ;  /* 0x000000020c00780c */ /* 0x000fc40003f45270 */
[----:B------:R-:W-:Y:S02]  /*1ad0*/  SHF.L.U64.HI R9, R9, 0x2, R10 ;  /* 0x0000000209097819 */ /* 0x000fe4000001020a */
[C---:B-1----:R-:W-:Y:S02]  /*1ae0*/  IADD3 R10, P3, PT, R8.reuse, UR20, RZ ;  /* 0x00000014080a7c10 */ /* 0x042fe4000ff7e0ff */
[----:B------:R-:W-:Y:S02]  /*1af0*/  IADD3 R8, P4, PT, R8, UR22, RZ ;  /* 0x0000001608087c10 */ /* 0x000fe4000ff9e0ff */
[C---:B------:R-:W-:Y:S02]  /*1b00*/  IADD3.X R11, PT, PT, R9.reuse, UR21, RZ, P3, !PT ;  /* 0x00000015090b7c10 */ /* 0x040fe40009ffe4ff */
[----:B------:R-:W-:-:S03]  /*1b10*/  IADD3.X R9, PT, PT, R9, UR23, RZ, P4, !PT ;  /* 0x0000001709097c10 */ /* 0x000fc6000a7fe4ff */
[----:B------:R-:W2:Y:S04]  /*1b20*/  LDG.E R12, desc[UR8][R10.64+0x4] ;  /* 0x000004080a0c7981 */ /* 0x000ea8000c1e1900 */
[----:B------:R-:W3:Y:S04]  /*1b30*/  LDG.E R15, desc[UR8][R8.64+0x4] ;  /* 0x00000408080f7981 */ /* 0x000ee8000c1e1900 */
[----:B------:R-:W4:Y:S04]  /*1b40*/  @P2 LDG.E R20, desc[UR8][R10.64+0x8] ;  /* 0x000008080a142981 */ /* 0x000f28000c1e1900 */
[----:B------:R-:W5:Y:S04]  /*1b50*/  @P2 LDG.E R19, desc[UR8][R8.64+0x8] ;  /* 0x0000080808132981 */ /* 0x000f68000c1e1900 */
[----:B--2---:R1:W-:Y:S04]  /*1b60*/  STS [R13+0x4], R12 ;  /* 0x0000040c0d007388 */ /* 0x0043e80000000800 */
[----:B---3--:R1:W-:Y:S04]  /*1b70*/  STS [R14+0x4], R15 ;  /* 0x0000040f0e007388 */ /* 0x0083e80000000800 */
[----:B----4-:R1:W-:Y:S04]  /*1b80*/  @P2 STS [R13+0x8], R20 ;  /* 0x000008140d002388 */ /* 0x0103e80000000800 */
[----:B-----5:R1:W-:Y:S02]  /*1b90*/  @P2 STS [R14+0x8], R19 ;  /* 0x000008130e002388 */ /* 0x0203e40000000800 */
.L_x_1433:
[----:B------:R-:W-:Y:S05]  /*1ba0*/  BSYNC.RECONVERGENT B1 ;  /* 0x0000000000017941 */ /* 0x000fea0003800200 */
.L_x_1432:
[----:B------:R-:W-:Y:S02]  /*1bb0*/  IMAD.IADD R8, R2, 0x1, R17 ;  /* 0x0000000102087824 */ /* 0x000fe400078e0211 */
[----:B------:R-:W-:-:S03]  /*1bc0*/  VIADD R17, R17, 0x1 ;  /* 0x0000000111117836 */ /* 0x000fc60000000000 */
[----:B------:R-:W-:Y:S02]  /*1bd0*/  ISETP.LT.AND P3, PT, R8, UR10, PT ;  /* 0x0000000a08007c0c */ /* 0x000fe4000bf61270 */
[----:B------:R-:W-:-:S13]  /*1be0*/  ISETP.GE.AND P2, PT, R17, UR12, PT ;  /* 0x0000000c11007c0c */ /* 0x000fda000bf46270 */
[----:B------:R-:W-:Y:S05]  /*1bf0*/  @!P2 BRA P3, `(.L_x_1438) ;  /* 0xfffffff80068a947 */ /* 0x000fea000183ffff */
.L_x_1431:
[----:B------:R-:W-:Y:S05]  /*1c00*/  BSYNC.RECONVERGENT B0 ;  /* 0x0000000000007941 */ /* 0x000fea0003800200 */
.L_x_1430:
[----:B------:R-:W2:Y:S01]  /*1c10*/  LDCU UR7, c[0x3][URZ] ;  /* 0x00c00000ff0777ac */ /* 0x000ea20008000800 */
[----:B------:R-:W-:Y:S01]  /*1c20*/  BSSY.RECONVERGENT B0, `(.L_x_1439) ;  /* 0x000012a000007945 */ /* 0x000fe20003800200 */
[----:B------:R-:W-:Y:S01]  /*1c30*/  BAR.SYNC.DEFER_BLOCKING 0x0 ;  /* 0x0000000000007b1d */ /* 0x000fe20000010000 */
[----:B--2---:R-:W-:-:S13]  /*1c40*/  ISETP.GE.AND P1, PT, R2, UR7, PT ;  /* 0x0000000702007c0c */ /* 0x004fda000bf26270 */
[----:B------:R-:W-:Y:S05]  /*1c50*/  @P1 BRA `(.L_x_1440) ;  /* 0x0000001000981947 */ /* 0x000fea0003800000 */
[----:B01----:R-:W-:-:S05]  /*1c60*/  VIADD R13, R5, 0x1 ;  /* 0x00000001050d7836 */ /* 0x003fca0000000000 */
[----:B------:R-:W-:-:S13]  /*1c70*/  ISETP.GE.AND P1, PT, R13, UR7, PT ;  /* 0x000000070d007c0c */ /* 0x000fda000bf26270 */
[----:B------:R-:W-:Y:S05]  /*1c80*/  @P1 BRA `(.L_x_1440) ;  /* 0x00000010008c1947 */ /* 0x000fea0003800000 */
[----:B------:R-:W0:Y:S01]  /*1c90*/  S2UR UR6, SR_CgaCtaId ;  /* 0x00000000000679c3 */ /* 0x000e220000008800 */
[C---:B------:R-:W-:Y:S01]  /*1ca0*/  ISETP.GE.AND P3, PT, R0.reuse, UR10, PT ;  /* 0x0000000a00007c0c */ /* 0x040fe2000bf66270 */
[----:B------:R-:W-:Y:S01]  /*1cb0*/  UMOV UR5, 0x400 ;  /* 0x0000040000057882 */ /* 0x000fe20000000000 */
[----:B------:R-:W-:Y:S01]  /*1cc0*/  LEA R12, R3, UR4, 0x2 ;  /* 0x00000004030c7c11 */ /* 0x000fe2000f8e10ff */
[----:B------:R-:W-:Y:S01]  /*1cd0*/  IMAD.U32 R15, RZ, RZ, UR11 ;  /* 0x0000000bff0f7e24 */ /* 0x000fe2000f8e00ff */
[C---:B------:R-:W-:Y:S01]  /*1ce0*/  ISETP.GE.AND P1, PT, R0.reuse, UR7, PT ;  /* 0x0000000700007c0c */ /* 0x040fe2000bf26270 */
[----:B------:R-:W-:Y:S01]  /*1cf0*/  IMAD R18, R0, UR10, RZ ;  /* 0x0000000a00127c24 */ /* 0x000fe2000f8e02ff */
[----:B------:R-:W-:Y:S01]  /*1d00*/  VIMNMX R22, PT, PT, R2, R13, !PT ;  /* 0x0000000d02167248 */ /* 0x000fe20007fe0100 */
[----:B------:R-:W-:Y:S01]  /*1d10*/  BSSY.RECONVERGENT B1, `(.L_x_1441) ;  /* 0x0000026000017945 */ /* 0x000fe20003800200 */
[C---:B------:R-:W-:Y:S01]  /*1d20*/  ISETP.GE.OR P2, PT, R5.reuse, UR10, P1 ;  /* 0x0000000a05007c0c */ /* 0x040fe20008f46670 */
[----:B------:R-:W-:Y:S01]  /*1d30*/  IMAD.IADD R19, R5, 0x1, R18 ;  /* 0x0000000105137824 */ /* 0x000fe200078e0212 */
[----:B------:R-:W-:-:S03]  /*1d40*/  ISETP.GE.AND P5, PT, R22, UR10, PT ;  /* 0x0000000a16007c0c */ /* 0x000fc6000bfa6270 */
[----:B------:R-:W-:Y:S01]  /*1d50*/  @!P3 LDS R20, [R12] ;  /* 0x000000000c14b984 */ /* 0x000fe20000000800 */
[----:B------:R-:W1:Y:S07]  /*1d60*/  @!P3 LDC R23, c[0x3][0x4] ;  /* 0x00c00100ff17bb82 */ /* 0x000e6e0000000800 */
[----:B------:R-:W-:Y:S01]  /*1d70*/  @!P2 IMAD R15, R15, 0x8, R12 ;  /* 0x000000080f0fa824 */ /* 0x000fe200078e020c */
[----:B------:R-:W-:Y:S01]  /*1d80*/  @!P2 LDS R14, [R6] ;  /* 0x00000000060ea984 */ /* 0x000fe20000000800 */
[----:B0-----:R-:W-:Y:S01]  /*1d90*/  ULEA UR5, UR6, UR5, 0x18 ;  /* 0x0000000506057291 */ /* 0x001fe2000f8ec0ff */
[----:B------:R-:W0:Y:S03]  /*1da0*/  @!P3 LDC.64 R10, c[0x0][0x380] ;  /* 0x0000e000ff0abb82 */ /* 0x000e260000000a00 */
[----:B------:R-:W-:Y:S02]  /*1db0*/  @!P2 LDS R15, [R15+0x8] ;  /* 0x000008000f0fa984 */ /* 0x000fe40000000800 */
[----:B------:R-:W-:-:S03]  /*1dc0*/  LEA R21, R3, UR5, 0x2 ;  /* 0x0000000503157c11 */ /* 0x000fc6000f8e10ff */
[----:B------:R-:W2:Y:S02]  /*1dd0*/  @!P2 LDC R16, c[0x3][0x4] ;  /* 0x00c00100ff10ab82 */ /* 0x000ea40000000800 */
[----:B------:R-:W1:Y:S06]  /*1de0*/  @!P3 LDS R17, [R21] ;  /* 0x000000001511b984 */ /* 0x000e6c0000000800 */
[----:B------:R-:W3:Y:S01]  /*1df0*/  @!P2 LDC.64 R8, c[0x0][0x380] ;  /* 0x0000e000ff08ab82 */ /* 0x000ee20000000a00 */
[----:B0-----:R-:W-:-:S04]  /*1e00*/  @!P3 IMAD.WIDE R10, R19, 0x4, R10 ;  /* 0x00000004130ab825 */ /* 0x001fc800078e020a */
[----:B-1----:R-:W-:Y:S01]  /*1e10*/  @!P3 FFMA R23, R20, R23, R17 ;  /* 0x000000171417b223 */ /* 0x002fe20000000011 */
[----:B------:R-:W-:Y:S02]  /*1e20*/  VIMNMX R17, PT, PT, R0, R13, !PT ;  /* 0x0000000d00117248 */ /* 0x000fe40007fe0100 */
[----:B------:R-:W-:Y:S02]  /*1e30*/  VIMNMX R20, PT, PT, R5, R2, !PT ;  /* 0x0000000205147248 */ /* 0x000fe40007fe0100 */
[----:B------:R-:W-:Y:S01]  /*1e40*/  ISETP.GE.AND P4, PT, R17, UR10, PT ;  /* 0x0000000a11007c0c */ /* 0x000fe2000bf86270 */
[----:B------:R0:W-:Y:S01]  /*1e50*/  @!P3 STG.E desc[UR8][R10.64], R23 ;  /* 0x000000170a00b986 */ /* 0x0001e2000c101908 */
[C---:B------:R-:W-:Y:S02]  /*1e60*/  IADD3 R17, PT, PT, R5.reuse, 0x3, RZ ;  /* 0x0000000305117810 */ /* 0x040fe40007ffe0ff */
[----:B------:R-:W-:Y:S02]  /*1e70*/  ISETP.GE.AND P6, PT, R20, UR10, PT ;  /* 0x0000000a14007c0c */ /* 0x000fe4000bfc6270 */
[----:B------:R-:W-:-:S02]  /*1e80*/  ISETP.GE.OR P3, PT, R5, UR7, P3 ;  /* 0x0000000705007c0c */ /* 0x000fc40009f66670 */
[----:B------:R-:W-:Y:S02]  /*1e90*/  P2R R20, PR, RZ, 0x20 ;  /* 0x00000020ff147803 */ /* 0x000fe40000000000 */
[----:B------:R-:W-:-:S03]  /*1ea0*/  VIMNMX R25, PT, PT, R0, R17, !PT ;  /* 0x0000001100197248 */ /* 0x000fc60007fe0100 */
[----:B0-23--:R-:W-:Y:S06]  /*1eb0*/  @P4 BRA `(.L_x_1442) ;  /* 0x00000000002c4947 */ /* 0x00dfec0003800000 */
[----:B------:R-:W-:Y:S01]  /*1ec0*/  LDS R22, [R21+0x4] ;  /* 0x0000040015167984 */ /* 0x000fe20000000800 */
[----:B------:R-:W0:Y:S01]  /*1ed0*/  LDCU.64 UR14, c[0x0][0x380] ;  /* 0x00007000ff0e77ac */ /* 0x000e220008000a00 */
[----:B------:R-:W-:Y:S02]  /*1ee0*/  SHF.R.S32.HI R10, RZ, 0x1f, R18 ;  /* 0x0000001fff0a7819 */ /* 0x000fe40000011412 */
[----:B------:R-:W1:Y:S01]  /*1ef0*/  LDS R23, [R12+0x4] ;  /* 0x000004000c177984 */ /* 0x000e620000000800 */
[----:B------:R-:W1:Y:S01]  /*1f00*/  LDCU UR5, c[0x3][0x4] ;  /* 0x00c00080ff0577ac */ /* 0x000e620008000800 */
[----:B------:R-:W-:-:S04]  /*1f10*/  IADD3 R11, P4, PT, R5, R18, RZ ;  /* 0x00000012050b7210 */ /* 0x000fc80007f9e0ff */
[----:B------:R-:W-:Y:S02]  /*1f20*/  LEA.HI.X.SX32 R24, R5, R10, 0x1, P4 ;  /* 0x0000000a05187211 */ /* 0x000fe400020f0eff */
[----:B0-----:R-:W-:-:S04]  /*1f30*/  LEA R10, P4, R11, UR14, 0x2 ;  /* 0x0000000e0b0a7c11 */ /* 0x001fc8000f8810ff */
[----:B------:R-:W-:Y:S01]  /*1f40*/  LEA.HI.X R11, R11, UR15, R24, 0x2, P4 ;  /* 0x0000000f0b0b7c11 */ /* 0x000fe2000a0f1418 */
[----:B-1----:R-:W-:-:S05]  /*1f50*/  FFMA R23, R23, UR5, R22 ;  /* 0x0000000517177c23 */ /* 0x002fca0008000016 */
[----:B------:R0:W-:Y:S03]  /*1f60*/  STG.E desc[UR8][R10.64+0x4], R23 ;  /* 0x000004170a007986 */ /* 0x0001e6000c101908 */
.L_x_1442:
[----:B------:R-:W-:Y:S05]  /*1f70*/  BSYNC.RECONVERGENT B1 ;  /* 0x0000000000017941 */ /* 0x000fea0003800200 */
.L_x_1441:
[----:B------:R-:W-:Y:S01]  /*1f80*/  BSSY.RECONVERGENT B1, `(.L_x_1443) ;  /* 0x000000f000017945 */ /* 0x000fe20003800200 */
[----:B------:R-:W-:Y:S02]  /*1f90*/  ISETP.GE.AND P4, PT, R25, UR10, PT ;  /* 0x0000000a19007c0c */ /* 0x000fe4000bf86270 */
[----:B------:R-:W-:Y:S01]  /*1fa0*/  VIMNMX R24, PT, PT, R5, R0, !PT ;  /* 0x0000000005187248 */ /* 0x000fe20007fe0100 */
[----:B------:R-:W-:Y:S10]  /*1fb0*/  @P3 BRA `(.L_x_1444) ;  /* 0x00000000002c3947 */ /* 0x000ff40003800000 */
[----:B------:R-:W-:Y:S01]  /*1fc0*/  LDS R22, [R21+0x8] ;  /* 0x0000080015167984 */ /* 0x000fe20000000800 */
[----:B------:R-:W1:Y:S01]  /*1fd0*/  LDCU.64 UR14, c[0x0][0x380] ;  /* 0x00007000ff0e77ac */ /* 0x000e620008000a00 */
[----:B0-----:R-:W-:Y:S02]  /*1fe0*/  SHF.R.S32.HI R10, RZ, 0x1f, R18 ;  /* 0x0000001fff0a7819 */ /* 0x001fe40000011412 */
[----:B------:R-:W0:Y:S01]  /*1ff0*/  LDS R23, [R12+0x8] ;  /* 0x000008000c177984 */ /* 0x000e220000000800 */
[----:B------:R-:W0:Y:S01]  /*2000*/  LDCU UR5, c[0x3][0x4] ;  /* 0x00c00080ff0577ac */ /* 0x000e220008000800 */
[----:B------:R-:W-:-:S04]  /*2010*/  IADD3 R11, P3, PT, R5, R18, RZ ;  /* 0x00000012050b7210 */ /* 0x000fc80007f7e0ff */
[----:B------:R-:W-:Y:S02]  /*2020*/  LEA.HI.X.SX32 R26, R5, R10, 0x1, P3 ;  /* 0x0000000a051a7211 */ /* 0x000fe400018f0eff */
[----:B-1----:R-:W-:-:S04]  /*2030*/  LEA R10, P3, R11, UR14, 0x2 ;  /* 0x0000000e0b0a7c11 */ /* 0x002fc8000f8610ff */
[----:B------:R-:W-:Y:S01]  /*2040*/  LEA.HI.X R11, R11, UR15, R26, 0x2, P3 ;  /* 0x0000000f0b0b7c11 */ /* 0x000fe200098f141a */
[----:B0-----:R-:W-:-:S05]  /*2050*/  FFMA R23, R23, UR5, R22 ;  /* 0x0000000517177c23 */ /* 0x001fca0008000016 */
[----:B------:R1:W-:Y:S03]  /*2060*/  STG.E desc[UR8][R10.64+0x8], R23 ;  /* 0x000008170a007986 */ /* 0x0003e6000c101908 */
.L_x_1444:
[----:B------:R-:W-:Y:S05]  /*2070*/  BSYNC.RECONVERGENT B1 ;  /* 0x0000000000017941 */ /* 0x000fea0003800200 */
.L_x_1443:
[----:B------:R-:W-:Y:S04]  /*2080*/  BSSY.RECONVERGENT B1, `(.L_x_1445) ;  /* 0x000000d000017945 */ /* 0x000fe80003800200 */
[----:B------:R-:W-:Y:S05]  /*2090*/  @P4 BRA `(.L_x_1446) ;  /* 0x00000000002c4947 */ /* 0x000fea0003800000 */
[----:B------:R-:W-:Y:S01]  /*20a0*/  LDS R21, [R21+0xc] ;  /* 0x00000c0015157984 */ /* 0x000fe20000000800 */
[----:B------:R-:W2:Y:S01]  /*20b0*/  LDCU.64 UR14, c[0x0][0x380] ;  /* 0x00007000ff0e77ac */ /* 0x000ea20008000a00 */
[----:B01----:R-:W-:Y:S02]  /*20c0*/  SHF.R.S32.HI R10, RZ, 0x1f, R18 ;  /* 0x0000001fff0a7819 */ /* 0x003fe40000011412 */
[----:B------:R-:W0:Y:S01]  /*20d0*/  LDS R22, [R12+0xc] ;  /* 0x00000c000c167984 */ /* 0x000e220000000800 */
[----:B------:R-:W0:Y:S01]  /*20e0*/  LDCU UR5, c[0x3][0x4] ;  /* 0x00c00080ff0577ac */ /* 0x000e220008000800 */
[----:B------:R-:W-:-:S04]  /*20f0*/  IADD3 R11, P3, PT, R5, R18, RZ ;  /* 0x00000012050b7210 */ /* 0x000fc80007f7e0ff */
[----:B------:R-:W-:Y:S02]  /*2100*/  LEA.HI.X.SX32 R26, R5, R10, 0x1, P3 ;  /* 0x0000000a051a7211 */ /* 0x000fe400018f0eff */
[----:B--2---:R-:W-:-:S04]  /*2110*/  LEA R10, P3, R11, UR14, 0x2 ;  /* 0x0000000e0b0a7c11 */ /* 0x004fc8000f8610ff */
[----:B------:R-:W-:Y:S01]  /*2120*/  LEA.HI.X R11, R11, UR15, R26, 0x2, P3 ;  /* 0x0000000f0b0b7c11 */ /* 0x000fe200098f141a */
[----:B0-----:R-:W-:-:S05]  /*2130*/  FFMA R23, R22, UR5, R21 ;  /* 0x0000000516177c23 */ /* 0x001fca0008000015 */
[----:B------:R2:W-:Y:S03]  /*2140*/  STG.E desc[UR8][R10.64+0xc], R23 ;  /* 0x00000c170a007986 */ /* 0x0005e6000c101908 */
.L_x_1446:
[----:B------:R-:W-:Y:S05]  /*2150*/  BSYNC.RECONVERGENT B1 ;  /* 0x0000000000017941 */ /* 0x000fea0003800200 */
.L_x_1445:
[C---:B------:R-:W-:Y:S01]  /*2160*/  ISETP.GE.AND P4, PT, R2.reuse, UR10, PT ;  /* 0x0000000a02007c0c */ /* 0x040fe2000bf86270 */
[----:B------:R-:W-:Y:S01]  /*2170*/  BSSY.RECONVERGENT B1, `(.L_x_1447) ;  /* 0x0000017000017945 */ /* 0x000fe20003800200 */
[----:B012---:R-:W-:Y:S01]  /*2180*/  VIMNMX R10, PT, PT, R2, R17, !PT ;  /* 0x00000011020a7248 */ /* 0x007fe20007fe0100 */
[----:B------:R-:W-:Y:S01]  /*2190*/  VIADD R18, R18, UR10 ;  /* 0x0000000a12127c36 */ /* 0x000fe20008000000 */
[----:B------:R-:W-:Y:S01]  /*21a0*/  ISETP.GE.AND P3, PT, R24, UR7, PT ;  /* 0x0000000718007c0c */ /* 0x000fe2000bf66270 */
[----:B------:R-:W-:Y:S01]  /*21b0*/  VIADD R19, R19, UR10 ;  /* 0x0000000a13137c36 */ /* 0x000fe20008000000 */
[----:B------:R-:W-:Y:S02]  /*21c0*/  ISETP.GE.OR P4, PT, R5, UR7, P4 ;  /* 0x0000000705007c0c */ /* 0x000fe4000a786670 */
[----:B------:R-:W-:Y:S01]  /*21d0*/  ISETP.GE.AND P5, PT, R10, UR10, PT ;  /* 0x0000000a0a007c0c */ /* 0x000fe2000bfa6270 */
[----:B------:R-:W-:-:S12]  /*21e0*/  @P6 BRA `(.L_x_1448) ;  /* 0x00000000003c6947 */ /* 0x000fd80003800000 */
[----:B------:R-:W0:Y:S01]  /*21f0*/  S2UR UR6, SR_CgaCtaId ;  /* 0x00000000000679c3 */ /* 0x000e220000008800 */
[----:B------:R-:W-:Y:S01]  /*2200*/  UMOV UR5, 0x400 ;  /* 0x0000040000057882 */ /* 0x000fe20000000000 */
[----:B------:R-:W-:Y:S02]  /*2210*/  IMAD.U32 R11, RZ, RZ, UR11 ;  /* 0x0000000bff0b7e24 */ /* 0x000fe4000f8e00ff */
[----:B------:R-:W-:Y:S02]  /*2220*/  IMAD.U32 R23, RZ, RZ, UR11 ;  /* 0x0000000bff177e24 */ /* 0x000fe4000f8e00ff */
[----:B------:R-:W-:-:S06]  /*2230*/  IMAD R22, R11, 0x4, R12 ;  /* 0x000000040b167824 */ /* 0x000fcc00078e020c */
[----:B------:R-:W-:Y:S01]  /*2240*/  LDS R22, [R22+0x4] ;  /* 0x0000040016167984 */ /* 0x000fe20000000800 */
[----:B0-----:R-:W-:-:S06]  /*2250*/  ULEA UR5, UR6, UR5, 0x18 ;  /* 0x0000000506057291 */ /* 0x001fcc000f8ec0ff */
[----:B------:R-:W-:-:S05]  /*2260*/  LEA R10, R3, UR5, 0x2 ;  /* 0x00000005030a7c11 */ /* 0x000fca000f8e10ff */
[----:B------:R-:W-:Y:S01]  /*2270*/  IMAD R23, R23, 0x4, R10 ;  /* 0x0000000417177824 */ /* 0x000fe200078e020a */
[----:B------:R-:W0:Y:S01]  /*2280*/  LDCU UR5, c[0x3][0x4] ;  /* 0x00c00080ff0577ac */ /* 0x000e220008000800 */
[----:B------:R-:W1:Y:S03]  /*2290*/  LDC.64 R10, c[0x0][0x380] ;  /* 0x0000e000ff0a7b82 */ /* 0x000e660000000a00 */
[----:B------:R-:W0:Y:S01]  /*22a0*/  LDS R21, [R23+0x4] ;  /* 0x0000040017157984 */ /* 0x000e220000000800 */
[----:B-1----:R-:W-:-:S04]  /*22b0*/  IMAD.WIDE R10, R19, 0x4, R10 ;  /* 0x00000004130a7825 */ /* 0x002fc800078e020a */
[----:B0-----:R-:W-:-:S05]  /*22c0*/  FFMA R21, R22, UR5, R21 ;  /* 0x0000000516157c23 */ /* 0x001fca0008000015 */
[----:B------:R0:W-:Y:S02]  /*22d0*/  STG.E desc[UR8][R10.64], R21 ;  /* 0x000000150a007986 */ /* 0x0001e4000c101908 */
.L_x_1448:
[----:B------:R-:W-:Y:S05]  /*22e0*/  BSYNC.RECONVERGENT B1 ;  /* 0x0000000000017941 */ /* 0x000fea0003800200 */
.L_x_1447:
[----:B------:R-:W-:Y:S01]  /*22f0*/  ISETP.NE.AND P6, PT, R20, RZ, PT ;  /* 0x000000ff1400720c */ /* 0x000fe20003fc5270 */
[----:B------:R-:W-:-:S12]  /*2300*/  BSSY.RECONVERGENT B1, `(.L_x_1449) ;  /* 0x0000015000017945 */ /* 0x000fd80003800200 */
[----:B------:R-:W-:Y:S05]  /*2310*/  @P6 BRA `(.L_x_1450) ;  /* 0x00000000004c6947 */ /* 0x000fea0003800000 */
[----:B------:R-:W1:Y:S01]  /*2320*/  S2UR UR6, SR_CgaCtaId ;  /* 0x00000000000679c3 */ /* 0x000e620000008800 */
[----:B------:R-:W-:Y:S01]  /*2330*/  UMOV UR5, 0x400 ;  /* 0x0000040000057882 */ /* 0x000fe20000000000 */
[----:B0-----:R-:W-:Y:S01]  /*2340*/  IMAD.U32 R11, RZ, RZ, UR11 ;  /* 0x0000000bff0b7e24 */ /* 0x001fe2000f8e00ff */
[----:B------:R-:W0:Y:S01]  /*2350*/  LDCU.64 UR14, c[0x0][0x380] ;  /* 0x00007000ff0e77ac */ /* 0x000e220008000a00 */
[----:B------:R-:W-:-:S05]  /*2360*/  IMAD.U32 R23, RZ, RZ, UR11 ;  /* 0x0000000bff177e24 */ /* 0x000fca000f8e00ff */
[----:B------:R-:W-:-:S05]  /*2370*/  LEA R23, R23, R12, 0x2 ;  /* 0x0000000c17177211 */ /* 0x000fca00078e10ff */
[----:B------:R-:W-:Y:S01]  /*2380*/  LDS R21, [R23+0x8] ;  /* 0x0000080017157984 */ /* 0x000fe20000000800 */
[----:B-1----:R-:W-:-:S06]  /*2390*/  ULEA UR5, UR6, UR5, 0x18 ;  /* 0x0000000506057291 */ /* 0x002fcc000f8ec0ff */
[----:B------:R-:W-:-:S05]  /*23a0*/  LEA R10, R3, UR5, 0x2 ;  /* 0x00000005030a7c11 */ /* 0x000fca000f8e10ff */
[----:B------:R-:W-:Y:S01]  /*23b0*/  IMAD R20, R11, 0x4, R10 ;  /* 0x000000040b147824 */ /* 0x000fe200078e020a */
[----:B------:R-:W1:Y:S01]  /*23c0*/  LDCU UR5, c[0x3][0x4] ;  /* 0x00c00080ff0577ac */ /* 0x000e620008000800 */
[----:B------:R-:W-:Y:S02]  /*23d0*/  SHF.R.S32.HI R10, RZ, 0x1f, R18 ;  /* 0x0000001fff0a7819 */ /* 0x000fe40000011412 */
[C---:B------:R-:W-:Y:S02]  /*23e0*/  IADD3 R11, P6, PT, R5.reuse, R18, RZ ;  /* 0x00000012050b7210 */ /* 0x040fe40007fde0ff */
[----:B------:R-:W1:Y:S02]  /*23f0*/  LDS R20, [R20+0x8] ;  /* 0x0000080014147984 */ /* 0x000e640000000800 */
[----:B------:R-:W-:Y:S02]  /*2400*/  LEA.HI.X.SX32 R22, R5, R10, 0x1, P6 ;  /* 0x0000000a05167211 */ /* 0x000fe400030f0eff */
[----:B0-----:R-:W-:-:S04]  /*2410*/  LEA R10, P6, R11, UR14, 0x2 ;  /* 0x0000000e0b0a7c11 */ /* 0x001fc8000f8c10ff */
[----:B------:R-:W-:Y:S01]  /*2420*/  LEA.HI.X R11, R11, UR15, R22, 0x2, P6 ;  /* 0x0000000f0b0b7c11 */ /* 0x000fe2000b0f1416 */
[----:B-1----:R-:W-:-:S05]  /*2430*/  FFMA R21, R21, UR5, R20 ;  /* 0x0000000515157c23 */ /* 0x002fca0008000014 */
[----:B------:R1:W-:Y:S03]  /*2440*/  STG.E desc[UR8][R10.64+0x4], R21 ;  /* 0x000004150a007986 */ /* 0x0003e6000c101908 */
.L_x_1450:
[----:B------:R-:W-:Y:S05]  /*2450*/  BSYNC.RECONVERGENT B1 ;  /* 0x0000000000017941 */ /* 0x000fea0003800200 */
.L_x_1449:
[----:B01----:R-:W-:Y:S01]  /*2460*/  VIADD R11, R19, UR10 ;  /* 0x0000000a130b7c36 */ /* 0x003fe20008000000 */
[----:B------:R-:W-:Y:S01]  /*2470*/  BSSY.RECONVERGENT B1, `(.L_x_1451) ;  /* 0x0000019000017945 */ /* 0x000fe20003800200 */
[----:B------:R-:W-:Y:S01]  /*2480*/  ISETP.GE.OR P6, PT, R13, UR10, P1 ;  /* 0x0000000a0d007c0c */ /* 0x000fe20008fc6670 */
[----:B------:R-:W-:Y:S01]  /*2490*/  @!P2 FFMA R19, R15, R16, R14 ;  /* 0x000000100f13a223 */ /* 0x000fe2000000000e */
[----:B------:R-:W-:Y:S01]  /*24a0*/  ISETP.GE.OR P1, PT, R17, UR10, P1 ;  /* 0x0000000a11007c0c */ /* 0x000fe20008f26670 */
[----:B------:R-:W-:Y:S01]  /*24b0*/  @!P2 IMAD.WIDE R8, R11, 0x4, R8 ;  /* 0x000000040b08a825 */ /* 0x000fe200078e0208 */
[----:B------:R-:W-:Y:S11]  /*24c0*/  @P4 BRA `(.L_x_1452) ;  /* 0x00000000004c4947 */ /* 0x000ff60003800000 */
[----:B------:R-:W0:Y:S01]  /*24d0*/  S2UR UR6, SR_CgaCtaId ;  /* 0x00000000000679c3 */ /* 0x000e220000008800 */
[----:B------:R-:W-:Y:S01]  /*24e0*/  UMOV UR5, 0x400 ;  /* 0x0000040000057882 */ /* 0x000fe20000000000 */
[----:B------:R-:W-:Y:S01]  /*24f0*/  IMAD.U32 R15, RZ, RZ, UR11 ;  /* 0x0000000bff0f7e24 */ /* 0x000fe2000f8e00ff */
[----:B------:R-:W1:Y:S01]  /*2500*/  LDCU.64 UR14, c[0x0][0x380] ;  /* 0x00007000ff0e77ac */ /* 0x000e620008000a00 */
[----:B------:R-:W-:Y:S01]  /*2510*/  IMAD.U32 R21, RZ, RZ, UR11 ;  /* 0x0000000bff157e24 */ /* 0x000fe2000f8e00ff */
[----:B------:R-:W-:-:S03]  /*2520*/  SHF.R.S32.HI R14, RZ, 0x1f, R18 ;  /* 0x0000001fff0e7819 */ /* 0x000fc60000011412 */
[----:B------:R-:W-:-:S05]  /*2530*/  IMAD R16, R21, 0x4, R12 ;  /* 0x0000000415107824 */ /* 0x000fca00078e020c */
[----:B------:R-:W-:Y:S01]  /*2540*/  LDS R21, [R16+0xc] ;  /* 0x00000c0010157984 */ /* 0x000fe20000000800 */
[----:B0-----:R-:W-:-:S06]  /*2550*/  ULEA UR5, UR6, UR5, 0x18 ;  /* 0x0000000506057291 */ /* 0x001fcc000f8ec0ff */
[----:B------:R-:W-:-:S05]  /*2560*/  LEA R10, R3, UR5, 0x2 ;  /* 0x00000005030a7c11 */ /* 0x000fca000f8e10ff */
[----:B------:R-:W-:Y:S01]  /*2570*/  IMAD R10, R15, 0x4, R10 ;  /* 0x000000040f0a7824 */ /* 0x000fe200078e020a */
[----:B------:R-:W0:Y:S01]  /*2580*/  LDCU UR5, c[0x3][0x4] ;  /* 0x00c00080ff0577ac */ /* 0x000e220008000800 */
[----:B------:R-:W-:-:S04]  /*2590*/  IADD3 R15, P4, PT, R5, R18, RZ ;  /* 0x00000012050f7210 */ /* 0x000fc80007f9e0ff */
[----:B------:R-:W0:Y:S01]  /*25a0*/  LDS R10, [R10+0xc] ;  /* 0x00000c000a0a7984 */ /* 0x000e220000000800 */
[----:B------:R-:W-:Y:S02]  /*25b0*/  LEA.HI.X.SX32 R20, R5, R14, 0x1, P4 ;  /* 0x0000000e05147211 */ /* 0x000fe400020f0eff */
[----:B-1----:R-:W-:-:S04]  /*25c0*/  LEA R14, P4, R15, UR14, 0x2 ;  /* 0x0000000e0f0e7c11 */ /* 0x002fc8000f8810ff */
[----:B------:R-:W-:Y:S01]  /*25d0*/  LEA.HI.X R15, R15, UR15, R20, 0x2, P4 ;  /* 0x0000000f0f0f7c11 */ /* 0x000fe2000a0f1414 */
[----:B0-----:R-:W-:-:S05]  /*25e0*/  FFMA R21, R21, UR5, R10 ;  /* 0x0000000515157c23 */ /* 0x001fca000800000a */
[----:B------:R0:W-:Y:S03]  /*25f0*/  STG.E desc[UR8][R14.64+0x8], R21 ;  /* 0x000008150e007986 */ /* 0x0001e6000c101908 */
.L_x_1452:
[----:B------:R-:W-:Y:S05]  /*2600*/  BSYNC.RECONVERGENT B1 ;  /* 0x0000000000017941 */ /* 0x000fea0003800200 */
.L_x_1451:
[----:B------:R-:W-:Y:S04]  /*2610*/  BSSY.RECONVERGENT B1, `(.L_x_1453) ;  /* 0x0000015000017945 */ /* 0x000fe80003800200 */
[----:B------:R-:W-:Y:S05]  /*2620*/  @P5 BRA `(.L_x_1454) ;  /* 0x00000000004c5947 */ /* 0x000fea0003800000 */
[----:B------:R-:W1:Y:S01]  /*2630*/  S2UR UR6, SR_CgaCtaId ;  /* 0x00000000000679c3 */ /* 0x000e620000008800 */
[----:B------:R-:W-:Y:S01]  /*2640*/  UMOV UR5, 0x400 ;  /* 0x0000040000057882 */ /* 0x000fe20000000000 */
[----:B0-----:R-:W-:Y:S01]  /*2650*/  IMAD.U32 R15, RZ, RZ, UR11 ;  /* 0x0000000bff0f7e24 */ /* 0x001fe2000f8e00ff */
[----:B------:R-:W0:Y:S01]  /*2660*/  LDCU.64 UR14, c[0x0][0x380] ;  /* 0x00007000ff0e77ac */ /* 0x000e220008000a00 */
[----:B------:R-:W-:Y:S01]  /*2670*/  IMAD.U32 R21, RZ, RZ, UR11 ;  /* 0x0000000bff157e24 */ /* 0x000fe2000f8e00ff */
[----:B------:R-:W-:-:S04]  /*2680*/  SHF.R.S32.HI R14, RZ, 0x1f, R18 ;  /* 0x0000001fff0e7819 */ /* 0x000fc80000011412 */
[----:B------:R-:W-:-:S05]  /*2690*/  LEA R16, R21, R12, 0x2 ;  /* 0x0000000c15107211 */ /* 0x000fca00078e10ff */
[----:B------:R-:W-:Y:S01]  /*26a0*/  LDS R21, [R16+0x10] ;  /* 0x0000100010157984 */ /* 0x000fe20000000800 */
[----:B-1----:R-:W-:-:S06]  /*26b0*/  ULEA UR5, UR6, UR5, 0x18 ;  /* 0x0000000506057291 */ /* 0x002fcc000f8ec0ff */
[----:B------:R-:W-:-:S05]  /*26c0*/  LEA R10, R3, UR5, 0x2 ;  /* 0x00000005030a7c11 */ /* 0x000fca000f8e10ff */
[----:B------:R-:W-:Y:S01]  /*26d0*/  IMAD R10, R15, 0x4, R10 ;  /* 0x000000040f0a7824 */ /* 0x000fe200078e020a */
[----:B------:R-:W1:Y:S01]  /*26e0*/  LDCU UR5, c[0x3][0x4] ;  /* 0x00c00080ff0577ac */ /* 0x000e620008000800 */
[----:B------:R-:W-:-:S04]  /*26f0*/  IADD3 R15, P4, PT, R5, R18, RZ ;  /* 0x00000012050f7210 */ /* 0x000fc80007f9e0ff */
[----:B------:R-:W1:Y:S01]  /*2700*/  LDS R10, [R10+0x10] ;  /* 0x000010000a0a7984 */ /* 0x000e620000000800 */
[----:B------:R-:W-:Y:S02]  /*2710*/  LEA.HI.X.SX32 R20, R5, R14, 0x1, P4 ;  /* 0x0000000e05147211 */ /* 0x000fe400020f0eff */
[----:B0-----:R-:W-:-:S04]  /*2720*/  LEA R14, P4, R15, UR14, 0x2 ;  /* 0x0000000e0f0e7c11 */ /* 0x001fc8000f8810ff */
[----:B------:R-:W-:Y:S01]  /*2730*/  LEA.HI.X R15, R15, UR15, R20, 0x2, P4 ;  /* 0x0000000f0f0f7c11 */ /* 0x000fe2000a0f1414 */
[----:B-1----:R-:W-:-:S05]  /*2740*/  FFMA R21, R21, UR5, R10 ;  /* 0x0000000515157c23 */ /* 0x002fca000800000a */
[----:B------:R1:W-:Y:S03]  /*2750*/  STG.E desc[UR8][R14.64+0xc], R21 ;  /* 0x00000c150e007986 */ /* 0x0003e6000c101908 */
.L_x_1454:
[----:B------:R-:W-:Y:S05]  /*2760*/  BSYNC.RECONVERGENT B1 ;  /* 0x0000000000017941 */ /* 0x000fea0003800200 */
.L_x_1453:
[----:B------:R2:W-:Y:S01]  /*2770*/  @!P2 STG.E desc[UR8][R8.64], R19 ;  /* 0x000000130800a986 */ /* 0x0005e2000c101908 */
[----:B------:R-:W-:Y:S01]  /*2780*/  BSSY.RECONVERGENT B1, `(.L_x_1455) ;  /* 0x0000010000017945 */ /* 0x000fe20003800200 */
[----:B------:R-:W-:-:S03]  /*2790*/  VIADD R18, R18, UR10 ;  /* 0x0000000a12127c36 */ /* 0x000fc60008000000 */
[----:B------:R-:W-:Y:S05]  /*27a0*/  @P6 BRA `(.L_x_1456) ;  /* 0x0000000000346947 */ /* 0x000fea0003800000 */
[----:B--2---:R-:W-:Y:S01]  /*27b0*/  IMAD.U32 R9, RZ, RZ, UR11 ;  /* 0x0000000bff097e24 */ /* 0x004fe2000f8e00ff */
[----:B------:R-:W-:Y:S01]  /*27c0*/  LDS R10, [R6+0x4] ;  /* 0x00000400060a7984 */ /* 0x000fe20000000800 */
[----:B------:R-:W2:Y:S01]  /*27d0*/  LDCU.64 UR14, c[0x0][0x380] ;  /* 0x00007000ff0e77ac */ /* 0x000ea20008000a00 */
[----:B------:R-:W-:Y:S01]  /*27e0*/  SHF.R.S32.HI R8, RZ, 0x1f, R18 ;  /* 0x0000001fff087819 */ /* 0x000fe20000011412 */
[----:B------:R-:W-:Y:S01]  /*27f0*/  IMAD R16, R9, 0x8, R12 ;  /* 0x0000000809107824 */ /* 0x000fe200078e020c */
[C---:B------:R-:W-:Y:S01]  /*2800*/  IADD3 R9, P2, PT, R5.reuse, R18, RZ ;  /* 0x0000001205097210 */ /* 0x040fe20007f5e0ff */
[----:B------:R-:W3:Y:S03]  /*2810*/  LDCU UR5, c[0x3][0x4] ;  /* 0x00c00080ff0577ac */ /* 0x000ee60008000800 */
[----:B01----:R-:W3:Y:S01]  /*2820*/  LDS R15, [R16+0xc] ;  /* 0x00000c00100f7984 */ /* 0x003ee20000000800 */
[----:B------:R-:W-:-:S02]  /*2830*/  LEA.HI.X.SX32 R14, R5, R8, 0x1, P2 ;  /* 0x00000008050e7211 */ /* 0x000fc400010f0eff */
[----:B--2---:R-:W-:-:S04]  /*2840*/  LEA R8, P2, R9, UR14, 0x2 ;  /* 0x0000000e09087c11 */ /* 0x004fc8000f8410ff */
[----:B------:R-:W-:Y:S01]  /*2850*/  LEA.HI.X R9, R9, UR15, R14, 0x2, P2 ;  /* 0x0000000f09097c11 */ /* 0x000fe200090f140e */
[----:B---3--:R-:W-:-:S05]  /*2860*/  FFMA R15, R15, UR5, R10 ;  /* 0x000000050f0f7c23 */ /* 0x008fca000800000a */
[----:B------:R3:W-:Y:S03]  /*2870*/  STG.E desc[UR8][R8.64+0x4], R15 ;  /* 0x0000040f08007986 */ /* 0x0007e6000c101908 */
.L_x_1456:
[----:B------:R-:W-:Y:S05]  /*2880*/  BSYNC.RECONVERGENT B1 ;  /* 0x0000000000017941 */ /* 0x000fea0003800200 */
.L_x_1455:
[----:B------:R-:W-:Y:S04]  /*2890*/  BSSY.RECONVERGENT B1, `(.L_x_1457) ;  /* 0x000000f000017945 */ /* 0x000fe80003800200 */
[----:B------:R-:W-:Y:S05]  /*28a0*/  @P3 BRA `(.L_x_1458) ;  /* 0x0000000000343947 */ /* 0x000fea0003800000 */
[----:B--23--:R-:W-:Y:S01]  /*28b0*/  IMAD.U32 R9, RZ, RZ, UR11 ;  /* 0x0000000bff097e24 */ /* 0x00cfe2000f8e00ff */
[----:B------:R-:W-:Y:S01]  /*28c0*/  LDS R10, [R6+0x8] ;  /* 0x00000800060a7984 */ /* 0x000fe20000000800 */
[----:B------:R-:W2:Y:S01]  /*28d0*/  LDCU.64 UR14, c[0x0][0x380] ;  /* 0x00007000ff0e77ac */ /* 0x000ea20008000a00 */
[----:B------:R-:W-:Y:S01]  /*28e0*/  SHF.R.S32.HI R8, RZ, 0x1f, R18 ;  /* 0x0000001fff087819 */ /* 0x000fe20000011412 */
[----:B01----:R-:W-:Y:S01]  /*28f0*/  IMAD R14, R9, 0x8, R12 ;  /* 0x00000008090e7824 */ /* 0x003fe200078e020c */
[C---:B------:R-:W-:Y:S01]  /*2900*/  IADD3 R9, P2, PT, R5.reuse, R18, RZ ;  /* 0x0000001205097210 */ /* 0x040fe20007f5e0ff */
[----:B------:R-:W0:Y:S03]  /*2910*/  LDCU UR5, c[0x3][0x4] ;  /* 0x00c00080ff0577ac */ /* 0x000e260008000800 */
[----:B------:R-:W0:Y:S01]  /*2920*/  LDS R15, [R14+0x10] ;  /* 0x000010000e0f7984 */ /* 0x000e220000000800 */
[----:B------:R-:W-:-:S02]  /*2930*/  LEA.HI.X.SX32 R16, R5, R8, 0x1, P2 ;  /* 0x0000000805107211 */ /* 0x000fc400010f0eff */
[----:B--2---:R-:W-:-:S04]  /*2940*/  LEA R8, P2, R9, UR14, 0x2 ;  /* 0x0000000e09087c11 */ /* 0x004fc8000f8410ff */
[----:B------:R-:W-:Y:S01]  /*2950*/  LEA.HI.X R9, R9, UR15, R16, 0x2, P2 ;  /* 0x0000000f09097c11 */ /* 0x000fe200090f1410 */
[----:B0-----:R-:W-:-:S05]  /*2960*/  FFMA R15, R15, UR5, R10 ;  /* 0x000000050f0f7c23 */ /* 0x001fca000800000a */
[----:B------:R4:W-:Y:S03]  /*2970*/  STG.E desc[UR8][R8.64+0x8], R15 ;  /* 0x0000080f08007986 */ /* 0x0009e6000c101908 */
.L_x_1458:
[----:B------:R-:W-:Y:S05]  /*2980*/  BSYNC.RECONVERGENT B1 ;  /* 0x0000000000017941 */ /* 0x000fea0003800200 */
.L_x_1457:
[----:B------:R-:W-:Y:S04]  /*2990*/  BSSY.RECONVERGENT B1, `(.L_x_1459) ;  /* 0x000000f000017945 */ /* 0x000fe80003800200 */
[----:B------:R-:W-:Y:S05]  /*29a0*/  @P1 BRA `(.L_x_1460) ;  /* 0x0000000000341947 */ /* 0x000fea0003800000 */
[----:B--234-:R-:W-:Y:S01]  /*29b0*/  IMAD.U32 R9, RZ, RZ, UR11 ;  /* 0x0000000bff097e24 */ /* 0x01cfe2000f8e00ff */
        /* <DEDUP_REMOVED lines=12> */
.L_x_1460:
[----:B------:R-:W-:Y:S05]  /*2a80*/  BSYNC.RECONVERGENT B1 ;  /* 0x0000000000017941 */ /* 0x000fea0003800200 */
.L_x_1459:
[----:B------:R-:W5:Y:S01]  /*2a90*/  S2UR UR6, SR_CgaCtaId ;  /* 0x00000000000679c3 */ /* 0x000f620000008800 */
[----:B------:R-:W-:Y:S01]  /*2aa0*/  UMOV UR5, 0x400 ;  /* 0x0000040000057882 */ /* 0x000fe20000000000 */
[----:B------:R-:W-:Y:S01]  /*2ab0*/  IADD3 R12, PT, PT, R0, 0x3, RZ ;  /* 0x00000003000c7810 */ /* 0x000fe20007ffe0ff */
[----:B0-234-:R-:W-:Y:S01]  /*2ac0*/  IMAD R9, R4, 0x2, R3 ;  /* 0x0000000204097824 */ /* 0x01dfe200078e0203 */
[----:B------:R-:W-:Y:S01]  /*2ad0*/  BSSY.RECONVERGENT B1, `(.L_x_1461) ;  /* 0x0000024000017945 */ /* 0x000fe20003800200 */
[----:B------:R-:W-:Y:S01]  /*2ae0*/  VIADD R18, R18, UR10 ;  /* 0x0000000a12127c36 */ /* 0x000fe20008000000 */
[-C--:B------:R-:W-:Y:S02]  /*2af0*/  VIMNMX R0, PT, PT, R5, R12.reuse, !PT ;  /* 0x0000000c05007248 */ /* 0x080fe40007fe0100 */
[----:B------:R-:W-:Y:S02]  /*2b00*/  VIMNMX R13, PT, PT, R13, R12, !PT ;  /* 0x0000000c0d0d7248 */ /* 0x000fe40007fe0100 */
[----:B------:R-:W-:Y:S01]  /*2b10*/  ISETP.GE.AND P3, PT, R0, UR10, PT ;  /* 0x0000000a00007c0c */ /* 0x000fe2000bf66270 */
[----:B------:R-:W-:Y:S01]  /*2b20*/  IMAD.IADD R0, R4, 0x1, R9 ;  /* 0x0000000104007824 */ /* 0x000fe200078e0209 */
[----:B------:R-:W-:-:S02]  /*2b30*/  ISETP.GE.AND P4, PT, R13, UR10, PT ;  /* 0x0000000a0d007c0c */ /* 0x000fc4000bf86270 */
[----:B------:R-:W-:Y:S02]  /*2b40*/  VIMNMX R17, PT, PT, R17, R12, !PT ;  /* 0x0000000c11117248 */ /* 0x000fe40007fe0100 */
[----:B------:R-:W-:Y:S02]  /*2b50*/  LEA R0, R0, UR4, 0x2 ;  /* 0x0000000400007c11 */ /* 0x000fe4000f8e10ff */
[----:B------:R-:W-:Y:S02]  /*2b60*/  ISETP.GE.AND P1, PT, R12, UR10, PT ;  /* 0x0000000a0c007c0c */ /* 0x000fe4000bf26270 */
[----:B------:R-:W-:Y:S02]  /*2b70*/  ISETP.GE.AND P2, PT, R17, UR10, PT ;  /* 0x0000000a11007c0c */ /* 0x000fe4000bf46270 */
[----:B------:R-:W-:Y:S01]  /*2b80*/  ISETP.GE.OR P1, PT, R5, UR7, P1 ;  /* 0x0000000705007c0c */ /* 0x000fe20008f26670 */
[----:B-1----:R-:W0:Y:S01]  /*2b90*/  @!P3 LDC R14, c[0x3][0x4] ;  /* 0x00c00100ff0ebb82 */ /* 0x002e220000000800 */
[----:B-----5:R-:W-:Y:S01]  /*2ba0*/  ULEA UR5, UR6, UR5, 0x18 ;  /* 0x0000000506057291 */ /* 0x020fe2000f8ec0ff */
[----:B------:R-:W-:-:S05]  /*2bb0*/  @!P3 VIADD R11, R11, UR10 ;  /* 0x0000000a0b0bbc36 */ /* 0x000fca0008000000 */
[----:B------:R-:W-:Y:S01]  /*2bc0*/  LEA R15, R3, UR5, 0x2 ;  /* 0x00000005030f7c11 */ /* 0x000fe2000f8e10ff */
[----:B------:R-:W1:Y:S04]  /*2bd0*/  @!P3 LDC.64 R8, c[0x0][0x380] ;  /* 0x0000e000ff08bb82 */ /* 0x000e680000000a00 */
[----:B------:R-:W-:-:S04]  /*2be0*/  IMAD R15, R4, 0x8, R15 ;  /* 0x00000008040f7824 */ /* 0x000fc800078e020f */
[----:B------:R-:W-:Y:S02]  /*2bf0*/  IMAD R6, R4, 0x4, R15 ;  /* 0x0000000404067824 */ /* 0x000fe400078e020f */
[----:B------:R-:W-:Y:S04]  /*2c00*/  @!P3 LDS R15, [R0] ;  /* 0x00000000000fb984 */ /* 0x000fe80000000800 */
[----:B------:R-:W0:Y:S01]  /*2c10*/  @!P3 LDS R10, [R6] ;  /* 0x00000000060ab984 */ /* 0x000e220000000800 */
[----:B-1----:R-:W-:-:S04]  /*2c20*/  @!P3 IMAD.WIDE R8, R11, 0x4, R8 ;  /* 0x000000040b08b825 */ /* 0x002fc800078e0208 */
[----:B0-----:R-:W-:-:S05]  /*2c30*/  @!P3 FFMA R15, R15, R14, R10 ;  /* 0x0000000e0f0fb223 */ /* 0x001fca000000000a */
[----:B------:R0:W-:Y:S01]  /*2c40*/  @!P3 STG.E desc[UR8][R8.64], R15 ;  /* 0x0000000f0800b986 */ /* 0x0001e2000c101908 */
[----:B------:R-:W-:Y:S05]  /*2c50*/  @P4 BRA `(.L_x_1462) ;  /* 0x00000000002c4947 */ /* 0x000fea0003800000 */
        /* <DEDUP_REMOVED lines=11> */
.L_x_1462:
[----:B------:R-:W-:Y:S05]  /*2d10*/  BSYNC.RECONVERGENT B1 ;  /* 0x0000000000017941 */ /* 0x000fea0003800200 */
.L_x_1461:
        /* <DEDUP_REMOVED lines=13> */
.L_x_1464:
[----:B------:R-:W-:Y:S05]  /*2df0*/  BSYNC.RECONVERGENT B1 ;  /* 0x0000000000017941 */ /* 0x000fea0003800200 */
.L_x_1463:
[----:B------:R-:W-:Y:S05]  /*2e00*/  @P2 BRA `(.L_x_1440) ;  /* 0x00000000002c2947 */ /* 0x000fea0003800000 */
[----:B------:R-:W-:Y:S01]  /*2e10*/  LDS R6, [R6+0xc] ;  /* 0x00000c0006067984 */ /* 0x000fe20000000800 */
[----:B------:R-:W3:Y:S01]  /*2e20*/  LDCU.64 UR14, c[0x0][0x380] ;  /* 0x00007000ff0e77ac */ /* 0x000ee20008000a00 */
[----:B012---:R-:W-:Y:S02]  /*2e30*/  SHF.R.S32.HI R8, RZ, 0x1f, R18 ;  /* 0x0000001fff087819 */ /* 0x007fe40000011412 */
[----:B------:R-:W0:Y:S01]  /*2e40*/  LDS R11, [R0+0xc] ;  /* 0x00000c00000b7984 */ /* 0x000e220000000800 */
[----:B------:R-:W0:Y:S01]  /*2e50*/  LDCU UR5, c[0x3][0x4] ;  /* 0x00c00080ff0577ac */ /* 0x000e220008000800 */
[----:B------:R-:W-:-:S04]  /*2e60*/  IADD3 R18, P1, PT, R5, R18, RZ ;  /* 0x0000001205127210 */ /* 0x000fc80007f3e0ff */
[----:B------:R-:W-:Y:S02]  /*2e70*/  LEA.HI.X.SX32 R9, R5, R8, 0x1, P1 ;  /* 0x0000000805097211 */ /* 0x000fe400008f0eff */
[----:B---3--:R-:W-:-:S04]  /*2e80*/  LEA R8, P1, R18, UR14, 0x2 ;  /* 0x0000000e12087c11 */ /* 0x008fc8000f8210ff */
[----:B------:R-:W-:Y:S01]  /*2e90*/  LEA.HI.X R9, R18, UR15, R9, 0x2, P1 ;  /* 0x0000000f12097c11 */ /* 0x000fe200088f1409 */
[----:B0-----:R-:W-:-:S05]  /*2ea0*/  FFMA R11, R11, UR5, R6 ;  /* 0x000000050b0b7c23 */ /* 0x001fca0008000006 */
[----:B------:R3:W-:Y:S03]  /*2eb0*/  STG.E desc[UR8][R8.64+0xc], R11 ;  /* 0x00000c0b08007986 */ /* 0x0007e6000c101908 */
.L_x_1440:
[----:B------:R-:W-:Y:S05]  /*2ec0*/  BSYNC.RECONVERGENT B0 ;  /* 0x0000000000007941 */ /* 0x000fea0003800200 */
.L_x_1439:
[----:B------:R-:W-:Y:S05]  /*2ed0*/  @!P0 EXIT ;  /* 0x000000000000894d */ /* 0x000fea0003800000 */
[C---:B------:R-:W-:Y:S01]  /*2ee0*/  VIADD R0, R5.reuse, 0x4 ;  /* 0x0000000405007836 */ /* 0x040fe20000000000 */
[----:B------:R-:W-:Y:S01]  /*2ef0*/  IADD3 R6, PT, PT, -R5, UR7, RZ ;  /* 0x0000000705067c10 */ /* 0x000fe2000fffe1ff */
[----:B0123--:R-:W-:Y:S01]  /*2f00*/  IMAD.U32 R9, RZ, RZ, UR11 ;  /* 0x0000000bff097e24 */ /* 0x00ffe2000f8e00ff */
[----:B------:R-:W-:Y:S02]  /*2f10*/  UMOV UR5, 0x4 ;  /* 0x0000000400057882 */ /* 0x000fe40000000000 */
[----:B------:R-:W-:Y:S02]  /*2f20*/  ISETP.GE.AND P1, PT, R0, UR10, PT ;  /* 0x0000000a00007c0c */ /* 0x000fe4000bf26270 */
[----:B------:R-:W-:Y:S02]  /*2f30*/  IADD3 R9, PT, PT, R9, -0x4, RZ ;  /* 0xfffffffc09097810 */ /* 0x000fe40007ffe0ff */
[----:B------:R-:W-:Y:S02]  /*2f40*/  ISETP.GT.AND P1, PT, R4, 0x4, !P1 ;  /* 0x000000040400780c */ /* 0x000fe40004f24270 */
[----:B------:R-:W-:-:S11]  /*2f50*/  VIADDMNMX.U32 R6, R6, 0xfffffffd, R9, PT ;  /* 0xfffffffd06067846 */ /* 0x000fd60003800009 */
.L_x_1479:
[----:B------:R-:W0:Y:S01]  /*2f60*/  LDCU UR13, c[0x3][0x4] ;  /* 0x00c00080ff0d77ac */ /* 0x000e220008000800 */
[----:B------:R-:W-:Y:S01]  /*2f70*/  BSSY.RECONVERGENT B3, `(.L_x_1465) ;  /* 0x0000110000037945 */ /* 0x000fe20003800200 */
[----:B------:R-:W1:Y:S03]  /*2f80*/  LDCU UR11, c[0x3][0x4] ;  /* 0x00c00080ff0b77ac */ /* 0x000e660008000800 */
[----:B--23--:R-:W-:Y:S05]  /*2f90*/  @!P1 BRA `(.L_x_1466) ;  /* 0x0000001000349947 */ /* 0x00cfea0003800000 */
[----:B------:R-:W-:Y:S01]  /*2fa0*/  ISETP.GE.U32.AND P0, PT, R6, 0x3, PT ;  /* 0x000000030600780c */ /* 0x000fe20003f06070 */
[----:B------:R-:W-:Y:S01]  /*2fb0*/  BSSY.RECONVERGENT B2, `(.L_x_1467) ;  /* 0x00000e6000027945 */ /* 0x000fe20003800200 */
[----:B------:R-:W-:Y:S02]  /*2fc0*/  IMAD R7, R7, UR10, RZ ;  /* 0x0000000a07077c24 */ /* 0x000fe4000f8e02ff */
[----:B------:R-:W-:Y:S02]  /*2fd0*/  IMAD R8, R4, UR5, R3 ;  /* 0x0000000504087c24 */ /* 0x000fe4000f8e0203 */
[----:B------:R-:W-:Y:S02]  /*2fe0*/  IMAD.MOV.U32 R12, RZ, RZ, 0x4 ;  /* 0x00000004ff0c7424 */ /* 0x000fe400078e00ff */
[----:B------:R-:W-:-:S05]  /*2ff0*/  IMAD.MOV.U32 R20, RZ, RZ, R0 ;  /* 0x000000ffff147224 */ /* 0x000fca00078e0000 */
[----:B------:R-:W-:Y:S05]  /*3000*/  @!P0 BRA `(.L_x_1468) ;  /* 0x0000000c00808947 */ /* 0x000fea0003800000 */
[----:B------:R-:W-:Y:S01]  /*3010*/  VIADD R9, R6, 0x1 ;  /* 0x0000000106097836 */ /* 0x000fe20000000000 */
[----:B------:R-:W-:Y:S04]  /*3020*/  BSSY.RECONVERGENT B1, `(.L_x_1469) ;  /* 0x00000dd000017945 */ /* 0x000fe80003800200 */
[----:B------:R-:W-:Y:S01]  /*3030*/  BSSY.RELIABLE B0, `(.L_x_1470) ;  /* 0x00000b9000007945 */ /* 0x000fe20003800100 */
[----:B------:R-:W-:Y:S01]  /*3040*/  IMAD.MOV.U32 R11, RZ, RZ, 0x4 ;  /* 0x00000004ff0b7424 */ /* 0x000fe200078e00ff */
[----:B------:R-:W-:Y:S01]  /*3050*/  LOP3.LUT R18, R9, 0xfffffffc, RZ, 0xc0, !PT ;  /* 0xfffffffc09127812 */ /* 0x000fe200078ec0ff */
[----:B------:R-:W-:Y:S02]  /*3060*/  IMAD.MOV.U32 R10, RZ, RZ, RZ ;  /* 0x000000ffff0a7224 */ /* 0x000fe400078e00ff */
[----:B------:R-:W-:-:S02]  /*3070*/  IMAD.MOV.U32 R20, RZ, RZ, R0 ;  /* 0x000000ffff147224 */ /* 0x000fc400078e0000 */
[----:B------:R-:W-:Y:S01]  /*3080*/  IMAD.MOV R9, RZ, RZ, -R18 ;  /* 0x000000ffff097224 */ /* 0x000fe200078e0a12 */
[----:B------:R-:W-:-:S04]  /*3090*/  IADD3 R18, PT, PT, -R18, RZ, RZ ;  /* 0x000000ff12127210 */ /* 0x000fc80007ffe1ff */
[----:B------:R-:W-:Y:S01]  /*30a0*/  ISETP.GE.AND P0, PT, R9, RZ, PT ;  /* 0x000000ff0900720c */ /* 0x000fe20003f06270 */
[----:B------:R-:W-:-:S12]  /*30b0*/  IMAD.IADD R9, R5, 0x1, R7 ;  /* 0x0000000105097824 */ /* 0x000fd800078e0207 */
[----:B------:R-:W-:Y:S05]  /*30c0*/  @P0 BRA `(.L_x_1471) ;  /* 0x0000000800bc0947 */ /* 0x000fea0003800000 */
[----:B------:R-:W-:Y:S01]  /*30d0*/  IMAD.MOV R12, RZ, RZ, -R18 ;  /* 0x000000ffff0c7224 */ /* 0x000fe200078e0a12 */
[----:B------:R-:W-:Y:S01]  /*30e0*/  BSSY.RECONVERGENT B4, `(.L_x_1472) ;  /* 0x000006c000047945 */ /* 0x000fe20003800200 */
[----:B------:R-:W-:-:S03]  /*30f0*/  PLOP3.LUT P0, PT, PT, PT, PT, 0x80, 0x8 ;  /* 0x000000000008781c */ /* 0x000fc60003f0f070 */
[----:B------:R-:W-:-:S13]  /*3100*/  ISETP.GT.AND P2, PT, R12, 0xc, PT ;  /* 0x0000000c0c00780c */ /* 0x000fda0003f44270 */
[----:B------:R-:W-:Y:S05]  /*3110*/  @!P2 BRA `(.L_x_1473) ;  /* 0x0000000400a0a947 */ /* 0x000fea0003800000 */
[----:B------:R-:W2:Y:S01]  /*3120*/  S2R R14, SR_CgaCtaId ;  /* 0x00000000000e7919 */ /* 0x000ea20000008800 */
[----:B------:R-:W3:Y:S01]  /*3130*/  LDC.64 R12, c[0x0][0x380] ;  /* 0x0000e000ff0c7b82 */ /* 0x000ee20000000a00 */
[----:B------:R-:W-:Y:S02]  /*3140*/  MOV R19, 0x400 ;  /* 0x0000040000137802 */ /* 0x000fe40000000f00 */
[----:B------:R-:W-:Y:S02]  /*3150*/  PLOP3.LUT P0, PT, PT, PT, PT, 0x8, 0x80 ;  /* 0x000000000080781c */ /* 0x000fe40003f0e170 */
[----:B--2---:R-:W-:-:S11]  /*3160*/  LEA R19, R14, R19, 0x18 ;  /* 0x000000130e137211 */ /* 0x004fd600078ec0ff */
.L_x_1474:
[----:B------:R-:W-:Y:S02]  /*3170*/  IMAD.IADD R22, R8, 0x1, R11 ;  /* 0x0000000108167824 */ /* 0x000fe400078e020b */
[----:B--2---:R-:W-:Y:S02]  /*3180*/  IMAD.IADD R15, R7, 0x1, R20 ;  /* 0x00000001070f7824 */ /* 0x004fe400078e0214 */
[C---:B------:R-:W-:Y:S01]  /*3190*/  IMAD R21, R22.reuse, 0x4, R19 ;  /* 0x0000000416157824 */ /* 0x040fe200078e0213 */
[----:B------:R-:W-:Y:S01]  /*31a0*/  LEA R22, R22, UR4, 0x2 ;  /* 0x0000000416167c11 */ /* 0x000fe2000f8e10ff */
[----:B------:R-:W-:Y:S02]  /*31b0*/  VIADD R18, R18, 0x10 ;  /* 0x0000001012127836 */ /* 0x000fe40000000000 */
[----:B------:R-:W-:Y:S01]  /*31c0*/  VIADD R10, R10, 0x10 ;  /* 0x000000100a0a7836 */ /* 0x000fe20000000000 */
[----:B------:R-:W-:Y:S02]  /*31d0*/  LDS R14, [R21] ;  /* 0x00000000150e7984 */ /* 0x000fe40000000800 */
[----:B------:R-:W-:-:S02]  /*31e0*/  ISETP.GE.AND P2, PT, R18, -0xc, PT ;  /* 0xfffffff41200780c */ /* 0x000fc40003f46270 */
[----:B------:R-:W1:Y:S04]  /*31f0*/  LDS R17, [R22] ;  /* 0x0000000016117984 */ /* 0x000e680000000800 */
[----:B------:R-:W-:Y:S04]  /*3200*/  LDS R23, [R21+0x4] ;  /* 0x0000040015177984 */ /* 0x000fe80000000800 */
[----:B------:R-:W2:Y:S04]  /*3210*/  LDS R26, [R22+0x4] ;  /* 0x00000400161a7984 */ /* 0x000ea80000000800 */
[----:B------:R-:W-:Y:S04]  /*3220*/  LDS R16, [R21+0x8] ;  /* 0x0000080015107984 */ /* 0x000fe80000000800 */
[----:B------:R-:W-:Y:S04]  /*3230*/  LDS R27, [R21+0xc] ;  /* 0x00000c00151b7984 */ /* 0x000fe80000000800 */
[----:B------:R-:W4:Y:S04]  /*3240*/  LDS R28, [R22+0xc] ;  /* 0x00000c00161c7984 */ /* 0x000f280000000800 */
[----:B------:R-:W-:Y:S01]  /*3250*/  LDS R20, [R22+0x10] ;  /* 0x0000100016147984 */ /* 0x000fe20000000800 */
[----:B-1----:R-:W-:Y:S01]  /*3260*/  FFMA R25, R17, UR11, R14 ;  /* 0x0000000b11197c23 */ /* 0x002fe2000800000e */
[----:B---3--:R-:W-:-:S02]  /*3270*/  IMAD.WIDE R14, R15, 0x4, R12 ;  /* 0x000000040f0e7825 */ /* 0x008fc400078e020c */
[----:B------:R-:W1:Y:S04]  /*3280*/  LDS R17, [R22+0x8] ;  /* 0x0000080016117984 */ /* 0x000e680000000800 */
[----:B------:R3:W-:Y:S01]  /*3290*/  STG.E desc[UR8][R14.64], R25 ;  /* 0x000000190e007986 */ /* 0x0007e2000c101908 */
[----:B--2---:R-:W-:Y:S01]  /*32a0*/  FFMA R29, R26, UR11, R23 ;  /* 0x0000000b1a1d7c23 */ /* 0x004fe20008000017 */
[--C-:B------:R-:W-:Y:S01]  /*32b0*/  IMAD.IADD R23, R9, 0x1, R11.reuse ;  /* 0x0000000109177824 */ /* 0x100fe200078e020b */
[----:B------:R-:W-:Y:S01]  /*32c0*/  IADD3 R26, PT, PT, R7, R0, R11 ;  /* 0x00000000071a7210 */ /* 0x000fe20007ffe00b */
[----:B---3--:R-:W-:-:S03]  /*32d0*/  VIADD R25, R11, 0x4 ;  /* 0x000000040b197836 */ /* 0x008fc60000000000 */
[----:B------:R-:W-:Y:S01]  /*32e0*/  IADD3 R15, PT, PT, R23, 0x1, RZ ;  /* 0x00000001170f7810 */ /* 0x000fe20007ffe0ff */
[----:B----4-:R-:W-:Y:S01]  /*32f0*/  FFMA R27, R28, UR11, R27 ;  /* 0x0000000b1c1b7c23 */ /* 0x010fe2000800001b */
[----:B------:R-:W-:-:S03]  /*3300*/  IMAD.IADD R24, R8, 0x1, R25 ;  /* 0x0000000108187824 */ /* 0x000fc600078e0219 */
[----:B------:R-:W-:-:S04]  /*3310*/  IMAD.WIDE R14, R15, 0x4, R12 ;  /* 0x000000040f0e7825 */ /* 0x000fc800078e020c */
[----:B------:R-:W-:Y:S01]  /*3320*/  IMAD R24, R24, 0x4, R19 ;  /* 0x0000000418187824 */ /* 0x000fe200078e0213 */
[----:B------:R-:W-:Y:S04]  /*3330*/  STG.E desc[UR8][R14.64], R29 ;  /* 0x0000001d0e007986 */ /* 0x000fe8000c101908 */
[----:B------:R-:W2:Y:S04]  /*3340*/  LDS R21, [R24] ;  /* 0x0000000018157984 */ /* 0x000ea80000000800 */
[----:B------:R3:W-:Y:S04]  /*3350*/  STG.E desc[UR8][R14.64+0x8], R27 ;  /* 0x0000081b0e007986 */ /* 0x0007e8000c101908 */
[----:B------:R-:W-:Y:S01]  /*3360*/  LDS R29, [R24+0xc] ;  /* 0x00000c00181d7984 */ /* 0x000fe20000000800 */
[----:B-1----:R-:W-:-:S03]  /*3370*/  FFMA R17, R17, UR11, R16 ;  /* 0x0000000b11117c23 */ /* 0x002fc60008000010 */
[----:B------:R-:W-:Y:S04]  /*3380*/  LDS R16, [R22+0x14] ;  /* 0x0000140016107984 */ /* 0x000fe80000000800 */
[----:B------:R1:W-:Y:S01]  /*3390*/  STG.E desc[UR8][R14.64+0x4], R17 ;  /* 0x000004110e007986 */ /* 0x0003e2000c101908 */
[----:B---3--:R-:W-:-:S03]  /*33a0*/  VIADD R27, R11, 0x8 ;  /* 0x000000080b1b7836 */ /* 0x008fc60000000000 */
[----:B------:R-:W3:Y:S01]  /*33b0*/  LDS R17, [R24+0x4] ;  /* 0x0000040018117984 */ /* 0x000ee20000000800 */
[--C-:B-1----:R-:W-:Y:S01]  /*33c0*/  IMAD.IADD R14, R8, 0x1, R27.reuse ;  /* 0x00000001080e7824 */ /* 0x102fe200078e021b */
[----:B------:R-:W-:Y:S01]  /*33d0*/  IADD3 R27, PT, PT, R7, R0, R27 ;  /* 0x00000000071b7210 */ /* 0x000fe20007ffe01b */
[----:B------:R-:W-:Y:S02]  /*33e0*/  VIADD R15, R23, 0x5 ;  /* 0x00000005170f7836 */ /* 0x000fe40000000000 */
[----:B--2---:R-:W-:Y:S01]  /*33f0*/  FFMA R28, R20, UR11, R21 ;  /* 0x0000000b141c7c23 */ /* 0x004fe20008000015 */
[----:B------:R-:W-:Y:S02]  /*3400*/  IMAD.WIDE R20, R26, 0x4, R12 ;  /* 0x000000041a147825 */ /* 0x000fe400078e020c */
[----:B------:R1:W-:Y:S04]  /*3410*/  LDS R26, [R24+0x8] ;  /* 0x00000800181a7984 */ /* 0x0003e80000000800 */
[----:B------:R3:W-:Y:S04]  /*3420*/  STG.E desc[UR8][R20.64], R28 ;  /* 0x0000001c14007986 */ /* 0x0007e8000c101908 */
[----:B------:R-:W2:Y:S01]  /*3430*/  LDS R20, [R22+0x1c] ;  /* 0x00001c0016147984 */ /* 0x000ea20000000800 */
[----:B-1----:R-:W-:-:S03]  /*3440*/  IMAD R24, R14, 0x4, R19 ;  /* 0x000000040e187824 */ /* 0x002fc600078e0213 */
[----:B------:R-:W1:Y:S04]  /*3450*/  LDS R28, [R22+0x18] ;  /* 0x00001800161c7984 */ /* 0x000e680000000800 */
[----:B------:R-:W-:Y:S01]  /*3460*/  LDS R14, [R24] ;  /* 0x00000000180e7984 */ /* 0x000fe20000000800 */
[----:B---3--:R-:W-:Y:S01]  /*3470*/  FFMA R21, R16, UR11, R17 ;  /* 0x0000000b10157c23 */ /* 0x008fe20008000011 */
[----:B------:R-:W-:Y:S01]  /*3480*/  IMAD.WIDE R16, R15, 0x4, R12 ;  /* 0x000000040f107825 */ /* 0x000fe200078e020c */
[----:B------:R-:W-:-:S04]  /*3490*/  IADD3 R15, PT, PT, R7, R0, R25 ;  /* 0x00000000070f7210 */ /* 0x000fc80007ffe019 */
[----:B------:R-:W-:Y:S04]  /*34a0*/  STG.E desc[UR8][R16.64], R21 ;  /* 0x0000001510007986 */ /* 0x000fe8000c101908 */
[----:B------:R-:W-:Y:S01]  /*34b0*/  LDS R21, [R22+0x24] ;  /* 0x0000240016157984 */ /* 0x000fe20000000800 */
[----:B--2---:R-:W-:-:S03]  /*34c0*/  FFMA R29, R20, UR11, R29 ;  /* 0x0000000b141d7c23 */ /* 0x004fc6000800001d */
[----:B------:R-:W2:Y:S01]  /*34d0*/  LDS R20, [R22+0x20] ;  /* 0x0000200016147984 */ /* 0x000ea20000000800 */
[----:B-1----:R-:W-:-:S03]  /*34e0*/  FFMA R26, R28, UR11, R26 ;  /* 0x0000000b1c1a7c23 */ /* 0x002fc6000800001a */
[----:B------:R-:W-:Y:S04]  /*34f0*/  STG.E desc[UR8][R16.64+0x8], R29 ;  /* 0x0000081d10007986 */ /* 0x000fe8000c101908 */
[----:B------:R-:W-:Y:S04]  /*3500*/  STG.E desc[UR8][R16.64+0x4], R26 ;  /* 0x0000041a10007986 */ /* 0x000fe8000c101908 */
[----:B------:R-:W-:Y:S04]  /*3510*/  LDS R28, [R24+0x8] ;  /* 0x00000800181c7984 */ /* 0x000fe80000000800 */
[----:B------:R-:W-:Y:S01]  /*3520*/  LDS R16, [R22+0x38] ;  /* 0x0000380016107984 */ /* 0x000fe20000000800 */
[----:B--2---:R-:W-:Y:S01]  /*3530*/  FFMA R25, R20, UR11, R14 ;  /* 0x0000000b14197c23 */ /* 0x004fe2000800000e */
[----:B------:R-:W-:-:S02]  /*3540*/  IMAD.WIDE R14, R15, 0x4, R12 ;  /* 0x000000040f0e7825 */ /* 0x000fc400078e020c */
[----:B------:R-:W1:Y:S04]  /*3550*/  LDS R20, [R24+0x4] ;  /* 0x0000040018147984 */ /* 0x000e680000000800 */
[----:B------:R-:W-:Y:S04]  /*3560*/  STG.E desc[UR8][R14.64], R25 ;  /* 0x000000190e007986 */ /* 0x000fe8000c101908 */
[----:B------:R-:W2:Y:S04]  /*3570*/  LDS R15, [R22+0x28] ;  /* 0x00002800160f7984 */ /* 0x000ea80000000800 */
[----:B------:R-:W-:Y:S04]  /*3580*/  LDS R25, [R22+0x2c] ;  /* 0x00002c0016197984 */ /* 0x000fe80000000800 */
[----:B------:R-:W3:Y:S04]  /*3590*/  LDS R14, [R24+0xc] ;  /* 0x00000c00180e7984 */ /* 0x000ee80000000800 */
[----:B------:R-:W-:Y:S01]  /*35a0*/  LDS R24, [R22+0x34] ;  /* 0x0000340016187984 */ /* 0x000fe20000000800 */
[----:B-1----:R-:W-:Y:S01]  /*35b0*/  FFMA R26, R21, UR11, R20 ;  /* 0x0000000b151a7c23 */ /* 0x002fe20008000014 */
[----:B------:R-:W-:-:S02]  /*35c0*/  VIADD R21, R11, 0xc ;  /* 0x0000000c0b157836 */ /* 0x000fc40000000000 */
[----:B------:R-:W-:Y:S02]  /*35d0*/  VIADD R20, R23, 0x9 ;  /* 0x0000000917147836 */ /* 0x000fe40000000000 */
[----:B------:R-:W-:Y:S02]  /*35e0*/  VIADD R11, R11, 0x10 ;  /* 0x000000100b0b7836 */ /* 0x000fe40000000000 */
[----:B--2---:R-:W-:Y:S01]  /*35f0*/  FFMA R17, R15, UR11, R28 ;  /* 0x0000000b0f117c23 */ /* 0x004fe2000800001c */
[----:B------:R-:W-:-:S05]  /*3600*/  IMAD.IADD R28, R8, 0x1, R21 ;  /* 0x00000001081c7824 */ /* 0x000fca00078e0215 */
[----:B------:R-:W-:Y:S01]  /*3610*/  LEA R28, R28, R19, 0x2 ;  /* 0x000000131c1c7211 */ /* 0x000fe200078e10ff */
[----:B---3--:R-:W-:Y:S01]  /*3620*/  FFMA R29, R25, UR11, R14 ;  /* 0x0000000b191d7c23 */ /* 0x008fe2000800000e */
[----:B------:R-:W-:Y:S02]  /*3630*/  IMAD.WIDE R14, R20, 0x4, R12 ;  /* 0x00000004140e7825 */ /* 0x000fe400078e020c */
[----:B------:R-:W-:Y:S04]  /*3640*/  LDS R20, [R22+0x3c] ;  /* 0x00003c0016147984 */ /* 0x000fe80000000800 */
[----:B------:R-:W-:Y:S04]  /*3650*/  STG.E desc[UR8][R14.64], R26 ;  /* 0x0000001a0e007986 */ /* 0x000fe8000c101908 */
[----:B------:R-:W-:Y:S04]  /*3660*/  STG.E desc[UR8][R14.64+0x4], R17 ;  /* 0x000004110e007986 */ /* 0x000fe8000c101908 */
[----:B------:R-:W-:Y:S04]  /*3670*/  STG.E desc[UR8][R14.64+0x8], R29 ;  /* 0x0000081d0e007986 */ /* 0x000fe8000c101908 */
[----:B------:R1:W-:Y:S04]  /*3680*/  LDS R14, [R22+0x30] ;  /* 0x00003000160e7984 */ /* 0x0003e80000000800 */
[----:B------:R-:W2:Y:S04]  /*3690*/  LDS R29, [R28] ;  /* 0x000000001c1d7984 */ /* 0x000ea80000000800 */
[----:B------:R-:W3:Y:S01]  /*36a0*/  LDS R26, [R28+0x4] ;  /* 0x000004001c1a7984 */ /* 0x000ee20000000800 */
[----:B-1----:R-:W-:-:S03]  /*36b0*/  VIADD R22, R23, 0xd ;  /* 0x0000000d17167836 */ /* 0x002fc60000000000 */
[----:B------:R-:W1:Y:S04]  /*36c0*/  LDS R17, [R28+0x8] ;  /* 0x000008001c117984 */ /* 0x000e680000000800 */
[----:B------:R-:W4:Y:S01]  /*36d0*/  LDS R25, [R28+0xc] ;  /* 0x00000c001c197984 */ /* 0x000f220000000800 */
[----:B--2---:R-:W-:Y:S01]  /*36e0*/  FFMA R29, R14, UR11, R29 ;  /* 0x0000000b0e1d7c23 */ /* 0x004fe2000800001d */
[----:B------:R-:W-:-:S04]  /*36f0*/  IMAD.WIDE R14, R27, 0x4, R12 ;  /* 0x000000041b0e7825 */ /* 0x000fc800078e020c */
[----:B---3--:R-:W-:Y:S01]  /*3700*/  FFMA R23, R24, UR11, R26 ;  /* 0x0000000b18177c23 */ /* 0x008fe2000800001a */
[----:B------:R2:W-:Y:S01]  /*3710*/  STG.E desc[UR8][R14.64], R29 ;  /* 0x0000001d0e007986 */ /* 0x0005e2000c101908 */
[----:B-1----:R-:W-:Y:S01]  /*3720*/  FFMA R24, R16, UR11, R17 ;  /* 0x0000000b10187c23 */ /* 0x002fe20008000011 */
[----:B------:R-:W-:-:S04]  /*3730*/  IMAD.WIDE R16, R22, 0x4, R12 ;  /* 0x0000000416107825 */ /* 0x000fc800078e020c */
[----:B----4-:R-:W-:Y:S01]  /*3740*/  FFMA R25, R20, UR11, R25 ;  /* 0x0000000b14197c23 */ /* 0x010fe20008000019 */
[----:B------:R-:W-:Y:S01]  /*3750*/  IMAD.IADD R20, R0, 0x1, R21 ;  /* 0x0000000100147824 */ /* 0x000fe200078e0215 */
[----:B------:R2:W-:Y:S04]  /*3760*/  STG.E desc[UR8][R16.64], R23 ;  /* 0x0000001710007986 */ /* 0x0005e8000c101908 */
[----:B------:R2:W-:Y:S04]  /*3770*/  STG.E desc[UR8][R16.64+0x4], R24 ;  /* 0x0000041810007986 */ /* 0x0005e8000c101908 */
[----:B------:R2:W-:Y:S01]  /*3780*/  STG.E desc[UR8][R16.64+0x8], R25 ;  /* 0x0000081910007986 */ /* 0x0005e2000c101908 */
[----:B------:R-:W-:Y:S05]  /*3790*/  @!P2 BRA `(.L_x_1474) ;  /* 0xfffffff80074a947 */ /* 0x000fea000383ffff */
.L_x_1473:
[----:B01----:R-:W-:Y:S05]  /*37a0*/  BSYNC.RECONVERGENT B4 ;  /* 0x0000000000047941 */ /* 0x003fea0003800200 */
.L_x_1472:
[----:B------:R-:W-:Y:S01]  /*37b0*/  IMAD.MOV R12, RZ, RZ, -R18 ;  /* 0x000000ffff0c7224 */ /* 0x000fe200078e0a12 */
[----:B------:R-:W-:Y:S04]  /*37c0*/  BSSY.RECONVERGENT B4, `(.L_x_1475) ;  /* 0x000003c000047945 */ /* 0x000fe80003800200 */
[----:B------:R-:W-:-:S13]  /*37d0*/  ISETP.GT.AND P2, PT, R12, 0x4, PT ;  /* 0x000000040c00780c */ /* 0x000fda0003f44270 */
[----:B------:R-:W-:Y:S05]  /*37e0*/  @!P2 BRA `(.L_x_1476) ;  /* 0x0000000000e4a947 */ /* 0x000fea0003800000 */
[----:B------:R-:W0:Y:S01]  /*37f0*/  S2UR UR7, SR_CgaCtaId ;  /* 0x00000000000779c3 */ /* 0x000e220000008800 */
[----:B------:R-:W-:Y:S01]  /*3800*/  UMOV UR6, 0x400 ;  /* 0x0000040000067882 */ /* 0x000fe20000000000 */
[----:B------:R-:W-:Y:S01]  /*3810*/  IMAD.IADD R12, R8, 0x1, R11 ;  /* 0x00000001080c7824 */ /* 0x000fe200078e020b */
[----:B------:R-:W-:Y:S01]  /*3820*/  IADD3 R21, PT, PT, R7, R20, RZ ;  /* 0x0000001407157210 */ /* 0x000fe20007ffe0ff */
[----:B------:R-:W-:Y:S01]  /*3830*/  VIADD R18, R18, 0x8 ;  /* 0x0000000812127836 */ /* 0x000fe20000000000 */
[----:B------:R-:W-:Y:S01]  /*3840*/  PLOP3.LUT P0, PT, PT, PT, PT, 0x8, 0x80 ;  /* 0x000000000080781c */ /* 0x000fe20003f0e170 */
[----:B------:R-:W-:Y:S01]  /*3850*/  VIADD R10, R10, 0x8 ;  /* 0x000000080a0a7836 */ /* 0x000fe20000000000 */
[----:B------:R-:W-:Y:S01]  /*3860*/  LEA R19, R12, UR4, 0x2 ;  /* 0x000000040c137c11 */ /* 0x000fe2000f8e10ff */
[----:B--2---:R-:W1:Y:S04]  /*3870*/  LDC.64 R16, c[0x0][0x380] ;  /* 0x0000e000ff107b82 */ /* 0x004e680000000a00 */
[----:B------:R-:W-:Y:S04]  /*3880*/  LDS R25, [R19] ;  /* 0x0000000013197984 */ /* 0x000fe80000000800 */
[----:B------:R-:W-:Y:S04]  /*3890*/  LDS R13, [R19+0x4] ;  /* 0x00000400130d7984 */ /* 0x000fe80000000800 */
[----:B------:R-:W-:Y:S01]  /*38a0*/  LDS R14, [R19+0x8] ;  /* 0x00000800130e7984 */ /* 0x000fe20000000800 */
[----:B0-----:R-:W-:-:S03]  /*38b0*/  ULEA UR6, UR7, UR6, 0x18 ;  /* 0x0000000607067291 */ /* 0x001fc6000f8ec0ff */
[----:B------:R-:W-:Y:S01]  /*38c0*/  LDS R22, [R19+0xc] ;  /* 0x00000c0013167984 */ /* 0x000fe20000000800 */
[----:B------:R-:W0:Y:S02]  /*38d0*/  LDCU UR7, c[0x3][0x4] ;  /* 0x00c00080ff0777ac */ /* 0x000e240008000800 */
[----:B------:R-:W-:Y:S01]  /*38e0*/  LEA R26, R12, UR6, 0x2 ;  /* 0x000000060c1a7c11 */ /* 0x000fe2000f8e10ff */
[----:B-1----:R-:W-:-:S04]  /*38f0*/  IMAD.WIDE R20, R21, 0x4, R16 ;  /* 0x0000000415147825 */ /* 0x002fc800078e0210 */
[----:B------:R-:W0:Y:S04]  /*3900*/  LDS R24, [R26] ;  /* 0x000000001a187984 */ /* 0x000e280000000800 */
[----:B------:R-:W1:Y:S04]  /*3910*/  LDS R12, [R26+0x4] ;  /* 0x000004001a0c7984 */ /* 0x000e680000000800 */
[----:B------:R-:W2:Y:S04]  /*3920*/  LDS R15, [R26+0x8] ;  /* 0x000008001a0f7984 */ /* 0x000ea80000000800 */
[----:B------:R3:W4:Y:S01]  /*3930*/  LDS R23, [R26+0xc] ;  /* 0x00000c001a177984 */ /* 0x0007220000000800 */
[----:B0-----:R-:W-:Y:S01]  /*3940*/  FFMA R29, R25, UR7, R24 ;  /* 0x00000007191d7c23 */ /* 0x001fe20008000018 */
[----:B------:R-:W-:-:S02]  /*3950*/  VIADD R25, R11, 0x4 ;  /* 0x000000040b197836 */ /* 0x000fc40000000000 */
[----:B------:R-:W-:Y:S02]  /*3960*/  IMAD.IADD R24, R9, 0x1, R11 ;  /* 0x0000000109187824 */ /* 0x000fe400078e020b */
[----:B-1----:R-:W-:Y:S01]  /*3970*/  FFMA R28, R13, UR7, R12 ;  /* 0x000000070d1c7c23 */ /* 0x002fe2000800000c */
[----:B---3--:R-:W-:Y:S01]  /*3980*/  IMAD.IADD R26, R8, 0x1, R25 ;  /* 0x00000001081a7824 */ /* 0x008fe200078e0219 */
[----:B------:R0:W-:Y:S01]  /*3990*/  STG.E desc[UR8][R20.64], R29 ;  /* 0x0000001d14007986 */ /* 0x0001e2000c101908 */
[----:B------:R-:W-:-:S04]  /*39a0*/  VIADD R27, R24, 0x1 ;  /* 0x00000001181b7836 */ /* 0x000fc80000000000 */
[----:B------:R-:W-:-:S04]  /*39b0*/  IMAD.WIDE R12, R27, 0x4, R16 ;  /* 0x000000041b0c7825 */ /* 0x000fc800078e0210 */
[----:B--2---:R-:W-:Y:S01]  /*39c0*/  FFMA R27, R14, UR7, R15 ;  /* 0x000000070e1b7c23 */ /* 0x004fe2000800000f */
[----:B----4-:R-:W-:Y:S02]  /*39d0*/  FFMA R23, R22, UR7, R23 ;  /* 0x0000000716177c23 */ /* 0x010fe40008000017 */
[----:B------:R-:W-:Y:S01]  /*39e0*/  LDS R22, [R19+0x10] ;  /* 0x0000100013167984 */ /* 0x000fe20000000800 */
[----:B0-----:R-:W-:Y:S01]  /*39f0*/  VIADD R21, R24, 0x5 ;  /* 0x0000000518157836 */ /* 0x001fe20000000000 */
[----:B------:R-:W-:Y:S02]  /*3a00*/  IADD3 R24, PT, PT, R7, R0, R11 ;  /* 0x0000000007187210 */ /* 0x000fe40007ffe00b */
[----:B------:R-:W-:Y:S01]  /*3a10*/  STG.E desc[UR8][R12.64], R28 ;  /* 0x0000001c0c007986 */ /* 0x000fe2000c101908 */
[----:B------:R-:W-:Y:S01]  /*3a20*/  LEA R20, R26, UR6, 0x2 ;  /* 0x000000061a147c11 */ /* 0x000fe2000f8e10ff */
[--C-:B------:R-:W-:Y:S01]  /*3a30*/  IMAD.WIDE R14, R21, 0x4, R16.reuse ;  /* 0x00000004150e7825 */ /* 0x100fe200078e0210 */
[----:B------:R-:W-:Y:S01]  /*3a40*/  IADD3 R11, PT, PT, R11, 0x8, RZ ;  /* 0x000000080b0b7810 */ /* 0x000fe20007ffe0ff */
[----:B------:R-:W-:Y:S02]  /*3a50*/  LDS R28, [R19+0x1c] ;  /* 0x00001c00131c7984 */ /* 0x000fe40000000800 */
[----:B------:R-:W-:-:S02]  /*3a60*/  IMAD.WIDE R16, R24, 0x4, R16 ;  /* 0x0000000418107825 */ /* 0x000fc400078e0210 */
[----:B------:R-:W-:Y:S04]  /*3a70*/  LDS R24, [R19+0x14] ;  /* 0x0000140013187984 */ /* 0x000fe80000000800 */
[----:B------:R-:W0:Y:S04]  /*3a80*/  LDS R21, [R20] ;  /* 0x0000000014157984 */ /* 0x000e280000000800 */
[----:B------:R-:W1:Y:S04]  /*3a90*/  LDS R29, [R20+0x4] ;  /* 0x00000400141d7984 */ /* 0x000e680000000800 */
[----:B------:R-:W2:Y:S04]  /*3aa0*/  LDS R26, [R20+0xc] ;  /* 0x00000c00141a7984 */ /* 0x000ea80000000800 */
[----:B------:R-:W-:Y:S04]  /*3ab0*/  STG.E desc[UR8][R12.64+0x4], R27 ;  /* 0x0000041b0c007986 */ /* 0x000fe8000c101908 */
[----:B------:R-:W-:Y:S01]  /*3ac0*/  STG.E desc[UR8][R12.64+0x8], R23 ;  /* 0x000008170c007986 */ /* 0x000fe2000c101908 */
[----:B0-----:R-:W-:-:S03]  /*3ad0*/  FFMA R21, R22, UR7, R21 ;  /* 0x0000000716157c23 */ /* 0x001fc60008000015 */
[----:B------:R0:W-:Y:S01]  /*3ae0*/  LDS R22, [R20+0x8] ;  /* 0x0000080014167984 */ /* 0x0001e20000000800 */
[----:B-1----:R-:W-:-:S03]  /*3af0*/  FFMA R29, R24, UR7, R29 ;  /* 0x00000007181d7c23 */ /* 0x002fc6000800001d */
[----:B------:R-:W1:Y:S01]  /*3b00*/  LDS R24, [R19+0x18] ;  /* 0x0000180013187984 */ /* 0x000e620000000800 */
[----:B--2---:R-:W-:-:S03]  /*3b10*/  FFMA R26, R28, UR7, R26 ;  /* 0x000000071c1a7c23 */ /* 0x004fc6000800001a */
[----:B------:R3:W-:Y:S01]  /*3b20*/  STG.E desc[UR8][R16.64], R21 ;  /* 0x0000001510007986 */ /* 0x0007e2000c101908 */
[----:B0-----:R-:W-:-:S03]  /*3b30*/  IMAD.IADD R20, R0, 0x1, R25 ;  /* 0x0000000100147824 */ /* 0x001fc600078e0219 */
[----:B------:R3:W-:Y:S04]  /*3b40*/  STG.E desc[UR8][R14.64], R29 ;  /* 0x0000001d0e007986 */ /* 0x0007e8000c101908 */
[----:B------:R3:W-:Y:S01]  /*3b50*/  STG.E desc[UR8][R14.64+0x8], R26 ;  /* 0x0000081a0e007986 */ /* 0x0007e2000c101908 */
[----:B-1----:R-:W-:-:S05]  /*3b60*/  FFMA R27, R24, UR7, R22 ;  /* 0x00000007181b7c23 */ /* 0x002fca0008000016 */
[----:B------:R3:W-:Y:S02]  /*3b70*/  STG.E desc[UR8][R14.64+0x4], R27 ;  /* 0x0000041b0e007986 */ /* 0x0007e4000c101908 */
.L_x_1476:
[----:B------:R-:W-:Y:S05]  /*3b80*/  BSYNC.RECONVERGENT B4 ;  /* 0x0000000000047941 */ /* 0x000fea0003800200 */
.L_x_1475:
[----:B------:R-:W-:-:S13]  /*3b90*/  ISETP.NE.OR P0, PT, R18, RZ, P0 ;  /* 0x000000ff1200720c */ /* 0x000fda0000705670 */
[----:B------:R-:W-:Y:S05]  /*3ba0*/  @!P0 BREAK.RELIABLE B0 ;  /* 0x0000000000008942 */ /* 0x000fea0003800100 */
[----:B------:R-:W-:Y:S05]  /*3bb0*/  @!P0 BRA `(.L_x_1477) ;  /* 0x00000000008c8947 */ /* 0x000fea0003800000 */
.L_x_1471:
[----:B01----:R-:W-:Y:S05]  /*3bc0*/  BSYNC.RELIABLE B0 ;  /* 0x0000000000007941 */ /* 0x003fea0003800100 */
.L_x_1470:
[----:B--23--:R-:W0:Y:S01]  /*3bd0*/  S2R R14, SR_CgaCtaId ;  /* 0x00000000000e7919 */ /* 0x00ce220000008800 */
[----:B------:R-:W1:Y:S01]  /*3be0*/  LDC.64 R12, c[0x0][0x380] ;  /* 0x0000e000ff0c7b82 */ /* 0x000e620000000a00 */
[----:B------:R-:W-:-:S04]  /*3bf0*/  MOV R19, 0x400 ;  /* 0x0000040000137802 */ /* 0x000fc80000000f00 */
[----:B0-----:R-:W-:-:S07]  /*3c00*/  LEA R19, R14, R19, 0x18 ;  /* 0x000000130e137211 */ /* 0x001fce00078ec0ff */
.L_x_1478:
[----:B0-----:R-:W-:Y:S01]  /*3c10*/  IMAD.IADD R14, R8, 0x1, R11 ;  /* 0x00000001080e7824 */ /* 0x001fe200078e020b */
[----:B------:R-:W-:Y:S01]  /*3c20*/  IADD3 R17, PT, PT, R11, 0x1, R9 ;  /* 0x000000010b117810 */ /* 0x000fe20007ffe009 */
[----:B------:R-:W-:Y:S01]  /*3c30*/  IMAD.IADD R29, R7, 0x1, R20 ;  /* 0x00000001071d7824 */ /* 0x000fe200078e0214 */
[----:B------:R-:W-:Y:S01]  /*3c40*/  IADD3 R20, PT, PT, R0, R11, RZ ;  /* 0x0000000b00147210 */ /* 0x000fe20007ffe0ff */
[C---:B------:R-:W-:Y:S01]  /*3c50*/  IMAD R26, R14.reuse, 0x4, R19 ;  /* 0x000000040e1a7824 */ /* 0x040fe200078e0213 */
[----:B------:R-:W-:Y:S01]  /*3c60*/  LEA R28, R14, UR4, 0x2 ;  /* 0x000000040e1c7c11 */ /* 0x000fe2000f8e10ff */
[----:B------:R-:W-:Y:S02]  /*3c70*/  VIADD R18, R18, 0x4 ;  /* 0x0000000412127836 */ /* 0x000fe40000000000 */
[----:B------:R-:W-:Y:S01]  /*3c80*/  VIADD R10, R10, 0x4 ;  /* 0x000000040a0a7836 */ /* 0x000fe20000000000 */
[----:B------:R-:W-:Y:S02]  /*3c90*/  LDS R14, [R26+0x8] ;  /* 0x000008001a0e7984 */ /* 0x000fe40000000800 */
[----:B------:R-:W-:-:S02]  /*3ca0*/  ISETP.NE.AND P0, PT, R18, RZ, PT ;  /* 0x000000ff1200720c */ /* 0x000fc40003f05270 */
[----:B------:R-:W0:Y:S04]  /*3cb0*/  LDS R15, [R28+0x8] ;  /* 0x000008001c0f7984 */ /* 0x000e280000000800 */
[----:B------:R-:W-:Y:S04]  /*3cc0*/  LDS R23, [R26] ;  /* 0x000000001a177984 */ /* 0x000fe80000000800 */
[----:B------:R-:W2:Y:S04]  /*3cd0*/  LDS R16, [R28] ;  /* 0x000000001c107984 */ /* 0x000ea80000000800 */
[----:B------:R-:W-:Y:S04]  /*3ce0*/  LDS R24, [R26+0x4] ;  /* 0x000004001a187984 */ /* 0x000fe80000000800 */
[----:B------:R-:W3:Y:S04]  /*3cf0*/  LDS R25, [R28+0x4] ;  /* 0x000004001c197984 */ /* 0x000ee80000000800 */
[----:B------:R-:W-:Y:S04]  /*3d00*/  LDS R21, [R26+0xc] ;  /* 0x00000c001a157984 */ /* 0x000fe80000000800 */
[----:B------:R-:W4:Y:S01]  /*3d10*/  LDS R22, [R28+0xc] ;  /* 0x00000c001c167984 */ /* 0x000f220000000800 */
[----:B0-----:R-:W-:Y:S01]  /*3d20*/  FFMA R27, R15, UR13, R14 ;  /* 0x0000000d0f1b7c23 */ /* 0x001fe2000800000e */
[----:B-1----:R-:W-:-:S04]  /*3d30*/  IMAD.WIDE R14, R29, 0x4, R12 ;  /* 0x000000041d0e7825 */ /* 0x002fc800078e020c */
[----:B--2---:R-:W-:Y:S01]  /*3d40*/  FFMA R23, R16, UR13, R23 ;  /* 0x0000000d10177c23 */ /* 0x004fe20008000017 */
[----:B------:R-:W-:-:S04]  /*3d50*/  IMAD.WIDE R16, R17, 0x4, R12 ;  /* 0x0000000411107825 */ /* 0x000fc800078e020c */
[----:B------:R0:W-:Y:S01]  /*3d60*/  STG.E desc[UR8][R14.64], R23 ;  /* 0x000000170e007986 */ /* 0x0001e2000c101908 */
[----:B---3--:R-:W-:-:S03]  /*3d70*/  FFMA R25, R25, UR13, R24 ;  /* 0x0000000d19197c23 */ /* 0x008fc60008000018 */
[----:B------:R0:W-:Y:S04]  /*3d80*/  STG.E desc[UR8][R16.64+0x4], R27 ;  /* 0x0000041b10007986 */ /* 0x0001e8000c101908 */
[----:B------:R0:W-:Y:S01]  /*3d90*/  STG.E desc[UR8][R16.64], R25 ;  /* 0x0000001910007986 */ /* 0x0001e2000c101908 */
[----:B----4-:R-:W-:Y:S01]  /*3da0*/  FFMA R21, R22, UR13, R21 ;  /* 0x0000000d16157c23 */ /* 0x010fe20008000015 */
[----:B------:R-:W-:-:S04]  /*3db0*/  VIADD R22, R11, 0x4 ;  /* 0x000000040b167836 */ /* 0x000fc80000000000 */
[----:B------:R0:W-:Y:S01]  /*3dc0*/  STG.E desc[UR8][R16.64+0x8], R21 ;  /* 0x0000081510007986 */ /* 0x0001e2000c101908 */
[----:B------:R-:W-:Y:S01]  /*3dd0*/  IMAD.MOV.U32 R11, RZ, RZ, R22 ;  /* 0x000000ffff0b7224 */ /* 0x000fe200078e0016 */
[----:B------:R-:W-:Y:S06]  /*3de0*/  @P0 BRA `(.L_x_1478) ;  /* 0xfffffffc00880947 */ /* 0x000fec000383ffff */
.L_x_1477:
[----:B------:R-:W-:Y:S05]  /*3df0*/  BSYNC.RECONVERGENT B1 ;  /* 0x0000000000017941 */ /* 0x000fea0003800200 */
.L_x_1469:
[----:B------:R-:W-:-:S07]  /*3e00*/  VIADD R12, R10, 0x4 ;  /* 0x000000040a0c7836 */ /* 0x000fce0000000000 */
.L_x_1468:
[----:B01----:R-:W-:Y:S05]  /*3e10*/  BSYNC.RECONVERGENT B2 ;  /* 0x0000000000027941 */ /* 0x003fea0003800200 */
.L_x_1467:
[----:B------:R-:W-:-:S05]  /*3e20*/  VIADD R9, R6, 0x1 ;  /* 0x0000000106097836 */ /* 0x000fca0000000000 */
[----:B--23--:R-:W-:-:S04]  /*3e30*/  LOP3.LUT R16, R9, 0x3, RZ, 0xc0, !PT ;  /* 0x0000000309107812 */ /* 0x00cfc800078ec0ff */
[----:B------:R-:W-:-:S13]  /*3e40*/  ISETP.NE.AND P0, PT, R16, RZ, PT ;  /* 0x000000ff1000720c */ /* 0x000fda0003f05270 */
[----:B------:R-:W-:Y:S05]  /*3e50*/  @!P0 BRA `(.L_x_1466) ;  /* 0x0000000000848947 */ /* 0x000fea0003800000 */
[----:B------:R-:W0:Y:S01]  /*3e60*/  S2UR UR7, SR_CgaCtaId ;  /* 0x00000000000779c3 */ /* 0x000e220000008800 */
[----:B------:R-:W-:Y:S01]  /*3e70*/  UMOV UR6, 0x400 ;  /* 0x0000040000067882 */ /* 0x000fe20000000000 */
[----:B------:R-:W-:Y:S01]  /*3e80*/  IMAD.IADD R8, R8, 0x1, R12 ;  /* 0x0000000108087824 */ /* 0x000fe200078e020c */
[----:B------:R-:W-:Y:S01]  /*3e90*/  ISETP.NE.AND P0, PT, R16, 0x1, PT ;  /* 0x000000011000780c */ /* 0x000fe20003f05270 */
[----:B------:R-:W-:-:S03]  /*3ea0*/  IMAD.IADD R11, R7, 0x1, R20 ;  /* 0x00000001070b7824 */ /* 0x000fc600078e0214 */
[----:B------:R-:W-:Y:S01]  /*3eb0*/  LEA R17, R8, UR4, 0x2 ;  /* 0x0000000408117c11 */ /* 0x000fe2000f8e10ff */
[----:B------:R-:W1:Y:S04]  /*3ec0*/  LDC R10, c[0x3][0x4] ;  /* 0x00c00100ff0a7b82 */ /* 0x000e680000000800 */
[----:B------:R-:W-:Y:S01]  /*3ed0*/  LDS R14, [R17] ;  /* 0x00000000110e7984 */ /* 0x000fe20000000800 */
[----:B0-----:R-:W-:-:S06]  /*3ee0*/  ULEA UR6, UR7, UR6, 0x18 ;  /* 0x0000000607067291 */ /* 0x001fcc000f8ec0ff */
[----:B------:R-:W-:Y:S02]  /*3ef0*/  LEA R15, R8, UR6, 0x2 ;  /* 0x00000006080f7c11 */ /* 0x000fe4000f8e10ff */
[----:B------:R-:W0:Y:S03]  /*3f00*/  LDC.64 R8, c[0x0][0x380] ;  /* 0x0000e000ff087b82 */ /* 0x000e260000000a00 */
[----:B------:R-:W1:Y:S01]  /*3f10*/  LDS R13, [R15] ;  /* 0x000000000f0d7984 */ /* 0x000e620000000800 */
[----:B0-----:R-:W-:-:S04]  /*3f20*/  IMAD.WIDE R8, R11, 0x4, R8 ;  /* 0x000000040b087825 */ /* 0x001fc800078e0208 */
[----:B-1----:R-:W-:-:S05]  /*3f30*/  FFMA R13, R14, R10, R13 ;  /* 0x0000000a0e0d7223 */ /* 0x002fca000000000d */
[----:B------:R2:W-:Y:S01]  /*3f40*/  STG.E desc[UR8][R8.64], R13 ;  /* 0x0000000d08007986 */ /* 0x0005e2000c101908 */
[----:B------:R-:W-:Y:S05]  /*3f50*/  @!P0 BRA `(.L_x_1466) ;  /* 0x0000000000448947 */ /* 0x000fea0003800000 */
[----:B------:R-:W-:Y:S01]  /*3f60*/  ISETP.NE.AND P3, PT, R16, 0x2, PT ;  /* 0x000000021000780c */ /* 0x000fe20003f65270 */
[----:B------:R-:W-:Y:S01]  /*3f70*/  LDS R11, [R15+0x4] ;  /* 0x000004000f0b7984 */ /* 0x000fe20000000800 */
[----:B------:R-:W0:Y:S01]  /*3f80*/  LDCU.64 UR6, c[0x0][0x380] ;  /* 0x00007000ff0677ac */ /* 0x000e220008000a00 */
[----:B--2---:R-:W-:Y:S02]  /*3f90*/  SHF.R.S32.HI R8, RZ, 0x1f, R7 ;  /* 0x0000001fff087819 */ /* 0x004fe40000011407 */
[----:B------:R-:W1:Y:S01]  /*3fa0*/  LDS R14, [R17+0x4] ;  /* 0x00000400110e7984 */ /* 0x000e620000000800 */
[--C-:B------:R-:W-:Y:S02]  /*3fb0*/  IADD3 R9, P0, P2, R7, R12, R5.reuse ;  /* 0x0000000c07097210 */ /* 0x100fe40007a1e005 */
[----:B------:R-:W-:Y:S02]  /*3fc0*/  SHF.R.S32.HI R7, RZ, 0x1f, R12 ;  /* 0x0000001fff077819 */ /* 0x000fe4000001140c */
[----:B------:R-:W-:-:S03]  /*3fd0*/  SHF.R.S32.HI R12, RZ, 0x1f, R5 ;  /* 0x0000001fff0c7819 */ /* 0x000fc60000011405 */
[----:B------:R-:W-:Y:S01]  /*3fe0*/  @P3 LDS R13, [R15+0x8] ;  /* 0x000008000f0d3984 */ /* 0x000fe20000000800 */
[----:B------:R-:W-:-:S03]  /*3ff0*/  IADD3.X R12, PT, PT, R8, R7, R12, P0, P2 ;  /* 0x00000007080c7210 */ /* 0x000fc600007e440c */
[----:B------:R-:W2:Y:S01]  /*4000*/  @P3 LDS R16, [R17+0x8] ;  /* 0x0000080011103984 */ /* 0x000ea20000000800 */
[----:B0-----:R-:W-:-:S04]  /*4010*/  LEA R8, P0, R9, UR6, 0x2 ;  /* 0x0000000609087c11 */ /* 0x001fc8000f8010ff */
[----:B------:R-:W-:Y:S01]  /*4020*/  LEA.HI.X R9, R9, UR7, R12, 0x2, P0 ;  /* 0x0000000709097c11 */ /* 0x000fe200080f140c */
[----:B-1----:R-:W-:-:S05]  /*4030*/  FFMA R11, R14, R10, R11 ;  /* 0x0000000a0e0b7223 */ /* 0x002fca000000000b */
[----:B------:R3:W-:Y:S01]  /*4040*/  STG.E desc[UR8][R8.64+0x4], R11 ;  /* 0x0000040b08007986 */ /* 0x0007e2000c101908 */
[----:B--2---:R-:W-:-:S05]  /*4050*/  @P3 FFMA R13, R16, R10, R13 ;  /* 0x0000000a100d3223 */ /* 0x004fca000000000d */
[----:B------:R3:W-:Y:S02]  /*4060*/  @P3 STG.E desc[UR8][R8.64+0x8], R13 ;  /* 0x0000080d08003986 */ /* 0x0007e4000c101908 */
.L_x_1466:
[----:B01----:R-:W-:Y:S05]  /*4070*/  BSYNC.RECONVERGENT B3 ;  /* 0x0000000000037941 */ /* 0x003fea0003800200 */
.L_x_1465:
[----:B------:R-:W-:Y:S05]  /*4080*/  WARPSYNC.ALL ;  /* 0x0000000000007948 */ /* 0x000fea0003800000 */
[----:B------:R-:W-:Y:S01]  /*4090*/  VIADD R7, R2, UR5 ;  /* 0x0000000502077c36 */ /* 0x000fe20008000000 */
[----:B------:R-:W-:-:S04]  /*40a0*/  UIADD3 UR6, UPT, UPT, UR5, 0x1, URZ ;  /* 0x0000000105067890 */ /* 0x000fc8000fffe0ff */
[----:B------:R-:W-:-:S03]  /*40b0*/  ISETP.GE.AND P0, PT, R7, UR10, PT ;  /* 0x0000000a07007c0c */ /* 0x000fc6000bf06270 */
[----:B------:R-:W-:-:S10]  /*40c0*/  UMOV UR5, UR6 ;  /* 0x0000000600057c82 */ /* 0x000fd40008000000 */
[----:B------:R-:W-:Y:S05]  /*40d0*/  @P0 EXIT ;  /* 0x000000000000094d */ /* 0x000fea0003800000 */
[----:B------:R-:W-:-:S09]  /*40e0*/  UISETP.GE.AND UP0, UPT, UR6, UR12, UPT ;  /* 0x0000000c0600728c */ /* 0x000fd2000bf06270 */
[----:B------:R-:W-:Y:S05]  /*40f0*/  BRA.U !UP0, `(.L_x_1479) ;  /* 0xffffffed08987547 */ /* 0x000fea000b83ffff */
[----:B------:R-:W-:Y:S05]  /*4100*/  EXIT ;  /* 0x000000000000794d */ /* 0x000fea0003800000 */
.L_x_1480:
        /* <DEDUP_REMOVED lines=15> */
.L_x_1489:


//--------------------- .nv.shared._Z16lastProjectOnGPUILi4EEvPfS0_S0_ --------------------------
	.section	.nv.shared._Z16lastProjectOnGPUILi4EEvPfS0_S0_,"aw",@nobits
	.sectionflags	@""
	.align	16
	.zero		1024


//--------------------- .nv.shared.reserved.0     --------------------------
	.section	.nv.shared.reserved.0,"aw",@nobits
	.weak		__nv_reservedSMEM_offset_0_alias
	.size		__nv_reservedSMEM_offset_0_alias, 0, 64
	.other		__nv_reservedSMEM_offset_0_alias,@"STO_CUDA_RESERVED_SHARED STV_DEFAULT"
__nv_reservedSMEM_offset_0_alias:
	.zero		0
	.zero		64


//--------------------- .nv.shared._Z33computeDivergenceAndPressureOnGPUILi4EEvPfS0_S0_S0_ --------------------------
	.section	.nv.shared._Z33computeDivergenceAndPressureOnGPUILi4EEvPfS0_S0_S0_,"aw",@nobits
	.sectionflags	@""
	.align	16
	.zero		1024


//--------------------- .nv.shared._Z11advectOnGPUILi4EEviPfS0_S0_S0_ --------------------------
	.section	.nv.shared._Z11advectOnGPUILi4EEviPfS0_S0_S0_,"aw",@nobits
	.sectionflags	@""
	.align	16
	.zero		1024


//--------------------- .nv.shared._Z12diffuseOnGPUILi4EEviPfS0_S0_ff --------------------------
	.section	.nv.shared._Z12diffuseOnGPUILi4EEviPfS0_S0_ff,"aw",@nobits
	.sectionflags	@""
	.align	16
	.zero		1024


//--------------------- .nv.shared._Z15add_sourceOnGPUILi4EEvPfS0_ --------------------------
	.section	.nv.shared._Z15add_sourceOnGPUILi4EEvPfS0_,"aw",@nobits
	.sectionflags	@""
	.align	16
	.zero		1024


//--------------------- .nv.constant0._Z16lastProjectOnGPUILi4EEvPfS0_S0_ --------------------------
	.section	.nv.constant0._Z16lastProjectOnGPUILi4EEvPfS0_S0_,"a",@progbits
	.sectionflags	@""
	.align	4
.nv.constant0._Z16lastProjectOnGPUILi4EEvPfS0_S0_:
	.zero		920


//--------------------- .nv.constant0._Z33computeDivergenceAndPressureOnGPUILi4EEvPfS0_S0_S0_ --------------------------
	.section	.nv.constant0._Z33computeDivergenceAndPressureOnGPUILi4EEvPfS0_S0_S0_,"a",@progbits
	.sectionflags	@""
	.align	4
.nv.constant0._Z33computeDivergenceAndPressureOnGPUILi4EEvPfS0_S0_S0_:
	.zero		928


//--------------------- .nv.constant0._Z11advectOnGPUILi4EEviPfS0_S0_S0_ --------------------------
	.section	.nv.constant0._Z11advectOnGPUILi4EEviPfS0_S0_S0_,"a",@progbits
	.sectionflags	@""
	.align	4
.nv.constant0._Z11advectOnGPUILi4EEviPfS0_S0_S0_:
	.zero		936


//--------------------- .nv.constant0._Z12diffuseOnGPUILi4EEviPfS0_S0_ff --------------------------
	.section	.nv.constant0._Z12diffuseOnGPUILi4EEviPfS0_S0_ff,"a",@progbits
	.sectionflags	@""
	.align	4
.nv.constant0._Z12diffuseOnGPUILi4EEviPfS0_S0_ff:
	.zero		936


//--------------------- .nv.constant0._Z15add_sourceOnGPUILi4EEvPfS0_ --------------------------
	.section	.nv.constant0._Z15add_sourceOnGPUILi4EEvPfS0_,"a",@progbits
	.sectionflags	@""
	.align	4
.nv.constant0._Z15add_sourceOnGPUILi4EEvPfS0_:
	.zero		912


//--------------------- SYMBOLS --------------------------

	.type		.nv.reservedSmem.offset0,@object
	.size		.nv.reservedSmem.offset0,0x4
	.type		.nv.reservedSmem.cap,@object
	.size		.nv.reservedSmem.cap,0x4
